def attn_fwd(
    Q,
    K,
    V,
    Out,
    Lse,
    sm_scale,
    stride_qz,
    stride_qh,
    stride_qm,
    stride_qk,
    stride_kz,
    stride_kh,
    stride_kn,
    stride_kk,
    stride_vz,
    stride_vh,
    stride_vn,
    stride_vk,
    stride_oz,
    stride_oh,
    stride_om,
    stride_ok,
    seqlen_q,
    seqlen_k,
    BLOCK_M: tl.constexpr,
    BLOCK_N: tl.constexpr,
    HEAD_DIM: tl.constexpr,
    CAUSAL: tl.constexpr,
):
    start_m = tl.program_id(0)
    off_hz = tl.program_id(1)
    q_off = off_hz * stride_qh
    k_off = off_hz * stride_kh
    v_off = off_hz * stride_vh
    offs_m = start_m * BLOCK_M + tl.arange(0, BLOCK_M)
    offs_d = tl.arange(0, HEAD_DIM)
    offs_n = tl.arange(0, BLOCK_N)
    q_ptrs = Q + q_off + offs_m[:, None] * stride_qm + offs_d[None, :] * stride_qk
    k_ptrs = K + k_off + offs_d[:, None] * stride_kk + offs_n[None, :] * stride_kn
    v_ptrs = V + v_off + offs_n[:, None] * stride_vn + offs_d[None, :] * stride_vk
    m_i = tl.full([BLOCK_M], float("-inf"), dtype=tl.float32)
    l_i = tl.zeros([BLOCK_M], dtype=tl.float32) + 1.0
    acc = tl.zeros([BLOCK_M, HEAD_DIM], dtype=tl.float32)
    q = tl.load(q_ptrs)
    acc, l_i, m_i = _attn_fwd_inner(
        acc,
        l_i,
        m_i,
        q,
        k_ptrs,
        v_ptrs,
        sm_scale,
        stride_kn,
        stride_vn,
        start_m,
        seqlen_k,
        BLOCK_M,
        BLOCK_N,
        HEAD_DIM,
        CAUSAL,
    )
    acc = acc / l_i[:, None]
    lse = m_i + tl.math.log2(l_i) / 1.4426950408889634
    o_ptrs = (
        Out
        + off_hz * stride_oh
        + offs_m[:, None] * stride_om
        + offs_d[None, :] * stride_ok
    )
    tl.store(o_ptrs, acc.to(Out.dtype.element_ty))
    tl.store(Lse + off_hz * seqlen_q + offs_m, lse)

# config = {"BLOCK_M": 128, "BLOCK_N": 16, "HEAD_DIM": 256, "arch": "sm_80", "causal": false, "dtype": "fp16", "num_stages": 3, "num_warps": 8}
# arch = sm_80


// ===== COMPILED SASS (sm_80) =====

	.target	sm_80

	.elftype	@"ET_EXEC"


//--------------------- .note.nv.tkinfo           --------------------------
	.section	.note.nv.tkinfo,"",@"SHT_NOTE"
	.sectionflags	@"SHF_NOTE_NV_TKINFO"
	.tkinfo
        /*0018*/ 	.word	0x00000002
        /*0030*/ 	.string	""
        /*0030*/ 	.string	"ptxas"
        /*0030*/ 	.string	"Cuda compilation tools, release 13.0, V13.0.88"
        /*0030*/ 	.string	"Build cuda_13.0.r13.0/compiler.36424714_0"
        /*0030*/ 	.string	"-v  -suppress-debug-info  -lineinfo  -arch sm_80 "



//--------------------- .note.nv.cuinfo           --------------------------
	.section	.note.nv.cuinfo,"",@"SHT_NOTE"
	.sectionflags	@"SHF_NOTE_NV_CUINFO"
        /*0018*/ 	.short	0x0002
        /*001a*/ 	.short	0x0050
        /*001c*/ 	.short	0x0082
	.zero		2


//--------------------- .nv.info                  --------------------------
	.section	.nv.info,"",@"SHT_CUDA_INFO"
	.align	4


	//----- nvinfo : EIATTR_REGCOUNT
	.align		4
        /*0000*/ 	.byte	0x04, 0x2f
        /*0002*/ 	.short	(.L_2 - .L_1)
	.align		4
.L_1:
        /*0004*/ 	.word	index@(attn_fwd)
        /*0008*/ 	.word	0x000000ff


	//----- nvinfo : EIATTR_FRAME_SIZE
	.align		4
.L_2:
        /*000c*/ 	.byte	0x04, 0x11
        /*000e*/ 	.short	(.L_4 - .L_3)
	.align		4
.L_3:
        /*0010*/ 	.word	index@(attn_fwd)
        /*0014*/ 	.word	0x000000c0


	//----- nvinfo : EIATTR_MIN_STACK_SIZE
	.align		4
.L_4:
        /*0018*/ 	.byte	0x04, 0x12
        /*001a*/ 	.short	(.L_6 - .L_5)
	.align		4
.L_5:
        /*001c*/ 	.word	index@(attn_fwd)
        /*0020*/ 	.word	0x000000c0
.L_6:


//--------------------- .nv.info.attn_fwd         --------------------------
	.section	.nv.info.attn_fwd,"",@"SHT_CUDA_INFO"
	.sectionflags	@""
	.align	4


	//----- nvinfo : EIATTR_CUDA_API_VERSION
	.align		4
        /*0000*/ 	.byte	0x04, 0x37
        /*0002*/ 	.short	(.L_8 - .L_7)
.L_7:
        /*0004*/ 	.word	0x00000082


	//----- nvinfo : EIATTR_SW2861232_WAR
	.align		4
.L_8:
        /*0008*/ 	.byte	0x01, 0x35
	.zero		2


	//----- nvinfo : EIATTR_PARAM_CBANK
	.align		4
        /*000c*/ 	.byte	0x04, 0x0a
        /*000e*/ 	.short	(.L_10 - .L_9)
	.align		4
.L_9:
        /*0010*/ 	.word	index@(.nv.constant0.attn_fwd)
        /*0014*/ 	.short	0x0160
        /*0016*/ 	.short	0x0088


	//----- nvinfo : EIATTR_CBANK_PARAM_SIZE
	.align		4
.L_10:
        /*0018*/ 	.byte	0x03, 0x19
        /*001a*/ 	.short	0x0088


	//----- nvinfo : EIATTR_KPARAM_INFO
	.align		4
        /*001c*/ 	.byte	0x04, 0x17
        /*001e*/ 	.short	(.L_12 - .L_11)
.L_11:
        /*0020*/ 	.word	0x00000000
        /*0024*/ 	.short	0x0019
        /*0026*/ 	.short	0x0080
        /*0028*/ 	.byte	0x00, 0xf4, 0x21, 0x00


	//----- nvinfo : EIATTR_KPARAM_INFO
	.align		4
.L_12:
        /*002c*/ 	.byte	0x04, 0x17
        /*002e*/ 	.short	(.L_14 - .L_13)
.L_13:
        /*0030*/ 	.word	0x00000000
        /*0034*/ 	.short	0x0018
        /*0036*/ 	.short	0x0078
        /*0038*/ 	.byte	0x00, 0xf4, 0x21, 0x00


	//----- nvinfo : EIATTR_KPARAM_INFO
	.align		4
.L_14:
        /*003c*/ 	.byte	0x04, 0x17
        /*003e*/ 	.short	(.L_16 - .L_15)
.L_15:
        /*0040*/ 	.word	0x00000000
        /*0044*/ 	.short	0x0017
        /*0046*/ 	.short	0x0070
        /*0048*/ 	.byte	0x00, 0xf0, 0x11, 0x00


	//----- nvinfo : EIATTR_KPARAM_INFO
	.align		4
.L_16:
        /*004c*/ 	.byte	0x04, 0x17
        /*004e*/ 	.short	(.L_18 - .L_17)
.L_17:
        /*0050*/ 	.word	0x00000000
        /*0054*/ 	.short	0x0016
        /*0056*/ 	.short	0x006c
        /*0058*/ 	.byte	0x00, 0xf0, 0x11, 0x00


	//----- nvinfo : EIATTR_KPARAM_INFO
	.align		4
.L_18:
        /*005c*/ 	.byte	0x04, 0x17
        /*005e*/ 	.short	(.L_20 - .L_19)
.L_19:
        /*0060*/ 	.word	0x00000000
        /*0064*/ 	.short	0x0015
        /*0066*/ 	.short	0x0068
        /*0068*/ 	.byte	0x00, 0xf0, 0x11, 0x00


	//----- nvinfo : EIATTR_KPARAM_INFO
	.align		4
.L_20:
        /*006c*/ 	.byte	0x04, 0x17
        /*006e*/ 	.short	(.L_22 - .L_21)
.L_21:
        /*0070*/ 	.word	0x00000000
        /*0074*/ 	.short	0x0014
        /*0076*/ 	.short	0x0064
        /*0078*/ 	.byte	0x00, 0xf0, 0x11, 0x00


	//----- nvinfo : EIATTR_KPARAM_INFO
	.align		4
.L_22:
        /*007c*/ 	.byte	0x04, 0x17
        /*007e*/ 	.short	(.L_24 - .L_23)
.L_23:
        /*0080*/ 	.word	0x00000000
        /*0084*/ 	.short	0x0013
        /*0086*/ 	.short	0x0060
        /*0088*/ 	.byte	0x00, 0xf0, 0x11, 0x00


	//----- nvinfo : EIATTR_KPARAM_INFO
	.align		4
.L_24:
        /*008c*/ 	.byte	0x04, 0x17
        /*008e*/ 	.short	(.L_26 - .L_25)
.L_25:
        /*0090*/ 	.word	0x00000000
        /*0094*/ 	.short	0x0012
        /*0096*/ 	.short	0x005c
        /*0098*/ 	.byte	0x00, 0xf0, 0x11, 0x00


	//----- nvinfo : EIATTR_KPARAM_INFO
	.align		4
.L_26:
        /*009c*/ 	.byte	0x04, 0x17
        /*009e*/ 	.short	(.L_28 - .L_27)
.L_27:
        /*00a0*/ 	.word	0x00000000
        /*00a4*/ 	.short	0x0011
        /*00a6*/ 	.short	0x0058
        /*00a8*/ 	.byte	0x00, 0xf0, 0x11, 0x00


	//----- nvinfo : EIATTR_KPARAM_INFO
	.align		4
.L_28:
        /*00ac*/ 	.byte	0x04, 0x17
        /*00ae*/ 	.short	(.L_30 - .L_29)
.L_29:
        /*00b0*/ 	.word	0x00000000
        /*00b4*/ 	.short	0x0010
        /*00b6*/ 	.short	0x0054
        /*00b8*/ 	.byte	0x00, 0xf0, 0x11, 0x00


	//----- nvinfo : EIATTR_KPARAM_INFO
	.align		4
.L_30:
        /*00bc*/ 	.byte	0x04, 0x17
        /*00be*/ 	.short	(.L_32 - .L_31)
.L_31:
        /*00c0*/ 	.word	0x00000000
        /*00c4*/ 	.short	0x000f
        /*00c6*/ 	.short	0x0050
        /*00c8*/ 	.byte	0x00, 0xf0, 0x11, 0x00


	//----- nvinfo : EIATTR_KPARAM_INFO
	.align		4
.L_32:
        /*00cc*/ 	.byte	0x04, 0x17
        /*00ce*/ 	.short	(.L_34 - .L_33)
.L_33:
        /*00d0*/ 	.word	0x00000000
        /*00d4*/ 	.short	0x000e
        /*00d6*/ 	.short	0x004c
        /*00d8*/ 	.byte	0x00, 0xf0, 0x11, 0x00


	//----- nvinfo : EIATTR_KPARAM_INFO
	.align		4
.L_34:
        /*00dc*/ 	.byte	0x04, 0x17
        /*00de*/ 	.short	(.L_36 - .L_35)
.L_35:
        /*00e0*/ 	.word	0x00000000
        /*00e4*/ 	.short	0x000d
        /*00e6*/ 	.short	0x0048
        /*00e8*/ 	.byte	0x00, 0xf0, 0x11, 0x00


	//----- nvinfo : EIATTR_KPARAM_INFO
	.align		4
.L_36:
        /*00ec*/ 	.byte	0x04, 0x17
        /*00ee*/ 	.short	(.L_38 - .L_37)
.L_37:
        /*00f0*/ 	.word	0x00000000
        /*00f4*/ 	.short	0x000c
        /*00f6*/ 	.short	0x0044
        /*00f8*/ 	.byte	0x00, 0xf0, 0x11, 0x00


	//----- nvinfo : EIATTR_KPARAM_INFO
	.align		4
.L_38:
        /*00fc*/ 	.byte	0x04, 0x17
        /*00fe*/ 	.short	(.L_40 - .L_39)
.L_39:
        /*0100*/ 	.word	0x00000000
        /*0104*/ 	.short	0x000b
        /*0106*/ 	.short	0x0040
        /*0108*/ 	.byte	0x00, 0xf0, 0x11, 0x00


	//----- nvinfo : EIATTR_KPARAM_INFO
	.align		4
.L_40:
        /*010c*/ 	.byte	0x04, 0x17
        /*010e*/ 	.short	(.L_42 - .L_41)
.L_41:
        /*0110*/ 	.word	0x00000000
        /*0114*/ 	.short	0x000a
        /*0116*/ 	.short	0x003c
        /*0118*/ 	.byte	0x00, 0xf0, 0x11, 0x00


	//----- nvinfo : EIATTR_KPARAM_INFO
	.align		4
.L_42:
        /*011c*/ 	.byte	0x04, 0x17
        /*011e*/ 	.short	(.L_44 - .L_43)
.L_43:
        /*0120*/ 	.word	0x00000000
        /*0124*/ 	.short	0x0009
        /*0126*/ 	.short	0x0038
        /*0128*/ 	.byte	0x00, 0xf0, 0x11, 0x00


	//----- nvinfo : EIATTR_KPARAM_INFO
	.align		4
.L_44:
        /*012c*/ 	.byte	0x04, 0x17
        /*012e*/ 	.short	(.L_46 - .L_45)
.L_45:
        /*0130*/ 	.word	0x00000000
        /*0134*/ 	.short	0x0008
        /*0136*/ 	.short	0x0034
        /*0138*/ 	.byte	0x00, 0xf0, 0x11, 0x00


	//----- nvinfo : EIATTR_KPARAM_INFO
	.align		4
.L_46:
        /*013c*/ 	.byte	0x04, 0x17
        /*013e*/ 	.short	(.L_48 - .L_47)
.L_47:
        /*0140*/ 	.word	0x00000000
        /*0144*/ 	.short	0x0007
        /*0146*/ 	.short	0x0030
        /*0148*/ 	.byte	0x00, 0xf0, 0x11, 0x00


	//----- nvinfo : EIATTR_KPARAM_INFO
	.align		4
.L_48:
        /*014c*/ 	.byte	0x04, 0x17
        /*014e*/ 	.short	(.L_50 - .L_49)
.L_49:
        /*0150*/ 	.word	0x00000000
        /*0154*/ 	.short	0x0006
        /*0156*/ 	.short	0x002c
        /*0158*/ 	.byte	0x00, 0xf0, 0x11, 0x00


	//----- nvinfo : EIATTR_KPARAM_INFO
	.align		4
.L_50:
        /*015c*/ 	.byte	0x04, 0x17
        /*015e*/ 	.short	(.L_52 - .L_51)
.L_51:
        /*0160*/ 	.word	0x00000000
        /*0164*/ 	.short	0x0005
        /*0166*/ 	.short	0x0028
        /*0168*/ 	.byte	0x00, 0xf0, 0x11, 0x00


	//----- nvinfo : EIATTR_KPARAM_INFO
	.align		4
.L_52:
        /*016c*/ 	.byte	0x04, 0x17
        /*016e*/ 	.short	(.L_54 - .L_53)
.L_53:
        /*0170*/ 	.word	0x00000000
        /*0174*/ 	.short	0x0004
        /*0176*/ 	.short	0x0020
        /*0178*/ 	.byte	0x00, 0xf4, 0x21, 0x00


	//----- nvinfo : EIATTR_KPARAM_INFO
	.align		4
.L_54:
        /*017c*/ 	.byte	0x04, 0x17
        /*017e*/ 	.short	(.L_56 - .L_55)
.L_55:
        /*0180*/ 	.word	0x00000000
        /*0184*/ 	.short	0x0003
        /*0186*/ 	.short	0x0018
        /*0188*/ 	.byte	0x00, 0xf4, 0x21, 0x00


	//----- nvinfo : EIATTR_KPARAM_INFO
	.align		4
.L_56:
        /*018c*/ 	.byte	0x04, 0x17
        /*018e*/ 	.short	(.L_58 - .L_57)
.L_57:
        /*0190*/ 	.word	0x00000000
        /*0194*/ 	.short	0x0002
        /*0196*/ 	.short	0x0010
        /*0198*/ 	.byte	0x00, 0xf4, 0x21, 0x00


	//----- nvinfo : EIATTR_KPARAM_INFO
	.align		4
.L_58:
        /*019c*/ 	.byte	0x04, 0x17
        /*019e*/ 	.short	(.L_60 - .L_59)
.L_59:
        /*01a0*/ 	.word	0x00000000
        /*01a4*/ 	.short	0x0001
        /*01a6*/ 	.short	0x0008
        /*01a8*/ 	.byte	0x00, 0xf4, 0x21, 0x00


	//----- nvinfo : EIATTR_KPARAM_INFO
	.align		4
.L_60:
        /*01ac*/ 	.byte	0x04, 0x17
        /*01ae*/ 	.short	(.L_62 - .L_61)
.L_61:
        /*01b0*/ 	.word	0x00000000
        /*01b4*/ 	.short	0x0000
        /*01b6*/ 	.short	0x0000
        /*01b8*/ 	.byte	0x00, 0xf4, 0x21, 0x00


	//----- nvinfo : EIATTR_MAXREG_COUNT
	.align		4
.L_62:
        /*01bc*/ 	.byte	0x03, 0x1b
        /*01be*/ 	.short	0x00ff


	//----- nvinfo : EIATTR_NUM_BARRIERS
	.align		4
        /*01c0*/ 	.byte	0x02, 0x4c
        /*01c2*/ 	.byte	0x01
	.zero		1


	//----- nvinfo : EIATTR_ANNOTATIONS
	.align		4
        /*01c4*/ 	.byte	0x04, 0x55
        /*01c6*/ 	.short	(.L_64 - .L_63)


	//   ....[0]....
.L_63:
        /*01c8*/ 	.word	0x00000001
        /*01cc*/ 	.byte	0xb0, 0x00, 0x00, 0x00, 0x01, 0x00, 0x00, 0x00, 0xb0, 0x34, 0x00, 0x00, 0x01, 0x00, 0x00, 0x00
        /* <DEDUP_REMOVED lines=23> */
        /*034c*/ 	.byte	0x10, 0xe3, 0x00, 0x00, 0x01, 0x00, 0x00, 0x00, 0x40, 0xf1, 0x00, 0x00


	//----- nvinfo : EIATTR_MERCURY_ISA_VERSION
	.align		4
.L_64:
        /*0358*/ 	.byte	0x03, 0x5f
        /*035a*/ 	.short	0x0000


	//----- nvinfo : EIATTR_COOP_GROUP_MASK_REGIDS
	.align		4
        /*035c*/ 	.byte	0x04, 0x29
        /*035e*/ 	.short	(.L_66 - .L_65)


	//   ....[0]....
.L_65:
        /*0360*/ 	.word	0xffffffff


	//   ....[1]....
        /*0364*/ 	.word	0xffffffff


	//   ....[2]....
        /*0368*/ 	.word	0xffffffff


	//   ....[3]....
        /*036c*/ 	.word	0xffffffff


	//   ....[4]....
        /*0370*/ 	.word	0xffffffff


	//   ....[5]....
        /*0374*/ 	.word	0xffffffff


	//   ....[6]....
        /*0378*/ 	.word	0xffffffff


	//   ....[7]....
        /*037c*/ 	.word	0xffffffff


	//   ....[8]....
        /*0380*/ 	.word	0xffffffff


	//   ....[9]....
        /*0384*/ 	.word	0xffffffff


	//   ....[10]....
        /*0388*/ 	.word	0xffffffff


	//   ....[11]....
        /*038c*/ 	.word	0xffffffff


	//   ....[12]....
        /*0390*/ 	.word	0xffffffff


	//   ....[13]....
        /*0394*/ 	.word	0xffffffff


	//   ....[14]....
        /*0398*/ 	.word	0xffffffff


	//   ....[15]....
        /*039c*/ 	.word	0xffffffff


	//   ....[16]....
        /*03a0*/ 	.word	0xffffffff


	//   ....[17]....
        /*03a4*/ 	.word	0xffffffff


	//   ....[18]....
        /*03a8*/ 	.word	0xffffffff


	//   ....[19]....
        /*03ac*/ 	.word	0xffffffff


	//   ....[20]....
        /*03b0*/ 	.word	0xffffffff


	//   ....[21]....
        /*03b4*/ 	.word	0xffffffff


	//   ....[22]....
        /*03b8*/ 	.word	0xffffffff


	//   ....[23]....
        /*03bc*/ 	.word	0xffffffff


	//   ....[24]....
        /*03c0*/ 	.word	0xffffffff


	//   ....[25]....
        /*03c4*/ 	.word	0xffffffff


	//   ....[26]....
        /*03c8*/ 	.word	0xffffffff


	//   ....[27]....
        /*03cc*/ 	.word	0xffffffff


	//   ....[28]....
        /*03d0*/ 	.word	0xffffffff


	//   ....[29]....
        /*03d4*/ 	.word	0xffffffff


	//   ....[30]....
        /*03d8*/ 	.word	0xffffffff


	//   ....[31]....
        /*03dc*/ 	.word	0xffffffff


	//   ....[32]....
        /*03e0*/ 	.word	0xffffffff


	//   ....[33]....
        /*03e4*/ 	.word	0xffffffff


	//   ....[34]....
        /*03e8*/ 	.word	0xffffffff


	//   ....[35]....
        /*03ec*/ 	.word	0xffffffff


	//   ....[36]....
        /*03f0*/ 	.word	0xffffffff


	//   ....[37]....
        /*03f4*/ 	.word	0xffffffff


	//   ....[38]....
        /*03f8*/ 	.word	0xffffffff


	//   ....[39]....
        /*03fc*/ 	.word	0xffffffff


	//   ....[40]....
        /*0400*/ 	.word	0xffffffff


	//   ....[41]....
        /*0404*/ 	.word	0xffffffff


	//   ....[42]....
        /*0408*/ 	.word	0xffffffff


	//   ....[43]....
        /*040c*/ 	.word	0xffffffff


	//   ....[44]....
        /*0410*/ 	.word	0xffffffff


	//   ....[45]....
        /*0414*/ 	.word	0xffffffff


	//   ....[46]....
        /*0418*/ 	.word	0xffffffff


	//   ....[47]....
        /*041c*/ 	.word	0xffffffff


	//   ....[48]....
        /*0420*/ 	.word	0xffffffff


	//   ....[49]....
        /*0424*/ 	.word	0xffffffff


	//   ....[50]....
        /*0428*/ 	.word	0xffffffff


	//   ....[51]....
        /*042c*/ 	.word	0xffffffff


	//   ....[52]....
        /*0430*/ 	.word	0xffffffff


	//   ....[53]....
        /*0434*/ 	.word	0xffffffff


	//   ....[54]....
        /*0438*/ 	.word	0xffffffff


	//   ....[55]....
        /*043c*/ 	.word	0xffffffff


	//   ....[56]....
        /*0440*/ 	.word	0xffffffff


	//   ....[57]....
        /*0444*/ 	.word	0xffffffff


	//   ....[58]....
        /*0448*/ 	.word	0xffffffff


	//   ....[59]....
        /*044c*/ 	.word	0xffffffff


	//   ....[60]....
        /*0450*/ 	.word	0xffffffff


	//   ....[61]....
        /*0454*/ 	.word	0xffffffff


	//   ....[62]....
        /*0458*/ 	.word	0xffffffff


	//   ....[63]....
        /*045c*/ 	.word	0xffffffff


	//   ....[64]....
        /*0460*/ 	.word	0xffffffff


	//   ....[65]....
        /*0464*/ 	.word	0xffffffff


	//----- nvinfo : EIATTR_COOP_GROUP_INSTR_OFFSETS
	.align		4
.L_66:
        /*0468*/ 	.byte	0x04, 0x28
        /*046a*/ 	.short	(.L_68 - .L_67)


	//   ....[0]....
.L_67:
        /*046c*/ 	.word	0x00005770


	//   ....[1]....
        /*0470*/ 	.word	0x00005790


	//   ....[2]....
        /*0474*/ 	.word	0x000057f0


	//   ....[3]....
        /*0478*/ 	.word	0x00005800


	//   ....[4]....
        /*047c*/ 	.word	0x00005a20


	//   ....[5]....
        /*0480*/ 	.word	0x00005a40


	//   ....[6]....
        /*0484*/ 	.word	0x00005a60


	//   ....[7]....
        /*0488*/ 	.word	0x00005a80


	//   ....[8]....
        /*048c*/ 	.word	0x00005aa0


	//   ....[9]....
        /*0490*/ 	.word	0x00005ac0


	//   ....[10]....
        /*0494*/ 	.word	0x00005ad0


	//   ....[11]....
        /*0498*/ 	.word	0x00005ae0


	//   ....[12]....
        /*049c*/ 	.word	0x00005bc0


	//   ....[13]....
        /*04a0*/ 	.word	0x00005bf0


	//   ....[14]....
        /*04a4*/ 	.word	0x00005c20


	//   ....[15]....
        /*04a8*/ 	.word	0x00005c40


	//   ....[16]....
        /*04ac*/ 	.word	0x00005c60


	//   ....[17]....
        /*04b0*/ 	.word	0x00005c70


	//   ....[18]....
        /*04b4*/ 	.word	0x00005c80


	//   ....[19]....
        /*04b8*/ 	.word	0x00005c90


	//   ....[20]....
        /*04bc*/ 	.word	0x00005ca0


	//   ....[21]....
        /*04c0*/ 	.word	0x00005cb0


	//   ....[22]....
        /*04c4*/ 	.word	0x00005d20


	//   ....[23]....
        /*04c8*/ 	.word	0x00005d50


	//   ....[24]....
        /*04cc*/ 	.word	0x00005d70


	//   ....[25]....
        /*04d0*/ 	.word	0x00005d90


	//   ....[26]....
        /*04d4*/ 	.word	0x00005da0


	//   ....[27]....
        /*04d8*/ 	.word	0x00005db0


	//   ....[28]....
        /*04dc*/ 	.word	0x00005dc0


	//   ....[29]....
        /*04e0*/ 	.word	0x00005dd0


	//   ....[30]....
        /*04e4*/ 	.word	0x00005de0


	//   ....[31]....
        /*04e8*/ 	.word	0x00005df0


	//   ....[32]....
        /*04ec*/ 	.word	0x00005fc0


	//   ....[33]....
        /*04f0*/ 	.word	0x00006180


	//   ....[34]....
        /*04f4*/ 	.word	0x000061a0


	//   ....[35]....
        /*04f8*/ 	.word	0x000062f0


	//   ....[36]....
        /*04fc*/ 	.word	0x00006310


	//   ....[37]....
        /*0500*/ 	.word	0x00006360


	//   ....[38]....
        /*0504*/ 	.word	0x000063f0


	//   ....[39]....
        /*0508*/ 	.word	0x000064e0


	//   ....[40]....
        /*050c*/ 	.word	0x000064f0


	//   ....[41]....
        /*0510*/ 	.word	0x00006520


	//   ....[42]....
        /*0514*/ 	.word	0x00006540


	//   ....[43]....
        /*0518*/ 	.word	0x00006620


	//   ....[44]....
        /*051c*/ 	.word	0x00006650


	//   ....[45]....
        /*0520*/ 	.word	0x000066d0


	//   ....[46]....
        /*0524*/ 	.word	0x00006760


	//   ....[47]....
        /*0528*/ 	.word	0x000067b0


	//   ....[48]....
        /*052c*/ 	.word	0x000067c0


	//   ....[49]....
        /*0530*/ 	.word	0x00006890


	//   ....[50]....
        /*0534*/ 	.word	0x000068c0


	//   ....[51]....
        /*0538*/ 	.word	0x000068f0


	//   ....[52]....
        /*053c*/ 	.word	0x00006960


	//   ....[53]....
        /*0540*/ 	.word	0x000069f0


	//   ....[54]....
        /*0544*/ 	.word	0x00006a80


	//   ....[55]....
        /*0548*/ 	.word	0x00006bc0


	//   ....[56]....
        /*054c*/ 	.word	0x00006c30


	//   ....[57]....
        /*0550*/ 	.word	0x00006c40


	//   ....[58]....
        /*0554*/ 	.word	0x00006c80


	//   ....[59]....
        /*0558*/ 	.word	0x00006ce0


	//   ....[60]....
        /*055c*/ 	.word	0x00006d00


	//   ....[61]....
        /*0560*/ 	.word	0x00006d10


	//   ....[62]....
        /*0564*/ 	.word	0x00006d30


	//   ....[63]....
        /*0568*/ 	.word	0x00006d50


	//   ....[64]....
        /*056c*/ 	.word	0x00006d70


	//   ....[65]....
        /*0570*/ 	.word	0x00006ea0


	//----- nvinfo : EIATTR_EXIT_INSTR_OFFSETS
	.align		4
.L_68:
        /*0574*/ 	.byte	0x04, 0x1c
        /*0576*/ 	.short	(.L_70 - .L_69)


	//   ....[0]....
.L_69:
        /*0578*/ 	.word	0x0000f130


	//   ....[1]....
        /*057c*/ 	.word	0x0000f1f0


	//----- nvinfo : EIATTR_REQNTID
	.align		4
.L_70:
        /*0580*/ 	.byte	0x04, 0x10
        /*0582*/ 	.short	(.L_72 - .L_71)
.L_71:
        /*0584*/ 	.word	0x00000100
        /*0588*/ 	.word	0x00000001
        /*058c*/ 	.word	0x00000001
.L_72:


//--------------------- .nv.callgraph             --------------------------
	.section	.nv.callgraph,"",@"SHT_CUDA_CALLGRAPH"
	.align	4
	.sectionentsize	8
	.align		4
        /*0000*/ 	.word	0x00000000
	.align		4
        /*0004*/ 	.word	0xffffffff
	.align		4
        /*0008*/ 	.word	0x00000000
	.align		4
        /*000c*/ 	.word	0xfffffffe
	.align		4
        /*0010*/ 	.word	0x00000000
	.align		4
        /*0014*/ 	.word	0xfffffffd
	.align		4
        /*0018*/ 	.word	0x00000000
	.align		4
        /*001c*/ 	.word	0xfffffffc


//--------------------- .nv.rel.action            --------------------------
	.section	.nv.rel.action,"",@"SHT_CUDA_RELOCINFO"
	.align	8
	.sectionentsize	8
        /*0000*/ 	.byte	0x73, 0x00, 0x00, 0x00, 0x00, 0x00, 0x00, 0x00, 0x00, 0x00, 0x00, 0x11, 0x25, 0x00, 0x05, 0x36


//--------------------- .nv.constant4             --------------------------
	.section	.nv.constant4,"a",@progbits
	.align	8
	.align		8
.nv.constant4:
        /*0000*/ 	.dword	_$_str


//--------------------- .nv.constant0.attn_fwd    --------------------------
	.section	.nv.constant0.attn_fwd,"a",@progbits
	.sectionflags	@""
	.align	4
.nv.constant0.attn_fwd:
	.zero		488


//--------------------- .text.attn_fwd            --------------------------
	.section	.text.attn_fwd,"ax",@progbits
	.sectioninfo	@"SHI_REGISTERS=255"
	.align	128
        .global         attn_fwd
        .type           attn_fwd,@function
        .size           attn_fwd,(.L_x_3 - attn_fwd)
        .other          attn_fwd,@"STO_CUDA_ENTRY STV_DEFAULT"
attn_fwd:
.text.attn_fwd:
[----:B------:R-:W-:-:S03]  /*0000*/  MOV R1, c[0x0][0x28] ;  /* 0x00000a0000017a02 */ /* 0x000fc60000000f00 */
[----:B------:R-:W0:Y:S01]  /*0010*/  S2R R154, SR_TID.X ;  /* 0x00000000009a7919 */ /* 0x000e220000002100 */
[----:B------:R-:W-:Y:S01]  /*0020*/  IADD3 R1, R1, -0xc0, RZ ;  /* 0xffffff4001017810 */ /* 0x000fe20007ffe0ff */
[----:B------:R-:W-:Y:S01]  /*0030*/  ULDC.64 UR4, c[0x0][0x118] ;  /* 0x0000460000047ab9 */ /* 0x000fe20000000a00 */
[----:B------:R-:W-:Y:S01]  /*0040*/  MOV R12, c[0x0][0x198] ;  /* 0x00006600000c7a02 */ /* 0x000fe20000000f00 */
[----:B------:R-:W1:Y:S04]  /*0050*/  S2R R3, SR_CTAID.X ;  /* 0x0000000000037919 */ /* 0x000e680000002500 */
[----:B------:R-:W2:Y:S01]  /*0060*/  S2R R157, SR_CTAID.Y ;  /* 0x00000000009d7919 */ /* 0x000ea20000002600 */
[----:B0-----:R-:W-:-:S05]  /*0070*/  LOP3.LUT R0, R154, 0x7f, RZ, 0xc0, !PT ;  /* 0x0000007f9a007812 */ /* 0x001fca00078ec0ff */
[----:B-1----:R-:W-:Y:S01]  /*0080*/  IMAD R4, R3, 0x80, R0 ;  /* 0x0000008003047824 */ /* 0x002fe200078e0200 */
[----:B------:R-:W-:Y:S01]  /*0090*/  SHF.R.U32.HI R3, RZ, 0x7, R154 ;  /* 0x00000007ff037819 */ /* 0x000fe2000001169a */
[----:B--2---:R-:W-:-:S03]  /*00a0*/  IMAD R2, R157, c[0x0][0x190], RZ ;  /* 0x000064009d027a24 */ /* 0x004fc600078e02ff */
[----:B------:R0:W-:Y:S01]  /*00b0*/  STL [R1+0xb0], R4 ;  /* 0x0000b00401007387 */ /* 0x0001e20000100800 */
[----:B------:R-:W-:Y:S01]  /*00c0*/  SGXT.U32 R5, R3, 0x1 ;  /* 0x000000010305781a */ /* 0x000fe20000000000 */
[C---:B------:R-:W-:Y:S02]  /*00d0*/  IMAD.SHL.U32 R3, R2.reuse, 0x2, RZ ;  /* 0x0000000202037824 */ /* 0x040fe400078e00ff */
[----:B------:R-:W-:-:S04]  /*00e0*/  IMAD.HI R2, R2, 0x2, RZ ;  /* 0x0000000202027827 */ /* 0x000fc800078e02ff */
[----:B------:R-:W-:Y:S02]  /*00f0*/  IMAD R7, R5, c[0x0][0x198], RZ ;  /* 0x0000660005077a24 */ /* 0x000fe400078e02ff */
[----:B0-----:R-:W-:Y:S02]  /*0100*/  IMAD R4, R4, c[0x0][0x194], RZ ;  /* 0x0000650004047a24 */ /* 0x001fe400078e02ff */
[----:B------:R-:W-:Y:S02]  /*0110*/  IMAD R11, R12, 0x2, R7 ;  /* 0x000000020c0b7824 */ /* 0x000fe400078e0207 */
[C---:B------:R-:W-:Y:S01]  /*0120*/  IMAD.HI R5, R4.reuse, 0x2, RZ ;  /* 0x0000000204057827 */ /* 0x040fe200078e02ff */
[----:B------:R-:W-:-:S04]  /*0130*/  SHF.L.U32 R6, R4, 0x1, RZ ;  /* 0x0000000104067819 */ /* 0x000fc800000006ff */
[----:B------:R-:W-:-:S04]  /*0140*/  IADD3 R3, P0, P1, R6, c[0x0][0x160], R3 ;  /* 0x0000580006037a10 */ /* 0x000fc8000791e003 */
[----:B------:R-:W-:Y:S02]  /*0150*/  IADD3.X R2, R5, c[0x0][0x164], R2, P0, P1 ;  /* 0x0000590005027a10 */ /* 0x000fe400007e2402 */
[C---:B------:R-:W-:Y:S02]  /*0160*/  LEA R8, P0, R7.reuse, R3, 0x1 ;  /* 0x0000000307087211 */ /* 0x040fe400078008ff */
[C---:B------:R-:W-:Y:S02]  /*0170*/  LEA R5, R12.reuse, R11, 0x1 ;  /* 0x0000000b0c057211 */ /* 0x040fe400078e08ff */
[-C--:B------:R-:W-:Y:S02]  /*0180*/  LEA.HI.X.SX32 R9, R7, R2.reuse, 0x1, P0 ;  /* 0x0000000207097211 */ /* 0x080fe400000f0eff */
[-C--:B------:R-:W-:Y:S01]  /*0190*/  LEA R10, P1, R11, R3.reuse, 0x1 ;  /* 0x000000030b0a7211 */ /* 0x080fe200078208ff */
[----:B------:R-:W-:Y:S01]  /*01a0*/  IMAD R7, R12, 0x2, R5 ;  /* 0x000000020c077824 */ /* 0x000fe200078e0205 */
[----:B------:R-:W-:Y:S01]  /*01b0*/  LEA R14, P0, R5, R3, 0x1 ;  /* 0x00000003050e7211 */ /* 0x000fe200078008ff */
[----:B------:R0:W2:Y:S01]  /*01c0*/  LDG.E.U16 R4, [R8.64] ;  /* 0x0000000408047981 */ /* 0x0000a2000c1e1500 */
[----:B------:R-:W-:-:S02]  /*01d0*/  LEA.HI.X.SX32 R11, R11, R2, 0x1, P1 ;  /* 0x000000020b0b7211 */ /* 0x000fc400008f0eff */
[----:B------:R-:W-:-:S05]  /*01e0*/  LEA R13, R12, R7, 0x1 ;  /* 0x000000070c0d7211 */ /* 0x000fca00078e08ff */
[C---:B------:R-:W-:Y:S01]  /*01f0*/  IMAD R21, R12.reuse, 0x2, R13 ;  /* 0x000000020c157824 */ /* 0x040fe200078e020d */
[-C--:B------:R-:W-:Y:S02]  /*0200*/  LEA.HI.X.SX32 R15, R5, R2.reuse, 0x1, P0 ;  /* 0x00000002050f7211 */ /* 0x080fe400000f0eff */
[C---:B------:R-:W-:Y:S01]  /*0210*/  LEA R16, P0, R7.reuse, R3, 0x1 ;  /* 0x0000000307107211 */ /* 0x040fe200078008ff */
[----:B------:R1:W3:Y:S01]  /*0220*/  LDG.E.U16 R5, [R10.64] ;  /* 0x000000040a057981 */ /* 0x0002e2000c1e1500 */
[C---:B0-----:R-:W-:Y:S02]  /*0230*/  LEA R9, R12.reuse, R21, 0x1 ;  /* 0x000000150c097211 */ /* 0x041fe400078e08ff */
[-C--:B------:R-:W-:Y:S01]  /*0240*/  LEA.HI.X.SX32 R17, R7, R2.reuse, 0x1, P0 ;  /* 0x0000000207117211 */ /* 0x080fe200000f0eff */
[----:B------:R0:W4:Y:S01]  /*0250*/  LDG.E.U16 R6, [R14.64] ;  /* 0x000000040e067981 */ /* 0x000122000c1e1500 */
[-C--:B------:R-:W-:Y:S02]  /*0260*/  LEA R18, P1, R13, R3.reuse, 0x1 ;  /* 0x000000030d127211 */ /* 0x080fe400078208ff */
[----:B------:R-:W-:Y:S01]  /*0270*/  LEA R20, P0, R21, R3, 0x1 ;  /* 0x0000000315147211 */ /* 0x000fe200078008ff */
[----:B------:R5:W2:Y:S01]  /*0280*/  LDG.E.U16 R7, [R16.64] ;  /* 0x0000000410077981 */ /* 0x000aa2000c1e1500 */
[----:B-1----:R-:W-:Y:S01]  /*0290*/  IMAD R11, R12, 0x2, R9 ;  /* 0x000000020c0b7824 */ /* 0x002fe200078e0209 */
[----:B------:R-:W-:-:S02]  /*02a0*/  LEA.HI.X.SX32 R19, R13, R2, 0x1, P1 ;  /* 0x000000020d137211 */ /* 0x000fc400008f0eff */
[-C--:B------:R-:W-:Y:S02]  /*02b0*/  LEA.HI.X.SX32 R21, R21, R2.reuse, 0x1, P0 ;  /* 0x0000000215157211 */ /* 0x080fe400000f0eff */
[C---:B------:R-:W-:Y:S01]  /*02c0*/  LEA R22, P0, R9.reuse, R3, 0x1 ;  /* 0x0000000309167211 */ /* 0x040fe200078008ff */
[----:B------:R1:W2:Y:S01]  /*02d0*/  LDG.E.U16 R8, [R18.64] ;  /* 0x0000000412087981 */ /* 0x0002a2000c1e1500 */
[C---:B------:R-:W-:Y:S02]  /*02e0*/  LEA R13, R12.reuse, R11, 0x1 ;  /* 0x0000000b0c0d7211 */ /* 0x040fe400078e08ff */
[-C--:B------:R-:W-:Y:S02]  /*02f0*/  LEA.HI.X.SX32 R23, R9, R2.reuse, 0x1, P0 ;  /* 0x0000000209177211 */ /* 0x080fe400000f0eff */
[-C--:B------:R-:W-:Y:S01]  /*0300*/  LEA R24, P0, R11, R3.reuse, 0x1 ;  /* 0x000000030b187211 */ /* 0x080fe200078008ff */
[----:B0-----:R-:W-:Y:S01]  /*0310*/  IMAD R15, R12, 0x2, R13 ;  /* 0x000000020c0f7824 */ /* 0x001fe200078e020d */
[----:B------:R-:W-:Y:S01]  /*0320*/  LEA R26, P1, R13, R3, 0x1 ;  /* 0x000000030d1a7211 */ /* 0x000fe200078208ff */
[----:B------:R0:W2:Y:S01]  /*0330*/  LDG.E.U16 R9, [R20.64] ;  /* 0x0000000414097981 */ /* 0x0000a2000c1e1500 */
[----:B------:R-:W-:-:S02]  /*0340*/  LEA.HI.X.SX32 R25, R11, R2, 0x1, P0 ;  /* 0x000000020b197211 */ /* 0x000fc400000f0eff */
[C---:B------:R-:W-:Y:S01]  /*0350*/  LEA R28, P0, R15.reuse, R3, 0x1 ;  /* 0x000000030f1c7211 */ /* 0x040fe200078008ff */
[----:B------:R0:W2:Y:S01]  /*0360*/  LDG.E.U16 R10, [R22.64] ;  /* 0x00000004160a7981 */ /* 0x0000a2000c1e1500 */
[C---:B-----5:R-:W-:Y:S02]  /*0370*/  LEA R17, R12.reuse, R15, 0x1 ;  /* 0x0000000f0c117211 */ /* 0x060fe400078e08ff */
[-C--:B------:R-:W-:Y:S01]  /*0380*/  LEA.HI.X.SX32 R29, R15, R2.reuse, 0x1, P0 ;  /* 0x000000020f1d7211 */ /* 0x080fe200000f0eff */
[----:B------:R5:W2:Y:S01]  /*0390*/  LDG.E.U16 R11, [R24.64] ;  /* 0x00000004180b7981 */ /* 0x000aa2000c1e1500 */
[----:B-1----:R-:W-:Y:S01]  /*03a0*/  LEA R18, P0, R17, R3, 0x1 ;  /* 0x0000000311127211 */ /* 0x002fe200078008ff */
[----:B------:R-:W-:Y:S01]  /*03b0*/  IMAD R15, R12, 0x2, R17 ;  /* 0x000000020c0f7824 */ /* 0x000fe200078e0211 */
[-C--:B------:R-:W-:Y:S01]  /*03c0*/  LEA.HI.X.SX32 R27, R13, R2.reuse, 0x1, P1 ;  /* 0x000000020d1b7211 */ /* 0x080fe200008f0eff */
[----:B------:R1:W2:Y:S01]  /*03d0*/  LDG.E.U16 R14, [R28.64] ;  /* 0x000000041c0e7981 */ /* 0x0002a2000c1e1500 */
[----:B------:R-:W-:-:S02]  /*03e0*/  LEA.HI.X.SX32 R19, R17, R2, 0x1, P0 ;  /* 0x0000000211137211 */ /* 0x000fc400000f0eff */
[C---:B------:R-:W-:Y:S01]  /*03f0*/  LEA R17, R12.reuse, R15, 0x1 ;  /* 0x0000000f0c117211 */ /* 0x040fe200078e08ff */
[----:B------:R1:W2:Y:S04]  /*0400*/  LDG.E.U16 R13, [R26.64] ;  /* 0x000000041a0d7981 */ /* 0x0002a8000c1e1500 */
[----:B------:R-:W-:Y:S01]  /*0410*/  IMAD R31, R12, 0x2, R17 ;  /* 0x000000020c1f7824 */ /* 0x000fe200078e0211 */
[----:B0-----:R-:W-:-:S04]  /*0420*/  LEA R20, P0, R15, R3, 0x1 ;  /* 0x000000030f147211 */ /* 0x001fc800078008ff */
[C---:B-1----:R-:W-:Y:S02]  /*0430*/  LEA R27, R12.reuse, R31, 0x1 ;  /* 0x0000001f0c1b7211 */ /* 0x042fe400078e08ff */
[-C--:B------:R-:W-:Y:S02]  /*0440*/  LEA.HI.X.SX32 R21, R15, R2.reuse, 0x1, P0 ;  /* 0x000000020f157211 */ /* 0x080fe400000f0eff */
[-C--:B-----5:R-:W-:Y:S01]  /*0450*/  LEA R24, P0, R31, R3.reuse, 0x1 ;  /* 0x000000031f187211 */ /* 0x0a0fe200078008ff */
[C---:B------:R-:W-:Y:S01]  /*0460*/  IMAD R29, R12.reuse, 0x2, R27 ;  /* 0x000000020c1d7824 */ /* 0x040fe200078e021b */
[----:B------:R-:W-:Y:S01]  /*0470*/  LEA R22, P1, R17, R3, 0x1 ;  /* 0x0000000311167211 */ /* 0x000fe200078208ff */
[----:B------:R0:W5:Y:S01]  /*0480*/  LDG.E.U16 R15, [R18.64] ;  /* 0x00000004120f7981 */ /* 0x000162000c1e1500 */
[-C--:B------:R-:W-:Y:S02]  /*0490*/  LEA.HI.X.SX32 R25, R31, R2.reuse, 0x1, P0 ;  /* 0x000000021f197211 */ /* 0x080fe400000f0eff */
[----:B------:R-:W-:Y:S01]  /*04a0*/  LEA R31, R12, R29, 0x1 ;  /* 0x0000001d0c1f7211 */ /* 0x000fe200078e08ff */
[----:B------:R1:W2:Y:S01]  /*04b0*/  LDG.E.U16 R16, [R20.64] ;  /* 0x0000000414107981 */ /* 0x0002a2000c1e1500 */
[----:B------:R-:W-:-:S02]  /*04c0*/  LEA.HI.X.SX32 R23, R17, R2, 0x1, P1 ;  /* 0x0000000211177211 */ /* 0x000fc400008f0eff */
[CC--:B------:R-:W-:Y:S01]  /*04d0*/  LEA R26, P0, R27.reuse, R3.reuse, 0x1 ;  /* 0x000000031b1a7211 */ /* 0x0c0fe200078008ff */
[C---:B------:R-:W-:Y:S02]  /*04e0*/  IMAD R33, R12.reuse, 0x2, R31 ;  /* 0x000000020c217824 */ /* 0x040fe400078e021f */
[----:B------:R1:W2:Y:S01]  /*04f0*/  LDG.E.U16 R17, [R22.64] ;  /* 0x0000000416117981 */ /* 0x0002a2000c1e1500 */
[----:B------:R-:W-:Y:S02]  /*0500*/  LEA.HI.X.SX32 R27, R27, R2, 0x1, P0 ;  /* 0x000000021b1b7211 */ /* 0x000fe400000f0eff */
[----:B------:R-:W-:Y:S01]  /*0510*/  LEA R28, P0, R29, R3, 0x1 ;  /* 0x000000031d1c7211 */ /* 0x000fe200078008ff */
[----:B0-----:R0:W2:Y:S01]  /*0520*/  LDG.E.U16 R18, [R24.64] ;  /* 0x0000000418127981 */ /* 0x0010a2000c1e1500 */
[----:B-1----:R-:W-:-:S03]  /*0530*/  LEA R23, R12, R33, 0x1 ;  /* 0x000000210c177211 */ /* 0x002fc600078e08ff */
[----:B------:R1:W2:Y:S01]  /*0540*/  LDG.E.U16 R19, [R26.64] ;  /* 0x000000041a137981 */ /* 0x0002a2000c1e1500 */
[-C--:B------:R-:W-:Y:S02]  /*0550*/  LEA.HI.X.SX32 R29, R29, R2.reuse, 0x1, P0 ;  /* 0x000000021d1d7211 */ /* 0x080fe400000f0eff */
[-C--:B------:R-:W-:Y:S01]  /*0560*/  LEA R32, P0, R33, R3.reuse, 0x1 ;  /* 0x0000000321207211 */ /* 0x080fe200078008ff */
[C---:B0-----:R-:W-:Y:S01]  /*0570*/  IMAD R25, R12.reuse, 0x2, R23 ;  /* 0x000000020c197824 */ /* 0x041fe200078e0217 */
[-C--:B------:R-:W-:Y:S01]  /*0580*/  LEA R30, P1, R31, R3.reuse, 0x1 ;  /* 0x000000031f1e7211 */ /* 0x080fe200078208ff */
[----:B------:R0:W2:Y:S01]  /*0590*/  LDG.E.U16 R20, [R28.64] ;  /* 0x000000041c147981 */ /* 0x0000a2000c1e1500 */
[-C--:B------:R-:W-:Y:S02]  /*05a0*/  LEA.HI.X.SX32 R33, R33, R2.reuse, 0x1, P0 ;  /* 0x0000000221217211 */ /* 0x080fe400000f0eff */
[C---:B------:R-:W-:Y:S02]  /*05b0*/  LEA R34, P0, R23.reuse, R3, 0x1 ;  /* 0x0000000317227211 */ /* 0x040fe400078008ff */
[----:B------:R-:W-:Y:S01]  /*05c0*/  LEA R39, R12, R25, 0x1 ;  /* 0x000000190c277211 */ /* 0x000fe200078e08ff */
[----:B------:R0:W2:Y:S01]  /*05d0*/  LDG.E.U16 R22, [R32.64] ;  /* 0x0000000420167981 */ /* 0x0000a2000c1e1500 */
[----:B------:R-:W-:-:S02]  /*05e0*/  LEA.HI.X.SX32 R35, R23, R2, 0x1, P0 ;  /* 0x0000000217237211 */ /* 0x000fc400000f0eff */
[-C--:B------:R-:W-:Y:S01]  /*05f0*/  LEA R36, P0, R25, R3.reuse, 0x1 ;  /* 0x0000000319247211 */ /* 0x080fe200078008ff */
[C---:B-1----:R-:W-:Y:S01]  /*0600*/  IMAD R27, R12.reuse, 0x2, R39 ;  /* 0x000000020c1b7824 */ /* 0x042fe200078e0227 */
[-C--:B------:R-:W-:Y:S01]  /*0610*/  LEA.HI.X.SX32 R31, R31, R2.reuse, 0x1, P1 ;  /* 0x000000021f1f7211 */ /* 0x080fe200008f0eff */
[----:B------:R1:W2:Y:S01]  /*0620*/  LDG.E.U16 R23, [R34.64] ;  /* 0x0000000422177981 */ /* 0x0002a2000c1e1500 */
[-C--:B------:R-:W-:Y:S02]  /*0630*/  LEA.HI.X.SX32 R37, R25, R2.reuse, 0x1, P0 ;  /* 0x0000000219257211 */ /* 0x080fe400000f0eff */
[C---:B------:R-:W-:Y:S01]  /*0640*/  LEA R40, P0, R27.reuse, R3, 0x1 ;  /* 0x000000031b287211 */ /* 0x040fe200078008ff */
[----:B------:R1:W2:Y:S01]  /*0650*/  LDG.E.U16 R21, [R30.64] ;  /* 0x000000041e157981 */ /* 0x0002a2000c1e1500 */
[C---:B0-----:R-:W-:Y:S02]  /*0660*/  LEA R29, R12.reuse, R27, 0x1 ;  /* 0x0000001b0c1d7211 */ /* 0x041fe400078e08ff */
[----:B------:R-:W-:Y:S01]  /*0670*/  LEA.HI.X.SX32 R41, R27, R2, 0x1, P0 ;  /* 0x000000021b297211 */ /* 0x000fe200000f0eff */
[----:B------:R0:W2:Y:S02]  /*0680*/  LDG.E.U16 R24, [R36.64] ;  /* 0x0000000424187981 */ /* 0x0000a4000c1e1500 */
[----:B------:R-:W-:Y:S01]  /*0690*/  IMAD R27, R12, 0x2, R29 ;  /* 0x000000020c1b7824 */ /* 0x000fe200078e021d */
[-C--:B------:R-:W-:Y:S01]  /*06a0*/  LEA R38, P1, R39, R3.reuse, 0x1 ;  /* 0x0000000327267211 */ /* 0x080fe200078208ff */
[----:B------:R0:W2:Y:S01]  /*06b0*/  LDG.E.U16 R26, [R40.64] ;  /* 0x00000004281a7981 */ /* 0x0000a2000c1e1500 */
[----:B-1----:R-:W-:-:S04]  /*06c0*/  LEA R30, P0, R29, R3, 0x1 ;  /* 0x000000031d1e7211 */ /* 0x002fc800078008ff */
[-C--:B------:R-:W-:Y:S02]  /*06d0*/  LEA.HI.X.SX32 R31, R29, R2.reuse, 0x1, P0 ;  /* 0x000000021d1f7211 */ /* 0x080fe400000f0eff */
[----:B------:R-:W-:Y:S02]  /*06e0*/  LEA R29, R12, R27, 0x1 ;  /* 0x0000001b0c1d7211 */ /* 0x000fe400078e08ff */
[----:B------:R-:W-:-:S03]  /*06f0*/  LEA.HI.X.SX32 R39, R39, R2, 0x1, P1 ;  /* 0x0000000227277211 */ /* 0x000fc600008f0eff */
[C---:B------:R-:W-:Y:S01]  /*0700*/  IMAD R43, R12.reuse, 0x2, R29 ;  /* 0x000000020c2b7824 */ /* 0x040fe200078e021d */
[CC--:B------:R-:W-:Y:S01]  /*0710*/  LEA R32, P0, R27.reuse, R3.reuse, 0x1 ;  /* 0x000000031b207211 */ /* 0x0c0fe200078008ff */
[----:B------:R1:W2:Y:S03]  /*0720*/  LDG.E.U16 R25, [R38.64] ;  /* 0x0000000426197981 */ /* 0x0002a6000c1e1500 */
[----:B------:R-:W-:Y:S02]  /*0730*/  LEA.HI.X.SX32 R33, R27, R2, 0x1, P0 ;  /* 0x000000021b217211 */ /* 0x000fe400000f0eff */
[----:B0-----:R-:W-:Y:S01]  /*0740*/  LEA R36, P0, R43, R3, 0x1 ;  /* 0x000000032b247211 */ /* 0x001fe200078008ff */
[----:B------:R0:W2:Y:S01]  /*0750*/  LDG.E.U16 R27, [R30.64] ;  /* 0x000000041e1b7981 */ /* 0x0000a2000c1e1500 */
[----:B-1----:R-:W-:-:S03]  /*0760*/  LEA R39, R12, R43, 0x1 ;  /* 0x0000002b0c277211 */ /* 0x002fc600078e08ff */
[----:B------:R1:W2:Y:S02]  /*0770*/  LDG.E.U16 R28, [R32.64] ;  /* 0x00000004201c7981 */ /* 0x0002a4000c1e1500 */
[C---:B------:R-:W-:Y:S01]  /*0780*/  IMAD R41, R12.reuse, 0x2, R39 ;  /* 0x000000020c297824 */ /* 0x040fe200078e0227 */
[-C--:B------:R-:W-:Y:S02]  /*0790*/  LEA.HI.X.SX32 R37, R43, R2.reuse, 0x1, P0 ;  /* 0x000000022b257211 */ /* 0x080fe400000f0eff */
[C---:B------:R-:W-:Y:S02]  /*07a0*/  LEA R34, P1, R29.reuse, R3, 0x1 ;  /* 0x000000031d227211 */ /* 0x040fe400078208ff */
[C---:B------:R-:W-:Y:S01]  /*07b0*/  LEA R43, R12.reuse, R41, 0x1 ;  /* 0x000000290c2b7211 */ /* 0x040fe200078e08ff */
[----:B0-----:R0:W2:Y:S01]  /*07c0*/  LDG.E.U16 R30, [R36.64] ;  /* 0x00000004241e7981 */ /* 0x0010a2000c1e1500 */
[----:B------:R-:W-:Y:S02]  /*07d0*/  LEA.HI.X.SX32 R35, R29, R2, 0x1, P1 ;  /* 0x000000021d237211 */ /* 0x000fe400008f0eff */
[----:B------:R-:W-:Y:S01]  /*07e0*/  LEA R38, P0, R39, R3, 0x1 ;  /* 0x0000000327267211 */ /* 0x000fe200078008ff */
[----:B------:R-:W-:-:S02]  /*07f0*/  IMAD R45, R12, 0x2, R43 ;  /* 0x000000020c2d7824 */ /* 0x000fc400078e022b */
[----:B------:R0:W2:Y:S01]  /*0800*/  LDG.E.U16 R29, [R34.64] ;  /* 0x00000004221d7981 */ /* 0x0000a2000c1e1500 */
[-C--:B------:R-:W-:Y:S02]  /*0810*/  LEA.HI.X.SX32 R39, R39, R2.reuse, 0x1, P0 ;  /* 0x0000000227277211 */ /* 0x080fe400000f0eff */
[-C--:B------:R-:W-:Y:S02]  /*0820*/  LEA R40, P0, R41, R3.reuse, 0x1 ;  /* 0x0000000329287211 */ /* 0x080fe400078008ff */
[----:B------:R-:W-:Y:S01]  /*0830*/  LEA R42, P1, R43, R3, 0x1 ;  /* 0x000000032b2a7211 */ /* 0x000fe200078208ff */
[----:B------:R1:W2:Y:S01]  /*0840*/  LDG.E.U16 R31, [R38.64] ;  /* 0x00000004261f7981 */ /* 0x0002a2000c1e1500 */
[C---:B0-----:R-:W-:Y:S02]  /*0850*/  LEA R35, R12.reuse, R45, 0x1 ;  /* 0x0000002d0c237211 */ /* 0x041fe400078e08ff */
[-C--:B------:R-:W-:Y:S02]  /*0860*/  LEA.HI.X.SX32 R41, R41, R2.reuse, 0x1, P0 ;  /* 0x0000000229297211 */ /* 0x080fe400000f0eff */
[----:B------:R-:W-:Y:S01]  /*0870*/  LEA R44, P0, R45, R3, 0x1 ;  /* 0x000000032d2c7211 */ /* 0x000fe200078008ff */
[----:B------:R-:W-:Y:S01]  /*0880*/  IMAD R37, R12, 0x2, R35 ;  /* 0x000000020c257824 */ /* 0x000fe200078e0223 */
[-C--:B------:R-:W-:Y:S01]  /*0890*/  LEA.HI.X.SX32 R43, R43, R2.reuse, 0x1, P1 ;  /* 0x000000022b2b7211 */ /* 0x080fe200008f0eff */
[----:B-1----:R0:W2:Y:S01]  /*08a0*/  LDG.E.U16 R32, [R40.64] ;  /* 0x0000000428207981 */ /* 0x0020a2000c1e1500 */
[----:B------:R-:W-:-:S02]  /*08b0*/  LEA.HI.X.SX32 R45, R45, R2, 0x1, P0 ;  /* 0x000000022d2d7211 */ /* 0x000fc400000f0eff */
[C---:B------:R-:W-:Y:S01]  /*08c0*/  LEA R46, P0, R35.reuse, R3, 0x1 ;  /* 0x00000003232e7211 */ /* 0x040fe200078008ff */
[----:B------:R1:W2:Y:S01]  /*08d0*/  LDG.E.U16 R33, [R42.64] ;  /* 0x000000042a217981 */ /* 0x0002a2000c1e1500 */
[C---:B------:R-:W-:Y:S02]  /*08e0*/  LEA R51, R12.reuse, R37, 0x1 ;  /* 0x000000250c337211 */ /* 0x040fe400078e08ff */
[-C--:B------:R-:W-:Y:S01]  /*08f0*/  LEA.HI.X.SX32 R47, R35, R2.reuse, 0x1, P0 ;  /* 0x00000002232f7211 */ /* 0x080fe200000f0eff */
[----:B------:R1:W2:Y:S01]  /*0900*/  LDG.E.U16 R34, [R44.64] ;  /* 0x000000042c227981 */ /* 0x0002a2000c1e1500 */
[-C--:B------:R-:W-:Y:S01]  /*0910*/  LEA R48, P0, R37, R3.reuse, 0x1 ;  /* 0x0000000325307211 */ /* 0x080fe200078008ff */
[----:B------:R-:W-:Y:S01]  /*0920*/  IMAD R39, R12, 0x2, R51 ;  /* 0x000000020c277824 */ /* 0x000fe200078e0233 */
[----:B------:R-:W-:Y:S01]  /*0930*/  LEA R50, P1, R51, R3, 0x1 ;  /* 0x0000000333327211 */ /* 0x000fe200078208ff */
[----:B------:R1:W2:Y:S01]  /*0940*/  LDG.E.U16 R35, [R46.64] ;  /* 0x000000042e237981 */ /* 0x0002a2000c1e1500 */
[----:B------:R-:W-:-:S02]  /*0950*/  LEA.HI.X.SX32 R49, R37, R2, 0x1, P0 ;  /* 0x0000000225317211 */ /* 0x000fc400000f0eff */
[C---:B------:R-:W-:Y:S02]  /*0960*/  LEA R52, P0, R39.reuse, R3, 0x1 ;  /* 0x0000000327347211 */ /* 0x040fe400078008ff */
[C---:B0-----:R-:W-:Y:S01]  /*0970*/  LEA R41, R12.reuse, R39, 0x1 ;  /* 0x000000270c297211 */ /* 0x041fe200078e08ff */
[----:B------:R0:W2:Y:S01]  /*0980*/  LDG.E.U16 R36, [R48.64] ;  /* 0x0000000430247981 */ /* 0x0000a2000c1e1500 */
[-C--:B------:R-:W-:Y:S02]  /*0990*/  LEA.HI.X.SX32 R53, R39, R2.reuse, 0x1, P0 ;  /* 0x0000000227357211 */ /* 0x080fe400000f0eff */
        /* <DEDUP_REMOVED lines=8> */
[----:B------:R-:W-:-:S04]  /*0a20*/  LEA R44, P0, R39, R3, 0x1 ;  /* 0x00000003272c7211 */ /* 0x000fc800078008ff */
[C---:B------:R-:W-:Y:S02]  /*0a30*/  LEA R57, R12.reuse, R55, 0x1 ;  /* 0x000000370c397211 */ /* 0x040fe400078e08ff */
[-C--:B------:R-:W-:Y:S02]  /*0a40*/  LEA.HI.X.SX32 R45, R39, R2.reuse, 0x1, P0 ;  /* 0x00000002272d7211 */ /* 0x080fe400000f0eff */
[CC--:B0-----:R-:W-:Y:S01]  /*0a50*/  LEA R48, P0, R55.reuse, R3.reuse, 0x1 ;  /* 0x0000000337307211 */ /* 0x0c1fe200078008ff */
[C---:B------:R-:W-:Y:S01]  /*0a60*/  IMAD R59, R12.reuse, 0x2, R57 ;  /* 0x000000020c3b7824 */ /* 0x040fe200078e0239 */
[----:B------:R0:W2:Y:S02]  /*0a70*/  LDG.E.U16 R39, [R42.64] ;  /* 0x000000042a277981 */ /* 0x0000a4000c1e1500 */
[----:B------:R-:W-:Y:S02]  /*0a80*/  LEA.HI.X.SX32 R49, R55, R2, 0x1, P0 ;  /* 0x0000000237317211 */ /* 0x000fe400000f0eff */
[----:B------:R-:W-:Y:S01]  /*0a90*/  LEA R50, P0, R57, R3, 0x1 ;  /* 0x0000000339327211 */ /* 0x000fe200078008ff */
[----:B------:R1:W2:Y:S01]  /*0aa0*/  LDG.E.U16 R40, [R44.64] ;  /* 0x000000042c287981 */ /* 0x0002a2000c1e1500 */
[----:B------:R-:W-:-:S02]  /*0ab0*/  LEA R55, R12, R59, 0x1 ;  /* 0x0000003b0c377211 */ /* 0x000fc400078e08ff */
[----:B------:R-:W-:Y:S01]  /*0ac0*/  LEA.HI.X.SX32 R51, R57, R2, 0x1, P0 ;  /* 0x0000000239337211 */ /* 0x000fe200000f0eff */
[----:B0-----:R0:W2:Y:S02]  /*0ad0*/  LDG.E.U16 R42, [R48.64] ;  /* 0x00000004302a7981 */ /* 0x0010a4000c1e1500 */
[C---:B------:R-:W-:Y:S01]  /*0ae0*/  IMAD R57, R12.reuse, 0x2, R55 ;  /* 0x000000020c397824 */ /* 0x040fe200078e0237 */
[----:B-1----:R-:W-:Y:S01]  /*0af0*/  LEA R52, P0, R59, R3, 0x1 ;  /* 0x000000033b347211 */ /* 0x002fe200078008ff */
[----:B------:R1:W2:Y:S03]  /*0b00*/  LDG.E.U16 R43, [R50.64] ;  /* 0x00000004322b7981 */ /* 0x0002a6000c1e1500 */
[----:B------:R-:W-:-:S05]  /*0b10*/  LEA R61, R12, R57, 0x1 ;  /* 0x000000390c3d7211 */ /* 0x000fca00078e08ff */
[----:B------:R-:W-:-:S05]  /*0b20*/  IMAD R63, R12, 0x2, R61 ;  /* 0x000000020c3f7824 */ /* 0x000fca00078e023d */
[----:B------:R-:W-:-:S05]  /*0b30*/  LEA R65, R12, R63, 0x1 ;  /* 0x0000003f0c417211 */ /* 0x000fca00078e08ff */
[----:B0-----:R-:W-:Y:S01]  /*0b40*/  IMAD R49, R12, 0x2, R65 ;  /* 0x000000020c317824 */ /* 0x001fe200078e0241 */
[----:B------:R-:W-:-:S04]  /*0b50*/  LEA.HI.X.SX32 R53, R59, R2, 0x1, P0 ;  /* 0x000000023b357211 */ /* 0x000fc800000f0eff */
[C---:B-1----:R-:W-:Y:S01]  /*0b60*/  LEA R51, R12.reuse, R49, 0x1 ;  /* 0x000000310c337211 */ /* 0x042fe200078e08ff */
[----:B------:R0:W2:Y:S04]  /*0b70*/  LDG.E.U16 R44, [R52.64] ;  /* 0x00000004342c7981 */ /* 0x0000a8000c1e1500 */
[----:B------:R-:W-:-:S05]  /*0b80*/  IMAD R67, R12, 0x2, R51 ;  /* 0x000000020c437824 */ /* 0x000fca00078e0233 */
[----:B0-----:R-:W-:-:S05]  /*0b90*/  LEA R53, R12, R67, 0x1 ;  /* 0x000000430c357211 */ /* 0x001fca00078e08ff */
[----:B------:R-:W-:-:S05]  /*0ba0*/  IMAD R69, R12, 0x2, R53 ;  /* 0x000000020c457824 */ /* 0x000fca00078e0235 */
[C---:B------:R-:W-:Y:S02]  /*0bb0*/  LEA R71, R12.reuse, R69, 0x1 ;  /* 0x000000450c477211 */ /* 0x040fe400078e08ff */
[-C--:B------:R-:W-:Y:S02]  /*0bc0*/  LEA R46, P1, R41, R3.reuse, 0x1 ;  /* 0x00000003292e7211 */ /* 0x080fe400078208ff */
[-C--:B------:R-:W-:Y:S01]  /*0bd0*/  LEA R56, P0, R57, R3.reuse, 0x1 ;  /* 0x0000000339387211 */ /* 0x080fe200078008ff */
[----:B------:R-:W-:Y:S01]  /*0be0*/  IMAD R73, R12, 0x2, R71 ;  /* 0x000000020c497824 */ /* 0x000fe200078e0247 */
[-C--:B------:R-:W-:Y:S02]  /*0bf0*/  LEA.HI.X.SX32 R47, R41, R2.reuse, 0x1, P1 ;  /* 0x00000002292f7211 */ /* 0x080fe400008f0eff */
[----:B------:R-:W-:Y:S02]  /*0c00*/  LEA.HI.X.SX32 R57, R57, R2, 0x1, P0 ;  /* 0x0000000239397211 */ /* 0x000fe400000f0eff */
[-C--:B------:R-:W-:Y:S01]  /*0c10*/  LEA R54, P1, R55, R3.reuse, 0x1 ;  /* 0x0000000337367211 */ /* 0x080fe200078208ff */
[----:B------:R0:W2:Y:S01]  /*0c20*/  LDG.E.U16 R41, [R46.64] ;  /* 0x000000042e297981 */ /* 0x0000a2000c1e1500 */
[----:B------:R-:W-:-:S02]  /*0c30*/  LEA R58, P0, R61, R3, 0x1 ;  /* 0x000000033d3a7211 */ /* 0x000fc400078008ff */
[C---:B------:R-:W-:Y:S02]  /*0c40*/  LEA R75, R12.reuse, R73, 0x1 ;  /* 0x000000490c4b7211 */ /* 0x040fe400078e08ff */
[-C--:B------:R-:W-:Y:S02]  /*0c50*/  LEA.HI.X.SX32 R55, R55, R2.reuse, 0x1, P1 ;  /* 0x0000000237377211 */ /* 0x080fe400008f0eff */
[-C--:B------:R-:W-:Y:S01]  /*0c60*/  LEA.HI.X.SX32 R59, R61, R2.reuse, 0x1, P0 ;  /* 0x000000023d3b7211 */ /* 0x080fe200000f0eff */
[C---:B------:R-:W-:Y:S01]  /*0c70*/  IMAD R77, R12.reuse, 0x2, R75 ;  /* 0x000000020c4d7824 */ /* 0x040fe200078e024b */
[C---:B------:R-:W-:Y:S01]  /*0c80*/  LEA R60, P0, R63.reuse, R3, 0x1 ;  /* 0x000000033f3c7211 */ /* 0x040fe200078008ff */
[----:B------:R1:W2:Y:S03]  /*0c90*/  LDG.E.U16 R45, [R54.64] ;  /* 0x00000004362d7981 */ /* 0x0002a6000c1e1500 */
[----:B------:R-:W-:Y:S01]  /*0ca0*/  LEA.HI.X.SX32 R61, R63, R2, 0x1, P0 ;  /* 0x000000023f3d7211 */ /* 0x000fe200000f0eff */
[----:B0-----:R0:W2:Y:S01]  /*0cb0*/  LDG.E.U16 R46, [R56.64] ;  /* 0x00000004382e7981 */ /* 0x0010a2000c1e1500 */
[----:B------:R-:W-:-:S02]  /*0cc0*/  LEA R79, R12, R77, 0x1 ;  /* 0x0000004d0c4f7211 */ /* 0x000fc400078e08ff */
[-C--:B------:R-:W-:Y:S01]  /*0cd0*/  LEA R62, P1, R65, R3.reuse, 0x1 ;  /* 0x00000003413e7211 */ /* 0x080fe200078208ff */
[----:B------:R3:W2:Y:S01]  /*0ce0*/  LDG.E.U16 R47, [R58.64] ;  /* 0x000000043a2f7981 */ /* 0x0006a2000c1e1500 */
[CC--:B-1----:R-:W-:Y:S01]  /*0cf0*/  LEA R54, P0, R49.reuse, R3.reuse, 0x1 ;  /* 0x0000000331367211 */ /* 0x0c2fe200078008ff */
[C---:B------:R-:W-:Y:S02]  /*0d00*/  IMAD R81, R12.reuse, 0x2, R79 ;  /* 0x000000020c517824 */ /* 0x040fe400078e024f */
[----:B------:R1:W2:Y:S01]  /*0d10*/  LDG.E.U16 R48, [R60.64] ;  /* 0x000000043c307981 */ /* 0x0002a2000c1e1500 */
[-C--:B------:R-:W-:Y:S02]  /*0d20*/  LEA.HI.X.SX32 R55, R49, R2.reuse, 0x1, P0 ;  /* 0x0000000231377211 */ /* 0x080fe400000f0eff */
[C---:B0-----:R-:W-:Y:S02]  /*0d30*/  LEA R56, P0, R51.reuse, R3, 0x1 ;  /* 0x0000000333387211 */ /* 0x041fe400078008ff */
[----:B------:R-:W-:Y:S01]  /*0d40*/  LEA R83, R12, R81, 0x1 ;  /* 0x000000510c537211 */ /* 0x000fe200078e08ff */
[----:B------:R0:W2:Y:S01]  /*0d50*/  LDG.E.U16 R50, [R54.64] ;  /* 0x0000000436327981 */ /* 0x0000a2000c1e1500 */
[----:B------:R-:W-:-:S02]  /*0d60*/  LEA.HI.X.SX32 R57, R51, R2, 0x1, P0 ;  /* 0x0000000233397211 */ /* 0x000fc400000f0eff */
[-C--:B---3--:R-:W-:Y:S01]  /*0d70*/  LEA R58, P0, R67, R3.reuse, 0x1 ;  /* 0x00000003433a7211 */ /* 0x088fe200078008ff */
[C---:B------:R-:W-:Y:S01]  /*0d80*/  IMAD R85, R12.reuse, 0x2, R83 ;  /* 0x000000020c557824 */ /* 0x040fe200078e0253 */
[-C--:B------:R-:W-:Y:S01]  /*0d90*/  LEA.HI.X.SX32 R63, R65, R2.reuse, 0x1, P1 ;  /* 0x00000002413f7211 */ /* 0x080fe200008f0eff */
[----:B------:R3:W2:Y:S01]  /*0da0*/  LDG.E.U16 R51, [R56.64] ;  /* 0x0000000438337981 */ /* 0x0006a2000c1e1500 */
[-C--:B------:R-:W-:Y:S02]  /*0db0*/  LEA.HI.X.SX32 R59, R67, R2.reuse, 0x1, P0 ;  /* 0x00000002433b7211 */ /* 0x080fe400000f0eff */
[-C--:B-1----:R-:W-:Y:S01]  /*0dc0*/  LEA R60, P0, R69, R3.reuse, 0x1 ;  /* 0x00000003453c7211 */ /* 0x082fe200078008ff */
[----:B------:R1:W2:Y:S01]  /*0dd0*/  LDG.E.U16 R49, [R62.64] ;  /* 0x000000043e317981 */ /* 0x0002a2000c1e1500 */
[----:B------:R-:W-:Y:S02]  /*0de0*/  LEA R64, P1, R53, R3, 0x1 ;  /* 0x0000000335407211 */ /* 0x000fe400078208ff */
[----:B------:R-:W-:Y:S01]  /*0df0*/  LEA.HI.X.SX32 R61, R69, R2, 0x1, P0 ;  /* 0x00000002453d7211 */ /* 0x000fe200000f0eff */
[----:B------:R3:W2:Y:S01]  /*0e00*/  LDG.E.U16 R52, [R58.64] ;  /* 0x000000043a347981 */ /* 0x0006a2000c1e1500 */
[----:B------:R-:W-:-:S02]  /*0e10*/  LEA R87, R12, R85, 0x1 ;  /* 0x000000550c577211 */ /* 0x000fc400078e08ff */
[-C--:B------:R-:W-:Y:S01]  /*0e20*/  LEA.HI.X.SX32 R65, R53, R2.reuse, 0x1, P1 ;  /* 0x0000000235417211 */ /* 0x080fe200008f0eff */
[----:B0-----:R0:W2:Y:S01]  /*0e30*/  LDG.E.U16 R54, [R60.64] ;  /* 0x000000043c367981 */ /* 0x0010a2000c1e1500 */
[CC--:B-1----:R-:W-:Y:S01]  /*0e40*/  LEA R62, P0, R71.reuse, R3.reuse, 0x1 ;  /* 0x00000003473e7211 */ /* 0x0c2fe200078008ff */
[C---:B------:R-:W-:Y:S02]  /*0e50*/  IMAD R89, R12.reuse, 0x2, R87 ;  /* 0x000000020c597824 */ /* 0x040fe400078e0257 */
[----:B------:R1:W2:Y:S01]  /*0e60*/  LDG.E.U16 R53, [R64.64] ;  /* 0x0000000440357981 */ /* 0x0002a2000c1e1500 */
[-C--:B------:R-:W-:Y:S02]  /*0e70*/  LEA.HI.X.SX32 R63, R71, R2.reuse, 0x1, P0 ;  /* 0x00000002473f7211 */ /* 0x080fe400000f0eff */
[C---:B------:R-:W-:Y:S02]  /*0e80*/  LEA R66, P0, R73.reuse, R3, 0x1 ;  /* 0x0000000349427211 */ /* 0x040fe400078008ff */
[----:B------:R-:W-:Y:S01]  /*0e90*/  LEA R91, R12, R89, 0x1 ;  /* 0x000000590c5b7211 */ /* 0x000fe200078e08ff */
[----:B------:R0:W2:Y:S01]  /*0ea0*/  LDG.E.U16 R55, [R62.64] ;  /* 0x000000043e377981 */ /* 0x0000a2000c1e1500 */
[----:B------:R-:W-:-:S02]  /*0eb0*/  LEA.HI.X.SX32 R67, R73, R2, 0x1, P0 ;  /* 0x0000000249437211 */ /* 0x000fc400000f0eff */
[-C--:B-1----:R-:W-:Y:S01]  /*0ec0*/  LEA R64, P0, R77, R3.reuse, 0x1 ;  /* 0x000000034d407211 */ /* 0x082fe200078008ff */
[----:B------:R-:W-:Y:S01]  /*0ed0*/  IMAD R93, R12, 0x2, R91 ;  /* 0x000000020c5d7824 */ /* 0x000fe200078e025b */
[-C--:B------:R-:W-:Y:S01]  /*0ee0*/  LEA R68, P1, R75, R3.reuse, 0x1 ;  /* 0x000000034b447211 */ /* 0x080fe200078208ff */
[----:B---3--:R1:W3:Y:S01]  /*0ef0*/  LDG.E.U16 R56, [R66.64] ;  /* 0x0000000442387981 */ /* 0x0082e2000c1e1500 */
[-C--:B------:R-:W-:Y:S02]  /*0f00*/  LEA.HI.X.SX32 R65, R77, R2.reuse, 0x1, P0 ;  /* 0x000000024d417211 */ /* 0x080fe400000f0eff */
[----:B------:R-:W-:Y:S02]  /*0f10*/  LEA R70, P0, R79, R3, 0x1 ;  /* 0x000000034f467211 */ /* 0x000fe400078008ff */
[-C--:B------:R-:W-:Y:S01]  /*0f20*/  LEA.HI.X.SX32 R69, R75, R2.reuse, 0x1, P1 ;  /* 0x000000024b457211 */ /* 0x080fe200008f0eff */
[----:B------:R0:W2:Y:S01]  /*0f30*/  LDG.E.U16 R58, [R64.64] ;  /* 0x00000004403a7981 */ /* 0x0000a2000c1e1500 */
[----:B------:R-:W-:-:S02]  /*0f40*/  LEA.HI.X.SX32 R71, R79, R2, 0x1, P0 ;  /* 0x000000024f477211 */ /* 0x000fc400000f0eff */
[----:B------:R-:W-:Y:S01]  /*0f50*/  LEA R79, R12, R93, 0x1 ;  /* 0x0000005d0c4f7211 */ /* 0x000fe200078e08ff */
[----:B------:R0:W2:Y:S01]  /*0f60*/  LDG.E.U16 R57, [R68.64] ;  /* 0x0000000444397981 */ /* 0x0000a2000c1e1500 */
[----:B------:R-:W-:-:S03]  /*0f70*/  LEA R72, P0, R81, R3, 0x1 ;  /* 0x0000000351487211 */ /* 0x000fc600078008ff */
[C---:B------:R-:W-:Y:S01]  /*0f80*/  IMAD R95, R12.reuse, 0x2, R79 ;  /* 0x000000020c5f7824 */ /* 0x040fe200078e024f */
[-C--:B------:R-:W-:Y:S01]  /*0f90*/  LEA.HI.X.SX32 R73, R81, R2.reuse, 0x1, P0 ;  /* 0x0000000251497211 */ /* 0x080fe200000f0eff */
[----:B------:R4:W2:Y:S01]  /*0fa0*/  LDG.E.U16 R59, [R70.64] ;  /* 0x00000004463b7981 */ /* 0x0008a2000c1e1500 */
[C---:B------:R-:W-:Y:S02]  /*0fb0*/  LEA R74, P1, R83.reuse, R3, 0x1 ;  /* 0x00000003534a7211 */ /* 0x040fe400078208ff */
[C---:B------:R-:W-:Y:S01]  /*0fc0*/  LEA R81, R12.reuse, R95, 0x1 ;  /* 0x0000005f0c517211 */ /* 0x040fe200078e08ff */
[----:B0-----:R0:W2:Y:S01]  /*0fd0*/  LDG.E.U16 R60, [R72.64] ;  /* 0x00000004483c7981 */ /* 0x0010a2000c1e1500 */
[-C--:B------:R-:W-:Y:S02]  /*0fe0*/  LEA.HI.X.SX32 R75, R83, R2.reuse, 0x1, P1 ;  /* 0x00000002534b7211 */ /* 0x080fe400008f0eff */
[-C--:B-1----:R-:W-:Y:S01]  /*0ff0*/  LEA R66, P0, R85, R3.reuse, 0x1 ;  /* 0x0000000355427211 */ /* 0x082fe200078008ff */
[----:B------:R-:W-:Y:S01]  /*1000*/  IMAD R83, R12, 0x2, R81 ;  /* 0x000000020c537824 */ /* 0x000fe200078e0251 */
[----:B------:R-:W-:Y:S01]  /*1010*/  LEA R76, P1, R91, R3, 0x1 ;  /* 0x000000035b4c7211 */ /* 0x000fe200078208ff */
[----:B------:R1:W2:Y:S01]  /*1020*/  LDG.E.U16 R61, [R74.64] ;  /* 0x000000044a3d7981 */ /* 0x0002a2000c1e1500 */
[----:B------:R-:W-:-:S02]  /*1030*/  LEA.HI.X.SX32 R67, R85, R2, 0x1, P0 ;  /* 0x0000000255437211 */ /* 0x000fc400000f0eff */
[C---:B------:R-:W-:Y:S02]  /*1040*/  LEA R85, R12.reuse, R83, 0x1 ;  /* 0x000000530c557211 */ /* 0x040fe400078e08ff */
[C---:B------:R-:W-:Y:S01]  /*1050*/  LEA R68, P0, R87.reuse, R3, 0x1 ;  /* 0x0000000357447211 */ /* 0x040fe200078008ff */
[----:B------:R0:W2:Y:S02]  /*1060*/  LDG.E.U16 R62, [R66.64] ;  /* 0x00000004423e7981 */ /* 0x0000a4000c1e1500 */
[----:B------:R-:W-:Y:S01]  /*1070*/  IMAD R97, R12, 0x2, R85 ;  /* 0x000000020c617824 */ /* 0x000fe200078e0255 */
[----:B------:R-:W-:-:S04]  /*1080*/  LEA.HI.X.SX32 R69, R87, R2, 0x1, P0 ;  /* 0x0000000257457211 */ /* 0x000fc800000f0eff */
[----:B------:R-:W-:Y:S01]  /*1090*/  LEA R87, R12, R97, 0x1 ;  /* 0x000000610c577211 */ /* 0x000fe200078e08ff */
[----:B------:R0:W2:Y:S01]  /*10a0*/  LDG.E.U16 R63, [R68.64] ;  /* 0x00000004443f7981 */ /* 0x0000a2000c1e1500 */
[----:B----4-:R-:W-:-:S03]  /*10b0*/  LEA R70, P0, R89, R3, 0x1 ;  /* 0x0000000359467211 */ /* 0x010fc600078008ff */
[----:B------:R-:W-:Y:S01]  /*10c0*/  IMAD R99, R12, 0x2, R87 ;  /* 0x000000020c637824 */ /* 0x000fe200078e0257 */
[----:B------:R-:W-:-:S04]  /*10d0*/  LEA.HI.X.SX32 R71, R89, R2, 0x1, P0 ;  /* 0x0000000259477211 */ /* 0x000fc800000f0eff */
[C---:B------:R-:W-:Y:S01]  /*10e0*/  LEA R89, R12.reuse, R99, 0x1 ;  /* 0x000000630c597211 */ /* 0x040fe200078e08ff */
[----:B------:R4:W2:Y:S01]  /*10f0*/  LDG.E.U16 R64, [R70.64] ;  /* 0x0000000446407981 */ /* 0x0008a2000c1e1500 */
[-C--:B------:R-:W-:Y:S02]  /*1100*/  LEA.HI.X.SX32 R77, R91, R2.reuse, 0x1, P1 ;  /* 0x000000025b4d7211 */ /* 0x080fe400008f0eff */
[C---:B0-----:R-:W-:Y:S01]  /*1110*/  LEA R72, P0, R93.reuse, R3, 0x1 ;  /* 0x000000035d487211 */ /* 0x041fe200078008ff */
[C---:B------:R-:W-:Y:S02]  /*1120*/  IMAD R91, R12.reuse, 0x2, R89 ;  /* 0x000000020c5b7824 */ /* 0x040fe400078e0259 */
[----:B------:R0:W2:Y:S01]  /*1130*/  LDG.E.U16 R65, [R76.64] ;  /* 0x000000044c417981 */ /* 0x0000a2000c1e1500 */
[----:B------:R-:W-:Y:S02]  /*1140*/  LEA.HI.X.SX32 R73, R93, R2, 0x1, P0 ;  /* 0x000000025d497211 */ /* 0x000fe400000f0eff */
[----:B------:R-:W-:-:S02]  /*1150*/  LEA R93, R12, R91, 0x1 ;  /* 0x0000005b0c5d7211 */ /* 0x000fc400078e08ff */
[CC--:B-1----:R-:W-:Y:S01]  /*1160*/  LEA R74, P0, R79.reuse, R3.reuse, 0x1 ;  /* 0x000000034f4a7211 */ /* 0x0c2fe200078008ff */
[----:B------:R1:W2:Y:S02]  /*1170*/  LDG.E.U16 R66, [R72.64] ;  /* 0x0000000448427981 */ /* 0x0002a4000c1e1500 */
[C---:B------:R-:W-:Y:S01]  /*1180*/  IMAD R101, R12.reuse, 0x2, R93 ;  /* 0x000000020c657824 */ /* 0x040fe200078e025d */
[-C--:B------:R-:W-:Y:S02]  /*1190*/  LEA.HI.X.SX32 R75, R79, R2.reuse, 0x1, P0 ;  /* 0x000000024f4b7211 */ /* 0x080fe400000f0eff */
[C---:B------:R-:W-:Y:S02]  /*11a0*/  LEA R78, P0, R95.reuse, R3, 0x1 ;  /* 0x000000035f4e7211 */ /* 0x040fe400078008ff */
[----:B------:R-:W-:Y:S01]  /*11b0*/  LEA R103, R12, R101, 0x1 ;  /* 0x000000650c677211 */ /* 0x000fe200078e08ff */
[----:B------:R1:W2:Y:S01]  /*11c0*/  LDG.E.U16 R67, [R74.64] ;  /* 0x000000044a437981 */ /* 0x0002a2000c1e1500 */
[----:B------:R-:W-:-:S03]  /*11d0*/  LEA.HI.X.SX32 R79, R95, R2, 0x1, P0 ;  /* 0x000000025f4f7211 */ /* 0x000fc600000f0eff */
[C---:B------:R-:W-:Y:S01]  /*11e0*/  IMAD R95, R12.reuse, 0x2, R103 ;  /* 0x000000020c5f7824 */ /* 0x040fe200078e0267 */
[----:B0-----:R-:W-:Y:S01]  /*11f0*/  LEA R76, P0, R83, R3, 0x1 ;  /* 0x00000003534c7211 */ /* 0x001fe200078008ff */
[----:B------:R0:W2:Y:S03]  /*1200*/  LDG.E.U16 R68, [R78.64] ;  /* 0x000000044e447981 */ /* 0x0000a6000c1e1500 */
[----:B------:R-:W-:-:S05]  /*1210*/  LEA R105, R12, R95, 0x1 ;  /* 0x0000005f0c697211 */ /* 0x000fca00078e08ff */
[----:B------:R-:W-:-:S05]  /*1220*/  IMAD R107, R12, 0x2, R105 ;  /* 0x000000020c6b7824 */ /* 0x000fca00078e0269 */
[----:B------:R-:W-:-:S05]  /*1230*/  LEA R109, R12, R107, 0x1 ;  /* 0x0000006b0c6d7211 */ /* 0x000fca00078e08ff */
[----:B------:R-:W-:Y:S01]  /*1240*/  IMAD R111, R12, 0x2, R109 ;  /* 0x000000020c6f7824 */ /* 0x000fe200078e026d */
[----:B------:R-:W-:-:S04]  /*1250*/  LEA.HI.X.SX32 R77, R83, R2, 0x1, P0 ;  /* 0x00000002534d7211 */ /* 0x000fc800000f0eff */
[C---:B------:R-:W-:Y:S01]  /*1260*/  LEA R113, R12.reuse, R111, 0x1 ;  /* 0x0000006f0c717211 */ /* 0x040fe200078e08ff */
[----:B----4-:R4:W2:Y:S01]  /*1270*/  LDG.E.U16 R70, [R76.64] ;  /* 0x000000044c467981 */ /* 0x0108a2000c1e1500 */
[-C--:B------:R-:W-:Y:S02]  /*1280*/  LEA R80, P1, R81, R3.reuse, 0x1 ;  /* 0x0000000351507211 */ /* 0x080fe400078208ff */
[-C--:B------:R-:W-:Y:S01]  /*1290*/  LEA R82, P0, R85, R3.reuse, 0x1 ;  /* 0x0000000355527211 */ /* 0x080fe200078008ff */
[C---:B------:R-:W-:Y:S01]  /*12a0*/  IMAD R115, R12.reuse, 0x2, R113 ;  /* 0x000000020c737824 */ /* 0x040fe200078e0271 */
[-C--:B------:R-:W-:Y:S02]  /*12b0*/  LEA.HI.X.SX32 R81, R81, R2.reuse, 0x1, P1 ;  /* 0x0000000251517211 */ /* 0x080fe400008f0eff */
[----:B------:R-:W-:Y:S02]  /*12c0*/  LEA.HI.X.SX32 R83, R85, R2, 0x1, P0 ;  /* 0x0000000255537211 */ /* 0x000fe400000f0eff */
[----:B------:R-:W-:Y:S01]  /*12d0*/  LEA R84, P0, R97, R3, 0x1 ;  /* 0x0000000361547211 */ /* 0x000fe200078008ff */
[----:B------:R0:W2:Y:S01]  /*12e0*/  LDG.E.U16 R69, [R80.64] ;  /* 0x0000000450457981 */ /* 0x0000a2000c1e1500 */
[----:B------:R-:W-:-:S02]  /*12f0*/  LEA R117, R12, R115, 0x1 ;  /* 0x000000730c757211 */ /* 0x000fc400078e08ff */
[-C--:B------:R-:W-:Y:S01]  /*1300*/  LEA.HI.X.SX32 R85, R97, R2.reuse, 0x1, P0 ;  /* 0x0000000261557211 */ /* 0x080fe200000f0eff */
[----:B------:R4:W2:Y:S02]  /*1310*/  LDG.E.U16 R71, [R82.64] ;  /* 0x0000000452477981 */ /* 0x0008a4000c1e1500 */
[C---:B------:R-:W-:Y:S01]  /*1320*/  IMAD R119, R12.reuse, 0x2, R117 ;  /* 0x000000020c777824 */ /* 0x040fe200078e0275 */
[-C--:B------:R-:W-:Y:S01]  /*1330*/  LEA R86, P1, R87, R3.reuse, 0x1 ;  /* 0x0000000357567211 */ /* 0x080fe200078208ff */
[----:B-1----:R1:W2:Y:S01]  /*1340*/  LDG.E.U16 R72, [R84.64] ;  /* 0x0000000454487981 */ /* 0x0022a2000c1e1500 */
[C---:B0-----:R-:W-:Y:S02]  /*1350*/  LEA R80, P0, R99.reuse, R3, 0x1 ;  /* 0x0000000363507211 */ /* 0x041fe400078008ff */
[----:B------:R-:W-:Y:S02]  /*1360*/  LEA R121, R12, R119, 0x1 ;  /* 0x000000770c797211 */ /* 0x000fe400078e08ff */
[----:B------:R-:W-:-:S02]  /*1370*/  LEA.HI.X.SX32 R81, R99, R2, 0x1, P0 ;  /* 0x0000000263517211 */ /* 0x000fc400000f0eff */
[-C--:B----4-:R-:W-:Y:S01]  /*1380*/  LEA R76, P0, R89, R3.reuse, 0x1 ;  /* 0x00000003594c7211 */ /* 0x090fe200078008ff */
[----:B------:R-:W-:Y:S01]  /*1390*/  IMAD R123, R12, 0x2, R121 ;  /* 0x000000020c7b7824 */ /* 0x000fe200078e0279 */
[-C--:B------:R-:W-:Y:S01]  /*13a0*/  LEA.HI.X.SX32 R87, R87, R2.reuse, 0x1, P1 ;  /* 0x0000000257577211 */ /* 0x080fe200008f0eff */
[----:B------:R0:W4:Y:S01]  /*13b0*/  LDG.E.U16 R74, [R80.64] ;  /* 0x00000004504a7981 */ /* 0x000122000c1e1500 */
[-C--:B------:R-:W-:Y:S02]  /*13c0*/  LEA.HI.X.SX32 R77, R89, R2.reuse, 0x1, P0 ;  /* 0x00000002594d7211 */ /* 0x080fe400000f0eff */
[-C--:B------:R-:W-:Y:S01]  /*13d0*/  LEA R82, P0, R91, R3.reuse, 0x1 ;  /* 0x000000035b527211 */ /* 0x080fe200078008ff */
[----:B------:R0:W2:Y:S01]  /*13e0*/  LDG.E.U16 R73, [R86.64] ;  /* 0x0000000456497981 */ /* 0x0000a2000c1e1500 */
[----:B------:R-:W-:Y:S02]  /*13f0*/  LEA R90, P1, R93, R3, 0x1 ;  /* 0x000000035d5a7211 */ /* 0x000fe400078208ff */
[-C--:B------:R-:W-:Y:S01]  /*1400*/  LEA.HI.X.SX32 R83, R91, R2.reuse, 0x1, P0 ;  /* 0x000000025b537211 */ /* 0x080fe200000f0eff */
[----:B------:R0:W2:Y:S01]  /*1410*/  LDG.E.U16 R75, [R76.64] ;  /* 0x000000044c4b7981 */ /* 0x0000a2000c1e1500 */
[----:B------:R-:W-:-:S02]  /*1420*/  LEA.HI.X.SX32 R91, R93, R2, 0x1, P1 ;  /* 0x000000025d5b7211 */ /* 0x000fc400008f0eff */
[----:B------:R-:W-:Y:S01]  /*1430*/  LEA R93, R12, R123, 0x1 ;  /* 0x0000007b0c5d7211 */ /* 0x000fe200078e08ff */
[----:B------:R0:W2:Y:S01]  /*1440*/  LDG.E.U16 R78, [R82.64] ;  /* 0x00000004524e7981 */ /* 0x0000a2000c1e1500 */
[----:B-1----:R-:W-:-:S03]  /*1450*/  LEA R84, P0, R101, R3, 0x1 ;  /* 0x0000000365547211 */ /* 0x002fc600078008ff */
[C---:B------:R-:W-:Y:S01]  /*1460*/  IMAD R125, R12.reuse, 0x2, R93 ;  /* 0x000000020c7d7824 */ /* 0x040fe200078e025d */
[----:B------:R-:W-:Y:S01]  /*1470*/  LEA.HI.X.SX32 R85, R101, R2, 0x1, P0 ;  /* 0x0000000265557211 */ /* 0x000fe200000f0eff */
[----:B------:R1:W2:Y:S03]  /*1480*/  LDG.E.U16 R79, [R90.64] ;  /* 0x000000045a4f7981 */ /* 0x0002a6000c1e1500 */
[C---:B------:R-:W-:Y:S01]  /*1490*/  LEA R101, R12.reuse, R125, 0x1 ;  /* 0x0000007d0c657211 */ /* 0x040fe200078e08ff */
[----:B------:R0:W2:Y:S04]  /*14a0*/  LDG.E.U16 R88, [R84.64] ;  /* 0x0000000454587981 */ /* 0x0000a8000c1e1500 */
[----:B------:R-:W-:-:S05]  /*14b0*/  IMAD R127, R12, 0x2, R101 ;  /* 0x000000020c7f7824 */ /* 0x000fca00078e0265 */
[----:B------:R-:W-:-:S05]  /*14c0*/  LEA R129, R12, R127, 0x1 ;  /* 0x0000007f0c817211 */ /* 0x000fca00078e08ff */
[----:B------:R-:W-:Y:S01]  /*14d0*/  IMAD R131, R12, 0x2, R129 ;  /* 0x000000020c837824 */ /* 0x000fe200078e0281 */
[----:B0-----:R-:W-:-:S04]  /*14e0*/  LEA R80, P0, R103, R3, 0x1 ;  /* 0x0000000367507211 */ /* 0x001fc800078008ff */
[C---:B------:R-:W-:Y:S02]  /*14f0*/  LEA R133, R12.reuse, R131, 0x1 ;  /* 0x000000830c857211 */ /* 0x040fe400078e08ff */
[-C--:B------:R-:W-:Y:S02]  /*1500*/  LEA.HI.X.SX32 R81, R103, R2.reuse, 0x1, P0 ;  /* 0x0000000267517211 */ /* 0x080fe400000f0eff */
[-C--:B------:R-:W-:Y:S01]  /*1510*/  LEA R76, P0, R95, R3.reuse, 0x1 ;  /* 0x000000035f4c7211 */ /* 0x080fe200078008ff */
[----:B------:R-:W-:Y:S01]  /*1520*/  IMAD R135, R12, 0x2, R133 ;  /* 0x000000020c877824 */ /* 0x000fe200078e0285 */
[-C--:B------:R-:W-:Y:S01]  /*1530*/  LEA R82, P1, R105, R3.reuse, 0x1 ;  /* 0x0000000369527211 */ /* 0x080fe200078208ff */
[----:B------:R0:W2:Y:S01]  /*1540*/  LDG.E.U16 R89, [R80.64] ;  /* 0x0000000450597981 */ /* 0x0000a2000c1e1500 */
[----:B------:R-:W-:Y:S02]  /*1550*/  LEA.HI.X.SX32 R77, R95, R2, 0x1, P0 ;  /* 0x000000025f4d7211 */ /* 0x000fe400000f0eff */
[----:B------:R-:W-:-:S02]  /*1560*/  LEA R86, P0, R107, R3, 0x1 ;  /* 0x000000036b567211 */ /* 0x000fc400078008ff */
[C---:B------:R-:W-:Y:S01]  /*1570*/  LEA R137, R12.reuse, R135, 0x1 ;  /* 0x000000870c897211 */ /* 0x040fe200078e08ff */
[----:B------:R0:W3:Y:S01]  /*1580*/  LDG.E.U16 R94, [R76.64] ;  /* 0x000000044c5e7981 */ /* 0x0000e2000c1e1500 */
[-C--:B------:R-:W-:Y:S02]  /*1590*/  LEA.HI.X.SX32 R83, R105, R2.reuse, 0x1, P1 ;  /* 0x0000000269537211 */ /* 0x080fe400008f0eff */
[-C--:B------:R-:W-:Y:S01]  /*15a0*/  LEA.HI.X.SX32 R87, R107, R2.reuse, 0x1, P0 ;  /* 0x000000026b577211 */ /* 0x080fe200000f0eff */
[----:B------:R-:W-:Y:S01]  /*15b0*/  IMAD R105, R12, 0x2, R137 ;  /* 0x000000020c697824 */ /* 0x000fe200078e0289 */
[CC--:B------:R-:W-:Y:S01]  /*15c0*/  LEA R84, P0, R109.reuse, R3.reuse, 0x1 ;  /* 0x000000036d547211 */ /* 0x0c0fe200078008ff */
[----:B------:R1:W3:Y:S03]  /*15d0*/  LDG.E.U16 R95, [R82.64] ;  /* 0x00000004525f7981 */ /* 0x0002e6000c1e1500 */
[----:B------:R-:W-:Y:S01]  /*15e0*/  LEA.HI.X.SX32 R85, R109, R2, 0x1, P0 ;  /* 0x000000026d557211 */ /* 0x000fe200000f0eff */
[----:B------:R5:W3:Y:S01]  /*15f0*/  LDG.E.U16 R96, [R86.64] ;  /* 0x0000000456607981 */ /* 0x000ae2000c1e1500 */
[----:B0-----:R-:W-:-:S02]  /*1600*/  LEA R80, P0, R111, R3, 0x1 ;  /* 0x000000036f507211 */ /* 0x001fc400078008ff */
[C---:B------:R-:W-:Y:S01]  /*1610*/  LEA R139, R12.reuse, R105, 0x1 ;  /* 0x000000690c8b7211 */ /* 0x040fe200078e08ff */
[----:B------:R0:W3:Y:S01]  /*1620*/  LDG.E.U16 R97, [R84.64] ;  /* 0x0000000454617981 */ /* 0x0000e2000c1e1500 */
[-C--:B------:R-:W-:Y:S02]  /*1630*/  LEA.HI.X.SX32 R81, R111, R2.reuse, 0x1, P0 ;  /* 0x000000026f517211 */ /* 0x080fe400000f0eff */
[-C--:B------:R-:W-:Y:S01]  /*1640*/  LEA R76, P0, R115, R3.reuse, 0x1 ;  /* 0x00000003734c7211 */ /* 0x080fe200078008ff */
[C---:B------:R-:W-:Y:S01]  /*1650*/  IMAD R141, R12.reuse, 0x2, R139 ;  /* 0x000000020c8d7824 */ /* 0x040fe200078e028b */
[----:B-1----:R-:W-:Y:S01]  /*1660*/  LEA R90, P1, R113, R3, 0x1 ;  /* 0x00000003715a7211 */ /* 0x002fe200078208ff */
[----:B------:R1:W3:Y:S01]  /*1670*/  LDG.E.U16 R98, [R80.64] ;  /* 0x0000000450627981 */ /* 0x0002e2000c1e1500 */
[----:B------:R-:W-:Y:S02]  /*1680*/  LEA.HI.X.SX32 R77, R115, R2, 0x1, P0 ;  /* 0x00000002734d7211 */ /* 0x000fe400000f0eff */
[----:B------:R-:W-:-:S02]  /*1690*/  LEA R115, R12, R141, 0x1 ;  /* 0x0000008d0c737211 */ /* 0x000fc400078e08ff */
[C---:B------:R-:W-:Y:S01]  /*16a0*/  LEA R82, P0, R117.reuse, R3, 0x1 ;  /* 0x0000000375527211 */ /* 0x040fe200078008ff */
[----:B------:R1:W3:Y:S02]  /*16b0*/  LDG.E.U16 R102, [R76.64] ;  /* 0x000000044c667981 */ /* 0x0002e4000c1e1500 */
[----:B------:R-:W-:Y:S01]  /*16c0*/  IMAD R109, R12, 0x2, R115 ;  /* 0x000000020c6d7824 */ /* 0x000fe200078e0273 */
[----:B------:R-:W-:-:S04]  /*16d0*/  LEA.HI.X.SX32 R83, R117, R2, 0x1, P0 ;  /* 0x0000000275537211 */ /* 0x000fc800000f0eff */
[----:B------:R-:W-:Y:S01]  /*16e0*/  LEA R117, R12, R109, 0x1 ;  /* 0x0000006d0c757211 */ /* 0x000fe200078e08ff */
[----:B------:R1:W3:Y:S01]  /*16f0*/  LDG.E.U16 R103, [R82.64] ;  /* 0x0000000452677981 */ /* 0x0002e2000c1e1500 */
[----:B0-----:R-:W-:-:S03]  /*1700*/  LEA R84, P0, R119, R3, 0x1 ;  /* 0x0000000377547211 */ /* 0x001fc600078008ff */
[C---:B------:R-:W-:Y:S01]  /*1710*/  IMAD R143, R12.reuse, 0x2, R117 ;  /* 0x000000020c8f7824 */ /* 0x040fe200078e0275 */
[-C--:B------:R-:W-:Y:S02]  /*1720*/  LEA.HI.X.SX32 R91, R113, R2.reuse, 0x1, P1 ;  /* 0x00000002715b7211 */ /* 0x080fe400008f0eff */
[-C--:B------:R-:W-:Y:S02]  /*1730*/  LEA.HI.X.SX32 R85, R119, R2.reuse, 0x1, P0 ;  /* 0x0000000277557211 */ /* 0x080fe400000f0eff */
[C---:B-----5:R-:W-:Y:S01]  /*1740*/  LEA R86, P1, R121.reuse, R3, 0x1 ;  /* 0x0000000379567211 */ /* 0x060fe200078208ff */
[----:B------:R0:W5:Y:S01]  /*1750*/  LDG.E.U16 R99, [R90.64] ;  /* 0x000000045a637981 */ /* 0x000162000c1e1500 */
[C---:B------:R-:W-:Y:S02]  /*1760*/  LEA R119, R12.reuse, R143, 0x1 ;  /* 0x0000008f0c777211 */ /* 0x040fe400078e08ff */
[----:B------:R-:W-:Y:S01]  /*1770*/  LEA.HI.X.SX32 R87, R121, R2, 0x1, P1 ;  /* 0x0000000279577211 */ /* 0x000fe200008f0eff */
[----:B------:R0:W3:Y:S01]  /*1780*/  LDG.E.U16 R104, [R84.64] ;  /* 0x0000000454687981 */ /* 0x0000e2000c1e1500 */
[----:B-1----:R-:W-:Y:S01]  /*1790*/  LEA R80, P0, R123, R3, 0x1 ;  /* 0x000000037b507211 */ /* 0x002fe200078008ff */
[----:B------:R-:W-:-:S02]  /*17a0*/  IMAD R121, R12, 0x2, R119 ;  /* 0x000000020c797824 */ /* 0x000fc400078e0277 */
[----:B------:R1:W3:Y:S01]  /*17b0*/  LDG.E.U16 R106, [R86.64] ;  /* 0x00000004566a7981 */ /* 0x0002e2000c1e1500 */
[-C--:B------:R-:W-:Y:S02]  /*17c0*/  LEA.HI.X.SX32 R81, R123, R2.reuse, 0x1, P0 ;  /* 0x000000027b517211 */ /* 0x080fe400000f0eff */
[C---:B------:R-:W-:Y:S02]  /*17d0*/  LEA R123, R12.reuse, R121, 0x1 ;  /* 0x000000790c7b7211 */ /* 0x040fe400078e08ff */
[CC--:B------:R-:W-:Y:S01]  /*17e0*/  LEA R76, P0, R93.reuse, R3.reuse, 0x1 ;  /* 0x000000035d4c7211 */ /* 0x0c0fe200078008ff */
[----:B------:R0:W3:Y:S02]  /*17f0*/  LDG.E.U16 R107, [R80.64] ;  /* 0x00000004506b7981 */ /* 0x0000e4000c1e1500 */
[----:B------:R-:W-:Y:S01]  /*1800*/  IMAD R145, R12, 0x2, R123 ;  /* 0x000000020c917824 */ /* 0x000fe200078e027b */
[----:B------:R-:W-:Y:S02]  /*1810*/  LEA.HI.X.SX32 R77, R93, R2, 0x1, P0 ;  /* 0x000000025d4d7211 */ /* 0x000fe400000f0eff */
[----:B------:R-:W-:-:S02]  /*1820*/  LEA R82, P0, R125, R3, 0x1 ;  /* 0x000000037d527211 */ /* 0x000fc400078008ff */
[----:B------:R-:W-:Y:S01]  /*1830*/  LEA R147, R12, R145, 0x1 ;  /* 0x000000910c937211 */ /* 0x000fe200078e08ff */
[----:B------:R1:W3:Y:S01]  /*1840*/  LDG.E.U16 R108, [R76.64] ;  /* 0x000000044c6c7981 */ /* 0x0002e2000c1e1500 */
[----:B------:R-:W-:-:S03]  /*1850*/  LEA.HI.X.SX32 R83, R125, R2, 0x1, P0 ;  /* 0x000000027d537211 */ /* 0x000fc600000f0eff */
[C---:B------:R-:W-:Y:S01]  /*1860*/  IMAD R125, R12.reuse, 0x2, R147 ;  /* 0x000000020c7d7824 */ /* 0x040fe200078e0293 */
[C---:B0-----:R-:W-:Y:S01]  /*1870*/  LEA R84, P1, R101.reuse, R3, 0x1 ;  /* 0x0000000365547211 */ /* 0x041fe200078208ff */
[----:B------:R0:W3:Y:S03]  /*1880*/  LDG.E.U16 R110, [R82.64] ;  /* 0x00000004526e7981 */ /* 0x0000e6000c1e1500 */
[C---:B------:R-:W-:Y:S02]  /*1890*/  LEA R93, R12.reuse, R125, 0x1 ;  /* 0x0000007d0c5d7211 */ /* 0x040fe400078e08ff */
[-C--:B------:R-:W-:Y:S02]  /*18a0*/  LEA.HI.X.SX32 R85, R101, R2.reuse, 0x1, P1 ;  /* 0x0000000265557211 */ /* 0x080fe400008f0eff */
[-C--:B-1----:R-:W-:Y:S01]  /*18b0*/  LEA R86, P0, R127, R3.reuse, 0x1 ;  /* 0x000000037f567211 */ /* 0x082fe200078008ff */
[----:B------:R-:W-:Y:S01]  /*18c0*/  IMAD R101, R12, 0x2, R93 ;  /* 0x000000020c657824 */ /* 0x000fe200078e025d */
[----:B------:R-:W-:Y:S01]  /*18d0*/  LEA R76, P1, R131, R3, 0x1 ;  /* 0x00000003834c7211 */ /* 0x000fe200078208ff */
[----:B------:R1:W4:Y:S01]  /*18e0*/  LDG.E.U16 R111, [R84.64] ;  /* 0x00000004546f7981 */ /* 0x000322000c1e1500 */
[----:B------:R-:W-:-:S02]  /*18f0*/  LEA.HI.X.SX32 R87, R127, R2, 0x1, P0 ;  /* 0x000000027f577211 */ /* 0x000fc400000f0eff */
[C---:B------:R-:W-:Y:S02]  /*1900*/  LEA R90, P0, R129.reuse, R3, 0x1 ;  /* 0x00000003815a7211 */ /* 0x040fe400078008ff */
[----:B------:R-:W-:Y:S01]  /*1910*/  LEA R127, R12, R101, 0x1 ;  /* 0x000000650c7f7211 */ /* 0x000fe200078e08ff */
[----:B------:R0:W4:Y:S01]  /*1920*/  LDG.E.U16 R112, [R86.64] ;  /* 0x0000000456707981 */ /* 0x000122000c1e1500 */
[----:B------:R-:W-:-:S03]  /*1930*/  LEA.HI.X.SX32 R91, R129, R2, 0x1, P0 ;  /* 0x00000002815b7211 */ /* 0x000fc600000f0eff */
[C---:B------:R-:W-:Y:S01]  /*1940*/  IMAD R129, R12.reuse, 0x2, R127 ;  /* 0x000000020c817824 */ /* 0x040fe200078e027f */
[-C--:B------:R-:W-:Y:S01]  /*1950*/  LEA.HI.X.SX32 R77, R131, R2.reuse, 0x1, P1 ;  /* 0x00000002834d7211 */ /* 0x080fe200008f0eff */
[----:B------:R0:W4:Y:S01]  /*1960*/  LDG.E.U16 R113, [R90.64] ;  /* 0x000000045a717981 */ /* 0x000122000c1e1500 */
[C---:B------:R-:W-:Y:S02]  /*1970*/  LEA R80, P0, R133.reuse, R3, 0x1 ;  /* 0x0000000385507211 */ /* 0x040fe400078008ff */
[----:B------:R-:W-:Y:S01]  /*1980*/  LEA R131, R12, R129, 0x1 ;  /* 0x000000810c837211 */ /* 0x000fe200078e08ff */
[----:B------:R0:W4:Y:S01]  /*1990*/  LDG.E.U16 R114, [R76.64] ;  /* 0x000000044c727981 */ /* 0x000122000c1e1500 */
[----:B------:R-:W-:-:S03]  /*19a0*/  LEA.HI.X.SX32 R81, R133, R2, 0x1, P0 ;  /* 0x0000000285517211 */ /* 0x000fc600000f0eff */
[C---:B------:R-:W-:Y:S01]  /*19b0*/  IMAD R133, R12.reuse, 0x2, R131 ;  /* 0x000000020c857824 */ /* 0x040fe200078e0283 */
[C---:B-1----:R-:W-:Y:S01]  /*19c0*/  LEA R84, P0, R135.reuse, R3, 0x1 ;  /* 0x0000000387547211 */ /* 0x042fe200078008ff */
[----:B------:R1:W4:Y:S03]  /*19d0*/  LDG.E.U16 R116, [R80.64] ;  /* 0x0000000450747981 */ /* 0x000326000c1e1500 */
[C---:B------:R-:W-:Y:S02]  /*19e0*/  LEA R149, R12.reuse, R133, 0x1 ;  /* 0x000000850c957211 */ /* 0x040fe400078e08ff */
[-C--:B------:R-:W-:Y:S02]  /*19f0*/  LEA.HI.X.SX32 R85, R135, R2.reuse, 0x1, P0 ;  /* 0x0000000287557211 */ /* 0x080fe400000f0eff */
[-C--:B0-----:R-:W-:Y:S01]  /*1a00*/  LEA R82, P1, R137, R3.reuse, 0x1 ;  /* 0x0000000389527211 */ /* 0x081fe200078208ff */
[----:B------:R-:W-:Y:S01]  /*1a10*/  IMAD R135, R12, 0x2, R149 ;  /* 0x000000020c877824 */ /* 0x000fe200078e0295 */
[----:B------:R-:W-:Y:S01]  /*1a20*/  LEA R86, P0, R139, R3, 0x1 ;  /* 0x000000038b567211 */ /* 0x000fe200078008ff */
[----:B------:R0:W4:Y:S01]  /*1a30*/  LDG.E.U16 R118, [R84.64] ;  /* 0x0000000454767981 */ /* 0x000122000c1e1500 */
[----:B------:R-:W-:-:S02]  /*1a40*/  LEA.HI.X.SX32 R83, R137, R2, 0x1, P1 ;  /* 0x0000000289537211 */ /* 0x000fc400008f0eff */
[C---:B------:R-:W-:Y:S02]  /*1a50*/  LEA R137, R12.reuse, R135, 0x1 ;  /* 0x000000870c897211 */ /* 0x040fe400078e08ff */
[----:B------:R-:W-:Y:S01]  /*1a60*/  LEA.HI.X.SX32 R87, R139, R2, 0x1, P0 ;  /* 0x000000028b577211 */ /* 0x000fe200000f0eff */
[----:B------:R0:W4:Y:S02]  /*1a70*/  LDG.E.U16 R120, [R82.64] ;  /* 0x0000000452787981 */ /* 0x000124000c1e1500 */
[C---:B------:R-:W-:Y:S01]  /*1a80*/  IMAD R139, R12.reuse, 0x2, R137 ;  /* 0x000000020c8b7824 */ /* 0x040fe200078e0289 */
[----:B------:R-:W-:Y:S01]  /*1a90*/  LEA R76, P0, R117, R3, 0x1 ;  /* 0x00000003754c7211 */ /* 0x000fe200078008ff */
[----:B------:R0:W4:Y:S03]  /*1aa0*/  LDG.E.U16 R122, [R86.64] ;  /* 0x00000004567a7981 */ /* 0x000126000c1e1500 */
[----:B------:R-:W-:-:S02]  /*1ab0*/  LEA R151, R12, R139, 0x1 ;  /* 0x0000008b0c977211 */ /* 0x000fc400078e08ff */
[-C--:B------:R-:W-:Y:S02]  /*1ac0*/  LEA.HI.X.SX32 R77, R117, R2.reuse, 0x1, P0 ;  /* 0x00000002754d7211 */ /* 0x080fe400000f0eff */
[-C--:B-1----:R-:W-:Y:S01]  /*1ad0*/  LEA R80, P1, R123, R3.reuse, 0x1 ;  /* 0x000000037b507211 */ /* 0x082fe200078208ff */
[C---:B------:R-:W-:Y:S01]  /*1ae0*/  IMAD R117, R12.reuse, 0x2, R151 ;  /* 0x000000020c757824 */ /* 0x040fe200078e0297 */
[----:B0-----:R-:W-:Y:S01]  /*1af0*/  LEA R84, P0, R93, R3, 0x1 ;  /* 0x000000035d547211 */ /* 0x001fe200078008ff */
[----:B------:R0:W4:Y:S01]  /*1b00*/  LDG.E.U16 R124, [R76.64] ;  /* 0x000000044c7c7981 */ /* 0x000122000c1e1500 */
[-C--:B------:R-:W-:Y:S02]  /*1b10*/  LEA.HI.X.SX32 R81, R123, R2.reuse, 0x1, P1 ;  /* 0x000000027b517211 */ /* 0x080fe400008f0eff */
[C---:B------:R-:W-:Y:S02]  /*1b20*/  LEA R123, R12.reuse, R117, 0x1 ;  /* 0x000000750c7b7211 */ /* 0x040fe400078e08ff */
[-C--:B------:R-:W-:Y:S01]  /*1b30*/  LEA.HI.X.SX32 R85, R93, R2.reuse, 0x1, P0 ;  /* 0x000000025d557211 */ /* 0x080fe200000f0eff */
[----:B------:R1:W4:Y:S01]  /*1b40*/  LDG.E.U16 R128, [R80.64] ;  /* 0x0000000450807981 */ /* 0x000322000c1e1500 */
[-C--:B------:R-:W-:Y:S01]  /*1b50*/  LEA R90, P0, R131, R3.reuse, 0x1 ;  /* 0x00000003835a7211 */ /* 0x080fe200078008ff */
[----:B------:R-:W-:Y:S01]  /*1b60*/  IMAD R153, R12, 0x2, R123 ;  /* 0x000000020c997824 */ /* 0x000fe200078e027b */
[----:B------:R-:W-:Y:S01]  /*1b70*/  LEA R82, P1, R137, R3, 0x1 ;  /* 0x0000000389527211 */ /* 0x000fe200078208ff */
[----:B------:R1:W4:Y:S01]  /*1b80*/  LDG.E.U16 R132, [R84.64] ;  /* 0x0000000454847981 */ /* 0x000322000c1e1500 */
[----:B------:R-:W-:-:S02]  /*1b90*/  LEA.HI.X.SX32 R91, R131, R2, 0x1, P0 ;  /* 0x00000002835b7211 */ /* 0x000fc400000f0eff */
[C---:B0-----:R-:W-:Y:S02]  /*1ba0*/  LEA R76, P0, R123.reuse, R3, 0x1 ;  /* 0x000000037b4c7211 */ /* 0x041fe400078008ff */
[C---:B------:R-:W-:Y:S01]  /*1bb0*/  LEA R155, R12.reuse, R153, 0x1 ;  /* 0x000000990c9b7211 */ /* 0x040fe200078e08ff */
[----:B------:R0:W4:Y:S01]  /*1bc0*/  LDG.E.U16 R136, [R90.64] ;  /* 0x000000045a887981 */ /* 0x000122000c1e1500 */
[-C--:B------:R-:W-:Y:S02]  /*1bd0*/  LEA.HI.X.SX32 R77, R123, R2.reuse, 0x1, P0 ;  /* 0x000000027b4d7211 */ /* 0x080fe400000f0eff */
[----:B------:R-:W-:Y:S01]  /*1be0*/  LEA R86, P0, R141, R3, 0x1 ;  /* 0x000000038d567211 */ /* 0x000fe200078008ff */
[----:B------:R-:W-:Y:S01]  /*1bf0*/  IMAD R131, R12, 0x2, R155 ;  /* 0x000000020c837824 */ /* 0x000fe200078e029b */
[-C--:B------:R-:W-:Y:S01]  /*1c00*/  LEA.HI.X.SX32 R83, R137, R2.reuse, 0x1, P1 ;  /* 0x0000000289537211 */ /* 0x080fe200008f0eff */
[----:B------:R0:W4:Y:S01]  /*1c10*/  LDG.E.U16 R144, [R76.64] ;  /* 0x000000044c907981 */ /* 0x000122000c1e1500 */
[----:B------:R-:W-:-:S02]  /*1c20*/  LEA.HI.X.SX32 R87, R141, R2, 0x1, P0 ;  /* 0x000000028d577211 */ /* 0x000fc400000f0eff */
[C---:B------:R-:W-:Y:S01]  /*1c30*/  LEA R92, P0, R143.reuse, R3, 0x1 ;  /* 0x000000038f5c7211 */ /* 0x040fe200078008ff */
[----:B------:R0:W4:Y:S01]  /*1c40*/  LDG.E.U16 R140, [R82.64] ;  /* 0x00000004528c7981 */ /* 0x000122000c1e1500 */
[----:B------:R-:W-:Y:S02]  /*1c50*/  LEA R137, R12, R131, 0x1 ;  /* 0x000000830c897211 */ /* 0x000fe400078e08ff */
[-C--:B------:R-:W-:Y:S01]  /*1c60*/  LEA.HI.X.SX32 R93, R143, R2.reuse, 0x1, P0 ;  /* 0x000000028f5d7211 */ /* 0x080fe200000f0eff */
[----:B------:R0:W4:Y:S01]  /*1c70*/  LDG.E.U16 R123, [R86.64] ;  /* 0x00000004567b7981 */ /* 0x000122000c1e1500 */
[-C--:B-1----:R-:W-:Y:S02]  /*1c80*/  LEA R80, P1, R137, R3.reuse, 0x1 ;  /* 0x0000000389507211 */ /* 0x082fe400078208ff */
[----:B0-----:R-:W-:Y:S01]  /*1c90*/  LEA R90, P0, R101, R3, 0x1 ;  /* 0x00000003655a7211 */ /* 0x001fe200078008ff */
[----:B------:R0:W4:Y:S01]  /*1ca0*/  LDG.E.U16 R126, [R92.64] ;  /* 0x000000045c7e7981 */ /* 0x000122000c1e1500 */
[----:B------:R-:W-:-:S02]  /*1cb0*/  LEA.HI.X.SX32 R81, R137, R2, 0x1, P1 ;  /* 0x0000000289517211 */ /* 0x000fc400008f0eff */
[-C--:B------:R-:W-:Y:S02]  /*1cc0*/  LEA.HI.X.SX32 R91, R101, R2.reuse, 0x1, P0 ;  /* 0x00000002655b7211 */ /* 0x080fe400000f0eff */
[CC--:B------:R-:W-:Y:S01]  /*1cd0*/  LEA R76, P0, R133.reuse, R3.reuse, 0x1 ;  /* 0x00000003854c7211 */ /* 0x0c0fe200078008ff */
[----:B------:R1:W4:Y:S03]  /*1ce0*/  LDG.E.U16 R146, [R80.64] ;  /* 0x0000000450927981 */ /* 0x000326000c1e1500 */
[----:B------:R-:W-:Y:S02]  /*1cf0*/  LEA.HI.X.SX32 R77, R133, R2, 0x1, P0 ;  /* 0x00000002854d7211 */ /* 0x000fe400000f0eff */
[-C--:B------:R-:W-:Y:S01]  /*1d00*/  LEA R84, P1, R145, R3.reuse, 0x1 ;  /* 0x0000000391547211 */ /* 0x080fe200078208ff */
[----:B------:R0:W4:Y:S01]  /*1d10*/  LDG.E.U16 R133, [R90.64] ;  /* 0x000000045a857981 */ /* 0x000122000c1e1500 */
[----:B-1----:R-:W-:Y:S01]  /*1d20*/  LEA R80, P0, R153, R3, 0x1 ;  /* 0x0000000399507211 */ /* 0x002fe200078008ff */
[----:B------:R-:W-:-:S02]  /*1d30*/  IMAD R137, R12, 0x2, R137 ;  /* 0x000000020c897824 */ /* 0x000fc400078e0289 */
[----:B------:R1:W4:Y:S01]  /*1d40*/  LDG.E.U16 R138, [R76.64] ;  /* 0x000000044c8a7981 */ /* 0x000322000c1e1500 */
[-C--:B------:R-:W-:Y:S02]  /*1d50*/  LEA.HI.X.SX32 R81, R153, R2.reuse, 0x1, P0 ;  /* 0x0000000299517211 */ /* 0x080fe400000f0eff */
[-C--:B0-----:R-:W-:Y:S02]  /*1d60*/  LEA R92, P0, R115, R3.reuse, 0x1 ;  /* 0x00000003735c7211 */ /* 0x081fe400078008ff */
[-C--:B------:R-:W-:Y:S01]  /*1d70*/  LEA.HI.X.SX32 R85, R145, R2.reuse, 0x1, P1 ;  /* 0x0000000291557211 */ /* 0x080fe200008f0eff */
[----:B------:R0:W4:Y:S01]  /*1d80*/  LDG.E.U16 R143, [R80.64] ;  /* 0x00000004508f7981 */ /* 0x000122000c1e1500 */
[-C--:B------:R-:W-:Y:S02]  /*1d90*/  LEA R82, P1, R139, R3.reuse, 0x1 ;  /* 0x000000038b527211 */ /* 0x080fe400078208ff */
[----:B------:R-:W-:Y:S01]  /*1da0*/  LEA.HI.X.SX32 R93, R115, R2, 0x1, P0 ;  /* 0x00000002735d7211 */ /* 0x000fe200000f0eff */
[----:B------:R0:W4:Y:S01]  /*1db0*/  LDG.E.U16 R130, [R84.64] ;  /* 0x0000000454827981 */ /* 0x000122000c1e1500 */
[----:B------:R-:W-:-:S02]  /*1dc0*/  LEA R90, P0, R147, R3, 0x1 ;  /* 0x00000003935a7211 */ /* 0x000fc400078008ff */
[-C--:B------:R-:W-:Y:S01]  /*1dd0*/  LEA.HI.X.SX32 R83, R139, R2.reuse, 0x1, P1 ;  /* 0x000000028b537211 */ /* 0x080fe200008f0eff */
[----:B------:R0:W4:Y:S01]  /*1de0*/  LDG.E.U16 R115, [R92.64] ;  /* 0x000000045c737981 */ /* 0x000122000c1e1500 */
[-C--:B------:R-:W-:Y:S02]  /*1df0*/  LEA R86, P1, R137, R3.reuse, 0x1 ;  /* 0x0000000389567211 */ /* 0x080fe400078208ff */
[-C--:B------:R-:W-:Y:S01]  /*1e00*/  LEA.HI.X.SX32 R91, R147, R2.reuse, 0x1, P0 ;  /* 0x00000002935b7211 */ /* 0x080fe200000f0eff */
[----:B------:R0:W4:Y:S01]  /*1e10*/  LDG.E.U16 R141, [R82.64] ;  /* 0x00000004528d7981 */ /* 0x000122000c1e1500 */
[-C--:B-1----:R-:W-:Y:S02]  /*1e20*/  LEA R76, P0, R149, R3.reuse, 0x1 ;  /* 0x00000003954c7211 */ /* 0x082fe400078008ff */
[----:B------:R-:W-:Y:S02]  /*1e30*/  LEA.HI.X.SX32 R87, R137, R2, 0x1, P1 ;  /* 0x0000000289577211 */ /* 0x000fe400008f0eff */
[----:B0-----:R-:W-:-:S02]  /*1e40*/  LEA R84, P1, R119, R3, 0x1 ;  /* 0x0000000377547211 */ /* 0x001fc400078208ff */
[-C--:B------:R-:W-:Y:S01]  /*1e50*/  LEA.HI.X.SX32 R77, R149, R2.reuse, 0x1, P0 ;  /* 0x00000002954d7211 */ /* 0x080fe200000f0eff */
[----:B------:R0:W4:Y:S01]  /*1e60*/  LDG.E.U16 R145, [R86.64] ;  /* 0x0000000456917981 */ /* 0x000122000c1e1500 */
[C---:B------:R-:W-:Y:S02]  /*1e70*/  LEA R137, R12.reuse, R137, 0x1 ;  /* 0x000000890c897211 */ /* 0x040fe400078e08ff */
[-C--:B------:R-:W-:Y:S01]  /*1e80*/  LEA R82, P0, R151, R3.reuse, 0x1 ;  /* 0x0000000397527211 */ /* 0x080fe200078008ff */
[----:B------:R1:W4:Y:S01]  /*1e90*/  LDG.E.U16 R139, [R76.64] ;  /* 0x000000044c8b7981 */ /* 0x000322000c1e1500 */
[-C--:B------:R-:W-:Y:S02]  /*1ea0*/  LEA.HI.X.SX32 R85, R119, R2.reuse, 0x1, P1 ;  /* 0x0000000277557211 */ /* 0x080fe400008f0eff */
[-C--:B------:R-:W-:Y:S02]  /*1eb0*/  LEA R100, P1, R127, R3.reuse, 0x1 ;  /* 0x000000037f647211 */ /* 0x080fe400078208ff */
[-C--:B------:R-:W-:Y:S01]  /*1ec0*/  LEA.HI.X.SX32 R83, R151, R2.reuse, 0x1, P0 ;  /* 0x0000000297537211 */ /* 0x080fe200000f0eff */
[----:B------:R1:W4:Y:S01]  /*1ed0*/  LDG.E.U16 R119, [R84.64] ;  /* 0x0000000454777981 */ /* 0x000322000c1e1500 */
[-C--:B0-----:R-:W-:Y:S01]  /*1ee0*/  LEA R86, P0, R137, R3.reuse, 0x1 ;  /* 0x0000000389567211 */ /* 0x081fe200078008ff */
[----:B------:R-:W-:Y:S01]  /*1ef0*/  IMAD R12, R12, 0x2, R137 ;  /* 0x000000020c0c7824 */ /* 0x000fe200078e0289 */
[----:B------:R-:W-:Y:S01]  /*1f00*/  LEA.HI.X.SX32 R101, R127, R2, 0x1, P1 ;  /* 0x000000027f657211 */ /* 0x000fe200008f0eff */
[----:B------:R0:W4:Y:S01]  /*1f10*/  LDG.E.U16 R142, [R82.64] ;  /* 0x00000004528e7981 */ /* 0x000122000c1e1500 */
[----:B------:R-:W-:-:S02]  /*1f20*/  LEA R80, P1, R155, R3, 0x1 ;  /* 0x000000039b507211 */ /* 0x000fc400078208ff */
[-C--:B------:R-:W-:Y:S01]  /*1f30*/  LEA.HI.X.SX32 R87, R137, R2.reuse, 0x1, P0 ;  /* 0x0000000289577211 */ /* 0x080fe200000f0eff */
[----:B------:R0:W4:Y:S01]  /*1f40*/  LDG.E.U16 R127, [R90.64] ;  /* 0x000000045a7f7981 */ /* 0x000122000c1e1500 */
[----:B-1----:R-:W-:Y:S02]  /*1f50*/  LEA R84, P0, R105, R3, 0x1 ;  /* 0x0000000369547211 */ /* 0x002fe400078008ff */
[-C--:B------:R-:W-:Y:S01]  /*1f60*/  LEA.HI.X.SX32 R81, R155, R2.reuse, 0x1, P1 ;  /* 0x000000029b517211 */ /* 0x080fe200008f0eff */
[----:B------:R1:W4:Y:S01]  /*1f70*/  LDG.E.U16 R134, [R100.64] ;  /* 0x0000000464867981 */ /* 0x000322000c1e1500 */
[----:B------:R-:W-:-:S03]  /*1f80*/  LEA.HI.X.SX32 R85, R105, R2, 0x1, P0 ;  /* 0x0000000269557211 */ /* 0x000fc600000f0eff */
[----:B------:R1:W4:Y:S01]  /*1f90*/  LDG.E.U16 R137, [R80.64] ;  /* 0x0000000450897981 */ /* 0x000322000c1e1500 */
[----:B0-----:R-:W-:-:S03]  /*1fa0*/  LEA R90, P1, R12, R3, 0x1 ;  /* 0x000000030c5a7211 */ /* 0x001fc600078208ff */
[----:B------:R-:W4:Y:S01]  /*1fb0*/  LDG.E.U16 R84, [R84.64] ;  /* 0x0000000454547981 */ /* 0x000f22000c1e1500 */
[CC--:B-1----:R-:W-:Y:S02]  /*1fc0*/  LEA R100, P0, R109.reuse, R3.reuse, 0x1 ;  /* 0x000000036d647211 */ /* 0x0c2fe400078008ff */
[-C--:B------:R-:W-:Y:S02]  /*1fd0*/  LEA.HI.X.SX32 R91, R12, R2.reuse, 0x1, P1 ;  /* 0x000000020c5b7211 */ /* 0x080fe400008f0eff */
[----:B------:R0:W4:Y:S01]  /*1fe0*/  LDG.E.U16 R12, [R86.64] ;  /* 0x00000004560c7981 */ /* 0x000122000c1e1500 */
[----:B------:R-:W-:Y:S02]  /*1ff0*/  LEA.HI.X.SX32 R101, R109, R2, 0x1, P0 ;  /* 0x000000026d657211 */ /* 0x000fe400000f0eff */
[-C--:B------:R-:W-:Y:S01]  /*2000*/  LEA R92, P1, R121, R3.reuse, 0x1 ;  /* 0x00000003795c7211 */ /* 0x080fe200078208ff */
[----:B------:R1:W4:Y:S01]  /*2010*/  LDG.E.U16 R105, [R90.64] ;  /* 0x000000045a697981 */ /* 0x000322000c1e1500 */
[----:B------:R-:W-:-:S02]  /*2020*/  LEA R76, P0, R125, R3, 0x1 ;  /* 0x000000037d4c7211 */ /* 0x000fc400078008ff */
[-C--:B------:R-:W-:Y:S01]  /*2030*/  LEA.HI.X.SX32 R93, R121, R2.reuse, 0x1, P1 ;  /* 0x00000002795d7211 */ /* 0x080fe200008f0eff */
[----:B------:R-:W4:Y:S01]  /*2040*/  LDG.E.U16 R100, [R100.64] ;  /* 0x0000000464647981 */ /* 0x000f22000c1e1500 */
[-C--:B------:R-:W-:Y:S02]  /*2050*/  LEA.HI.X.SX32 R77, R125, R2.reuse, 0x1, P0 ;  /* 0x000000027d4d7211 */ /* 0x080fe400000f0eff */
[-C--:B------:R-:W-:Y:S01]  /*2060*/  LEA R80, P0, R129, R3.reuse, 0x1 ;  /* 0x0000000381507211 */ /* 0x080fe200078008ff */
[----:B------:R-:W4:Y:S01]  /*2070*/  LDG.E.U16 R92, [R92.64] ;  /* 0x000000045c5c7981 */ /* 0x000f22000c1e1500 */
[----:B------:R-:W-:Y:S02]  /*2080*/  LEA R82, P1, R135, R3, 0x1 ;  /* 0x0000000387527211 */ /* 0x000fe400078208ff */
[-C--:B------:R-:W-:Y:S01]  /*2090*/  LEA.HI.X.SX32 R81, R129, R2.reuse, 0x1, P0 ;  /* 0x0000000281517211 */ /* 0x080fe200000f0eff */
[----:B------:R-:W4:Y:S01]  /*20a0*/  LDG.E.U16 R76, [R76.64] ;  /* 0x000000044c4c7981 */ /* 0x000f22000c1e1500 */
[----:B------:R-:W-:-:S02]  /*20b0*/  LEA.HI.X.SX32 R83, R135, R2, 0x1, P1 ;  /* 0x0000000287537211 */ /* 0x000fc400008f0eff */
[-C--:B0-----:R-:W-:Y:S01]  /*20c0*/  LEA R86, P0, R117, R3.reuse, 0x1 ;  /* 0x0000000375567211 */ /* 0x081fe200078008ff */
[----:B------:R-:W4:Y:S01]  /*20d0*/  LDG.E.U16 R80, [R80.64] ;  /* 0x0000000450507981 */ /* 0x000f22000c1e1500 */
[----:B-1----:R-:W-:Y:S02]  /*20e0*/  LEA R90, P1, R131, R3, 0x1 ;  /* 0x00000003835a7211 */ /* 0x002fe400078208ff */
[-C--:B------:R-:W-:Y:S01]  /*20f0*/  LEA.HI.X.SX32 R87, R117, R2.reuse, 0x1, P0 ;  /* 0x0000000275577211 */ /* 0x080fe200000f0eff */
[----:B------:R-:W4:Y:S01]  /*2100*/  LDG.E.U16 R82, [R82.64] ;  /* 0x0000000452527981 */ /* 0x000f22000c1e1500 */
[----:B------:R-:W-:-:S03]  /*2110*/  LEA.HI.X.SX32 R91, R131, R2, 0x1, P1 ;  /* 0x00000002835b7211 */ /* 0x000fc600008f0eff */
[----:B------:R-:W4:Y:S04]  /*2120*/  LDG.E.U16 R86, [R86.64] ;  /* 0x0000000456567981 */ /* 0x000f28000c1e1500 */
[----:B------:R-:W4:Y:S01]  /*2130*/  LDG.E.U16 R90, [R90.64] ;  /* 0x000000045a5a7981 */ /* 0x000f22000c1e1500 */
[----:B------:R-:W-:Y:S02]  /*2140*/  SHF.R.S32.HI R2, RZ, 0x7, R154 ;  /* 0x00000007ff027819 */ /* 0x000fe4000001149a */
[----:B------:R-:W-:Y:S02]  /*2150*/  SHF.L.U32 R3, R0, 0x1, RZ ;  /* 0x0000000100037819 */ /* 0x000fe400000006ff */
[----:B------:R-:W-:Y:S01]  /*2160*/  SGXT R0, R2, 0x1 ;  /* 0x000000010200781a */ /* 0x000fe20000000200 */
[----:B------:R-:W-:-:S03]  /*2170*/  IMAD.MOV.U32 R2, RZ, RZ, c[0x0][0x1d0] ;  /* 0x00007400ff027624 */ /* 0x000fc600078e00ff */
[----:B------:R-:W-:-:S04]  /*2180*/  LOP3.LUT R0, R3, 0x110, R0, 0x78, !PT ;  /* 0x0000011003007812 */ /* 0x000fc800078e7800 */
[----:B------:R-:W-:Y:S01]  /*2190*/  LOP3.LUT R3, R0, 0x20, RZ, 0x3c, !PT ;  /* 0x0000002000037812 */ /* 0x000fe200078e3cff */
[----:B--2---:R-:W-:Y:S01]  /*21a0*/  STS.U16 [R0], R4 ;  /* 0x0000000400007388 */ /* 0x004fe20000000400 */
[----:B------:R-:W-:Y:S02]  /*21b0*/  ISETP.GE.AND P0, PT, R2, 0x1, PT ;  /* 0x000000010200780c */ /* 0x000fe40003f06270 */
[C---:B------:R-:W-:Y:S01]  /*21c0*/  LOP3.LUT R2, R0.reuse, 0x40, RZ, 0x3c, !PT ;  /* 0x0000004000027812 */ /* 0x040fe200078e3cff */
[----:B------:R-:W-:Y:S04]  /*21d0*/  STS.U16 [R0+0x800], R8 ;  /* 0x0008000800007388 */ /* 0x000fe80000000400 */
        /* <DEDUP_REMOVED lines=17> */
[----:B---3--:R-:W-:Y:S04]  /*22f0*/  STS.U16 [R0+0x9800], R95 ;  /* 0x0098005f00007388 */ /* 0x008fe80000000400 */
[----:B-----5:R-:W-:Y:S04]  /*2300*/  STS.U16 [R0+0xa000], R99 ;  /* 0x00a0006300007388 */ /* 0x020fe80000000400 */
[----:B------:R-:W-:Y:S04]  /*2310*/  STS.U16 [R0+0xa800], R106 ;  /* 0x00a8006a00007388 */ /* 0x000fe80000000400 */
[----:B----4-:R-:W-:Y:S04]  /*2320*/  STS.U16 [R0+0xb000], R111 ;  /* 0x00b0006f00007388 */ /* 0x010fe80000000400 */
        /* <DEDUP_REMOVED lines=40> */
[----:B------:R0:W-:Y:S04]  /*25b0*/  STS.U16 [R3+0xfa00], R145 ;  /* 0x00fa009103007388 */ /* 0x0001e80000000400 */
[----:B------:R-:W-:Y:S01]  /*25c0*/  STS.U16 [R2+0x400], R6 ;  /* 0x0004000602007388 */ /* 0x000fe20000000400 */
[----:B0-----:R-:W-:-:S03]  /*25d0*/  LOP3.LUT R3, R0, 0x60, RZ, 0x3c, !PT ;  /* 0x0000006000037812 */ /* 0x001fc600078e3cff */
        /* <DEDUP_REMOVED lines=31> */
[----:B------:R-:W-:Y:S04]  /*27d0*/  STS.U16 [R3+0x600], R7 ;  /* 0x0006000703007388 */ /* 0x000fe80000000400 */
[----:B------:R-:W-:Y:S04]  /*27e0*/  STS.U16 [R3+0x4600], R40 ;  /* 0x0046002803007388 */ /* 0x000fe80000000400 */
[----:B------:R-:W-:Y:S01]  /*27f0*/  STS.U16 [R3+0x4e00], R44 ;  /* 0x004e002c03007388 */ /* 0x000fe20000000400 */
[----:B0-----:R-:W-:Y:S01]  /*2800*/  SHF.R.S32.HI R2, RZ, 0x4, R154 ;  /* 0x00000004ff027819 */ /* 0x001fe2000001149a */
[----:B------:R-:W-:Y:S01]  /*2810*/  IMAD.MOV.U32 R182, RZ, RZ, -0x800000 ;  /* 0xff800000ffb67424 */ /* 0x000fe200078e00ff */
[----:B------:R-:W-:Y:S01]  /*2820*/  MOV R230, 0x3f800000 ;  /* 0x3f80000000e67802 */ /* 0x000fe20000000f00 */
[----:B------:R-:W-:Y:S01]  /*2830*/  STS.U16 [R3+0xe00], R11 ;  /* 0x000e000b03007388 */ /* 0x000fe20000000400 */
[----:B------:R-:W-:Y:S01]  /*2840*/  MOV R181, 0xff800000 ;  /* 0xff80000000b57802 */ /* 0x000fe20000000f00 */
[----:B------:R-:W-:Y:S01]  /*2850*/  IMAD.MOV.U32 R180, RZ, RZ, -0x800000 ;  /* 0xff800000ffb47424 */ /* 0x000fe200078e00ff */
[----:B------:R-:W-:Y:S01]  /*2860*/  MOV R175, 0xff800000 ;  /* 0xff80000000af7802 */ /* 0x000fe20000000f00 */
[----:B------:R-:W-:Y:S01]  /*2870*/  STS.U16 [R3+0x1600], R16 ;  /* 0x0016001003007388 */ /* 0x000fe20000000400 */
[----:B------:R-:W-:Y:S01]  /*2880*/  IMAD.MOV.U32 R174, RZ, RZ, -0x800000 ;  /* 0xff800000ffae7424 */ /* 0x000fe200078e00ff */
[----:B------:R-:W-:Y:S01]  /*2890*/  MOV R173, 0xff800000 ;  /* 0xff80000000ad7802 */ /* 0x000fe20000000f00 */
[----:B------:R-:W-:Y:S01]  /*28a0*/  IMAD.MOV.U32 R172, RZ, RZ, -0x800000 ;  /* 0xff800000ffac7424 */ /* 0x000fe200078e00ff */
        /* <DEDUP_REMOVED lines=13> */
[----:B------:R-:W-:Y:S01]  /*2980*/  IMAD.MOV.U32 R229, RZ, RZ, 0x3f800000 ;  /* 0x3f800000ffe57424 */ /* 0x000fe200078e00ff */
[----:B------:R-:W-:Y:S01]  /*2990*/  MOV R228, 0x3f800000 ;  /* 0x3f80000000e47802 */ /* 0x000fe20000000f00 */
[----:B------:R-:W-:Y:S01]  /*29a0*/  IMAD.MOV.U32 R227, RZ, RZ, 0x3f800000 ;  /* 0x3f800000ffe37424 */ /* 0x000fe200078e00ff */
[----:B------:R-:W-:Y:S01]  /*29b0*/  STS.U16 [R3+0x3600], R32 ;  /* 0x0036002003007388 */ /* 0x000fe20000000400 */
[----:B------:R-:W-:Y:S01]  /*29c0*/  MOV R226, 0x3f800000 ;  /* 0x3f80000000e27802 */ /* 0x000fe20000000f00 */
[----:B------:R-:W-:Y:S01]  /*29d0*/  IMAD.MOV.U32 R225, RZ, RZ, 0x3f800000 ;  /* 0x3f800000ffe17424 */ /* 0x000fe200078e00ff */
        /* <DEDUP_REMOVED lines=14> */
[----:B------:R-:W-:Y:S01]  /*2ac0*/  CS2R R140, SRZ ;  /* 0x00000000008c7805 */ /* 0x000fe2000001ff00 */
[----:B------:R-:W-:Y:S01]  /*2ad0*/  CS2R R142, SRZ ;  /* 0x00000000008e7805 */ /* 0x000fe2000001ff00 */
[----:B------:R-:W-:Y:S01]  /*2ae0*/  CS2R R136, SRZ ;  /* 0x0000000000887805 */ /* 0x000fe2000001ff00 */
        /* <DEDUP_REMOVED lines=12> */
[----:B------:R0:W-:Y:S01]  /*2bb0*/  STS.U16 [R3+0x8600], R72 ;  /* 0x0086004803007388 */ /* 0x0001e20000000400 */
        /* <DEDUP_REMOVED lines=10> */
[----:B0-----:R-:W-:Y:S01]  /*2c60*/  CS2R R72, SRZ ;  /* 0x0000000000487805 */ /* 0x001fe2000001ff00 */
[----:B------:R0:W-:Y:S01]  /*2c70*/  STS.U16 [R3+0x9e00], R98 ;  /* 0x009e006203007388 */ /* 0x0001e20000000400 */
[----:B------:R-:W-:Y:S01]  /*2c80*/  CS2R R74, SRZ ;  /* 0x00000000004a7805 */ /* 0x000fe2000001ff00 */
[----:B-1----:R-:W-:Y:S01]  /*2c90*/  CS2R R78, SRZ ;  /* 0x00000000004e7805 */ /* 0x002fe2000001ff00 */
[----:B------:R-:W-:Y:S01]  /*2ca0*/  CS2R R68, SRZ ;  /* 0x0000000000447805 */ /* 0x000fe2000001ff00 */
[----:B------:R1:W-:Y:S01]  /*2cb0*/  STS.U16 [R3+0xa600], R104 ;  /* 0x00a6006803007388 */ /* 0x0003e20000000400 */
[----:B------:R-:W-:Y:S01]  /*2cc0*/  CS2R R70, SRZ ;  /* 0x0000000000467805 */ /* 0x000fe2000001ff00 */
[----:B--2---:R-:W-:Y:S01]  /*2cd0*/  CS2R R94, SRZ ;  /* 0x00000000005e7805 */ /* 0x004fe2000001ff00 */
[----:B------:R-:W-:Y:S01]  /*2ce0*/  CS2R R64, SRZ ;  /* 0x0000000000407805 */ /* 0x000fe2000001ff00 */
[----:B------:R2:W-:Y:S01]  /*2cf0*/  STS.U16 [R3+0xae00], R110 ;  /* 0x00ae006e03007388 */ /* 0x0005e20000000400 */
[----:B------:R-:W-:Y:S01]  /*2d00*/  CS2R R66, SRZ ;  /* 0x0000000000427805 */ /* 0x000fe2000001ff00 */
[----:B0-----:R-:W-:Y:S01]  /*2d10*/  CS2R R98, SRZ ;  /* 0x0000000000627805 */ /* 0x001fe2000001ff00 */
[----:B------:R-:W-:Y:S01]  /*2d20*/  CS2R R60, SRZ ;  /* 0x00000000003c7805 */ /* 0x000fe2000001ff00 */
        /* <DEDUP_REMOVED lines=36> */
[----:B------:R-:W-:Y:S01]  /*2f70*/  CS2R R22, SRZ ;  /* 0x0000000000167805 */ /* 0x000fe2000001ff00 */
[----:B------:R-:W-:Y:S01]  /*2f80*/  CS2R R24, SRZ ;  /* 0x0000000000187805 */ /* 0x000fe2000001ff00 */
[----:B-1----:R-:W-:Y:S01]  /*2f90*/  CS2R R86, SRZ ;  /* 0x0000000000567805 */ /* 0x002fe2000001ff00 */
[----:B------:R-:W-:Y:S01]  /*2fa0*/  CS2R R26, SRZ ;  /* 0x00000000001a7805 */ /* 0x000fe2000001ff00 */
[----:B------:R-:W-:Y:S01]  /*2fb0*/  CS2R R28, SRZ ;  /* 0x00000000001c7805 */ /* 0x000fe2000001ff00 */
[----:B------:R-:W-:Y:S01]  /*2fc0*/  CS2R R30, SRZ ;  /* 0x00000000001e7805 */ /* 0x000fe2000001ff00 */
[----:B--2---:R-:W-:Y:S01]  /*2fd0*/  CS2R R90, SRZ ;  /* 0x00000000005a7805 */ /* 0x004fe2000001ff00 */
[----:B------:R-:W-:-:S02]  /*2fe0*/  LOP3.LUT R150, R154, 0xff, RZ, 0xc0, !PT ;  /* 0x000000ff9a967812 */ /* 0x000fc400078ec0ff */
[C---:B------:R-:W-:Y:S02]  /*2ff0*/  LOP3.LUT R156, R154.reuse, 0xf, RZ, 0xc0, !PT ;  /* 0x0000000f9a9c7812 */ /* 0x040fe400078ec0ff */
[----:B------:R-:W-:Y:S02]  /*3000*/  SHF.L.U32 R148, R154, 0x5, RZ ;  /* 0x000000059a947819 */ /* 0x000fe400000006ff */
[----:B------:R-:W-:Y:S01]  /*3010*/  SGXT R152, R2, 0x1 ;  /* 0x000000010298781a */ /* 0x000fe20000000200 */
[----:B------:R-:W-:Y:S05]  /*3020*/  @!P0 BRA `(.L_x_0) ;  /* 0x0000550000008947 */ /* 0x000fea0003800000 */
[C---:B------:R-:W-:Y:S01]  /*3030*/  IMAD R2, R157.reuse, c[0x0][0x1b0], RZ ;  /* 0x00006c009d027a24 */ /* 0x040fe200078e02ff */
[----:B------:R-:W-:Y:S01]  /*3040*/  LOP3.LUT R5, R154, 0x7, RZ, 0xc0, !PT ;  /* 0x000000079a057812 */ /* 0x000fe200078ec0ff */
[----:B------:R-:W-:Y:S01]  /*3050*/  IMAD R8, R156, c[0x0][0x1b4], RZ ;  /* 0x00006d009c087a24 */ /* 0x000fe200078e02ff */
[----:B------:R-:W-:Y:S01]  /*3060*/  SHF.L.U32 R17, R154, 0x3, RZ ;  /* 0x000000039a117819 */ /* 0x000fe200000006ff */
[----:B------:R-:W-:Y:S01]  /*3070*/  IMAD.SHL.U32 R3, R2, 0x2, RZ ;  /* 0x0000000202037824 */ /* 0x000fe200078e00ff */
[----:B------:R-:W-:Y:S01]  /*3080*/  LOP3.LUT R9, R154, 0x10, RZ, 0xc0, !PT ;  /* 0x000000109a097812 */ /* 0x000fe200078ec0ff */
[----:B------:R-:W-:Y:S01]  /*3090*/  IMAD.MOV.U32 R21, RZ, RZ, c[0x0][0x1b8] ;  /* 0x00006e00ff157624 */ /* 0x000fe200078e00ff */
[----:B------:R-:W-:Y:S01]  /*30a0*/  SHF.L.U32 R4, R8, 0x1, RZ ;  /* 0x0000000108047819 */ /* 0x000fe200000006ff */
[C---:B------:R-:W-:Y:S01]  /*30b0*/  IMAD.SHL.U32 R210, R154.reuse, 0x2, RZ ;  /* 0x000000029ad27824 */ /* 0x040fe200078e00ff */
[----:B------:R-:W-:Y:S01]  /*30c0*/  LOP3.LUT P0, R14, R154, 0x3, RZ, 0xc0, !PT ;  /* 0x000000039a0e7812 */ /* 0x000fe2000780c0ff */
[----:B------:R-:W-:Y:S01]  /*30d0*/  IMAD R6, R150, c[0x0][0x1a8], RZ ;  /* 0x00006a0096067a24 */ /* 0x000fe200078e02ff */
[----:B------:R-:W-:Y:S01]  /*30e0*/  IADD3 R233, P3, P4, R4, c[0x0][0x170], R3 ;  /* 0x00005c0004e97a10 */ /* 0x000fe20007c7e003 */
[----:B------:R-:W-:Y:S01]  /*30f0*/  IMAD R0, R157, c[0x0][0x1a0], RZ ;  /* 0x000068009d007a24 */ /* 0x000fe200078e02ff */
[----:B------:R-:W-:Y:S01]  /*3100*/  SHF.R.U32.HI R3, RZ, 0x4, R154 ;  /* 0x00000004ff037819 */ /* 0x000fe2000001169a */
[----:B------:R-:W-:Y:S01]  /*3110*/  IMAD.HI R2, R2, 0x2, RZ ;  /* 0x0000000202027827 */ /* 0x000fe200078e02ff */
[----:B------:R-:W-:Y:S01]  /*3120*/  LOP3.LUT R4, R154, 0x20, RZ, 0xc0, !PT ;  /* 0x000000209a047812 */ /* 0x000fe200078ec0ff */
[----:B------:R-:W-:Y:S01]  /*3130*/  CS2R R140, SRZ ;  /* 0x00000000008c7805 */ /* 0x000fe2000001ff00 */
[----:B------:R-:W-:Y:S01]  /*3140*/  SGXT.U32 R3, R3, 0x4 ;  /* 0x000000040303781a */ /* 0x000fe20000000000 */
[----:B------:R-:W-:Y:S01]  /*3150*/  IMAD.SHL.U32 R144, R0, 0x2, RZ ;  /* 0x0000000200907824 */ /* 0x000fe200078e00ff */
[C---:B------:R-:W-:Y:S01]  /*3160*/  SHF.L.U32 R7, R5.reuse, 0x4, RZ ;  /* 0x0000000405077819 */ /* 0x040fe200000006ff */
[----:B------:R-:W-:Y:S01]  /*3170*/  IMAD R16, R5, 0x4, R4 ;  /* 0x0000000405107824 */ /* 0x000fe200078e0204 */
[----:B------:R-:W-:Y:S01]  /*3180*/  LOP3.LUT R11, R17, 0x60, RZ, 0xc0, !PT ;  /* 0x00000060110b7812 */ /* 0x000fe200078ec0ff */
[----:B------:R-:W-:Y:S01]  /*3190*/  IMAD R10, R3, c[0x0][0x1b8], RZ ;  /* 0x00006e00030a7a24 */ /* 0x000fe200078e02ff */
[----:B------:R-:W-:Y:S01]  /*31a0*/  SHF.L.U32 R9, R9, 0x7, RZ ;  /* 0x0000000709097819 */ /* 0x000fe200000006ff */
[----:B------:R-:W-:Y:S01]  /*31b0*/  IMAD R5, R5, 0x110, RZ ;  /* 0x0000011005057824 */ /* 0x000fe200078e02ff */
[----:B------:R-:W-:Y:S01]  /*31c0*/  LOP3.LUT R3, R7, 0x30, R210, 0x78, !PT ;  /* 0x0000003007037812 */ /* 0x000fe200078e78d2 */
[C---:B------:R-:W-:Y:S01]  /*31d0*/  IMAD R12, R21.reuse, 0x10, R10 ;  /* 0x00000010150c7824 */ /* 0x040fe200078e020a */
[----:B------:R-:W-:Y:S01]  /*31e0*/  LEA R11, R14, R11, 0x2 ;  /* 0x0000000b0e0b7211 */ /* 0x000fe200078e10ff */
[----:B------:R-:W-:Y:S01]  /*31f0*/  IMAD.HI R0, R0, 0x2, RZ ;  /* 0x0000000200007827 */ /* 0x000fe200078e02ff */
[----:B------:R-:W-:Y:S01]  /*3200*/  LEA R18, R14, R9, 0x5 ;  /* 0x000000090e127211 */ /* 0x000fe200078e28ff */
[----:B------:R-:W-:Y:S01]  /*3210*/  CS2R R142, SRZ ;  /* 0x00000000008e7805 */ /* 0x000fe2000001ff00 */
[----:B------:R-:W-:Y:S01]  /*3220*/  LEA R3, R16, R3, 0x7 ;  /* 0x0000000310037211 */ /* 0x000fe200078e38ff */
[----:B------:R-:W-:Y:S01]  /*3230*/  IMAD R13, R21, 0x10, R12 ;  /* 0x00000010150d7824 */ /* 0x000fe200078e020c */
[----:B------:R-:W-:Y:S01]  /*3240*/  SHF.R.U32.HI R4, RZ, 0x1, R4 ;  /* 0x00000001ff047819 */ /* 0x000fe20000011604 */
[----:B------:R-:W-:Y:S01]  /*3250*/  IMAD.SHL.U32 R231, R150, 0x2, RZ ;  /* 0x0000000296e77824 */ /* 0x000fe200078e00ff */
[----:B------:R-:W-:Y:S01]  /*3260*/  LOP3.LUT R16, R5, 0x10, R210, 0x78, !PT ;  /* 0x0000001005107812 */ /* 0x000fe200078e78d2 */
[C---:B------:R-:W-:Y:S01]  /*3270*/  IMAD R14, R21.reuse, 0x10, R13 ;  /* 0x00000010150e7824 */ /* 0x040fe200078e020d */
[----:B------:R-:W-:Y:S01]  /*3280*/  LOP3.LUT R4, R4, 0x90, R152, 0x78, !PT ;  /* 0x0000009004047812 */ /* 0x000fe200078e7898 */
[----:B------:R-:W-:Y:S01]  /*3290*/  IMAD.MOV.U32 R195, RZ, RZ, -0x800000 ;  /* 0xff800000ffc37424 */ /* 0x000fe200078e00ff */
[----:B------:R-:W-:Y:S01]  /*32a0*/  LOP3.LUT R5, R16, R9, RZ, 0xfc, !PT ;  /* 0x0000000910057212 */ /* 0x000fe200078efcff */
[C---:B------:R-:W-:Y:S01]  /*32b0*/  IMAD.HI R9, R6.reuse, 0x2, RZ ;  /* 0x0000000206097827 */ /* 0x040fe200078e02ff */
[C---:B------:R-:W-:Y:S01]  /*32c0*/  LEA R15, R21.reuse, R14, 0x4 ;  /* 0x0000000e150f7211 */ /* 0x040fe200078e20ff */
[----:B------:R-:W-:Y:S01]  /*32d0*/  CS2R R136, SRZ ;  /* 0x0000000000887805 */ /* 0x000fe2000001ff00 */
[----:B------:R-:W-:Y:S01]  /*32e0*/  SHF.L.U32 R145, R6, 0x1, RZ ;  /* 0x0000000106917819 */ /* 0x000fe200000006ff */
[----:B------:R-:W-:Y:S01]  /*32f0*/  IMAD.IADD R4, R4, 0x1, R11 ;  /* 0x0000000104047824 */ /* 0x000fe200078e020b */
[----:B------:R-:W-:Y:S01]  /*3300*/  SHF.R.S32.HI R7, RZ, 0x2, R154 ;  /* 0x00000002ff077819 */ /* 0x000fe2000001149a */
[----:B------:R-:W-:Y:S01]  /*3310*/  IMAD R6, R21, 0x10, R15 ;  /* 0x0000001015067824 */ /* 0x000fe200078e020f */
[----:B------:R-:W-:Y:S01]  /*3320*/  IADD3 R144, P1, P2, R145, c[0x0][0x168], R144 ;  /* 0x00005a0091907a10 */ /* 0x000fe20007a3e090 */
[----:B------:R-:W-:Y:S01]  /*3330*/  IMAD.HI R11, R8, 0x2, RZ ;  /* 0x00000002080b7827 */ /* 0x000fe200078e02ff */
[----:B------:R-:W-:Y:S01]  /*3340*/  SGXT R7, R7, 0x1 ;  /* 0x000000010707781a */ /* 0x000fe20000000200 */
[----:B------:R-:W-:Y:S01]  /*3350*/  CS2R R138, SRZ ;  /* 0x00000000008a7805 */ /* 0x000fe2000001ff00 */
[----:B------:R-:W-:Y:S01]  /*3360*/  LEA R8, R21, R6, 0x4 ;  /* 0x0000000615087211 */ /* 0x000fe200078e20ff */
[----:B------:R-:W-:Y:S01]  /*3370*/  IMAD.MOV.U32 R193, RZ, RZ, -0x800000 ;  /* 0xff800000ffc17424 */ /* 0x000fe200078e00ff */
[----:B------:R-:W-:Y:S01]  /*3380*/  IADD3.X R145, R9, c[0x0][0x16c], R0, P1, P2 ;  /* 0x00005b0009917a10 */ /* 0x000fe20000fe4400 */
[----:B------:R-:W-:Y:S01]  /*3390*/  IMAD.MOV.U32 R204, RZ, RZ, -0x800000 ;  /* 0xff800000ffcc7424 */ /* 0x000fe200078e00ff */
[----:B------:R-:W-:Y:S01]  /*33a0*/  IADD3.X R19, R11, c[0x0][0x174], R2, P3, P4 ;  /* 0x00005d000b137a10 */ /* 0x000fe20001fe8402 */
[C---:B------:R-:W-:Y:S01]  /*33b0*/  IMAD R0, R21.reuse, 0x10, R8 ;  /* 0x0000001015007824 */ /* 0x040fe200078e0208 */
[-C--:B------:R-:W-:Y:S01]  /*33c0*/  LEA R26, P1, R10, R233.reuse, 0x1 ;  /* 0x000000e90a1a7211 */ /* 0x080fe200078208ff */
[----:B------:R-:W-:Y:S01]  /*33d0*/  IMAD.MOV.U32 R190, RZ, RZ, -0x800000 ;  /* 0xff800000ffbe7424 */ /* 0x000fe200078e00ff */
[-C--:B------:R-:W-:Y:S01]  /*33e0*/  LEA R24, P2, R12, R233.reuse, 0x1 ;  /* 0x000000e90c187211 */ /* 0x080fe200078408ff */
[----:B------:R-:W-:Y:S01]  /*33f0*/  IMAD.MOV.U32 R206, RZ, RZ, -0x800000 ;  /* 0xff800000ffce7424 */ /* 0x000fe200078e00ff */
[----:B------:R-:W-:Y:S01]  /*3400*/  LEA R2, R21, R0, 0x4 ;  /* 0x0000000015027211 */ /* 0x000fe200078e20ff */
[----:B------:R-:W-:Y:S01]  /*3410*/  IMAD.MOV.U32 R207, RZ, RZ, -0x800000 ;  /* 0xff800000ffcf7424 */ /* 0x000fe200078e00ff */
[----:B------:R-:W-:Y:S01]  /*3420*/  LOP3.LUT R7, R7, 0x90, RZ, 0xc0, !PT ;  /* 0x0000009007077812 */ /* 0x000fe200078ec0ff */
[----:B------:R-:W-:Y:S01]  /*3430*/  IMAD.MOV.U32 R208, RZ, RZ, -0x800000 ;  /* 0xff800000ffd07424 */ /* 0x000fe200078e00ff */
[----:B------:R-:W-:Y:S01]  /*3440*/  LEA R22, P3, R13, R233, 0x1 ;  /* 0x000000e90d167211 */ /* 0x000fe200078608ff */
[----:B------:R-:W-:Y:S01]  /*3450*/  IMAD R9, R21, 0x10, R2 ;  /* 0x0000001015097824 */ /* 0x000fe200078e0202 */
[-C--:B------:R-:W-:Y:S01]  /*3460*/  LEA.HI.X.SX32 R27, R10, R19.reuse, 0x1, P1 ;  /* 0x000000130a1b7211 */ /* 0x080fe200008f0eff */
[----:B------:R-:W-:Y:S01]  /*3470*/  IMAD.MOV.U32 R211, RZ, RZ, -0x800000 ;  /* 0xff800000ffd37424 */ /* 0x000fe200078e00ff */
[----:B------:R-:W-:Y:S01]  /*3480*/  LOP3.LUT R250, R17, 0x700, RZ, 0xc0, !PT ;  /* 0x0000070011fa7812 */ /* 0x000fe200078ec0ff */
[----:B------:R-:W-:Y:S01]  /*3490*/  IMAD.MOV.U32 R214, RZ, RZ, RZ ;  /* 0x000000ffffd67224 */ /* 0x000fe200078e00ff */
[-C--:B------:R-:W-:Y:S01]  /*34a0*/  LEA.HI.X.SX32 R25, R12, R19.reuse, 0x1, P2 ;  /* 0x000000130c197211 */ /* 0x080fe200010f0eff */
[----:B------:R-:W-:Y:S01]  /*34b0*/  STL.64 [R1+0x30], R26 ;  /* 0x0000301a01007387 */ /* 0x000fe20000100a00 */
[----:B------:R-:W-:Y:S01]  /*34c0*/  LOP3.LUT R17, R7, 0x10, R210, 0x78, !PT ;  /* 0x0000001007117812 */ /* 0x000fe200078e78d2 */
[----:B------:R-:W-:Y:S01]  /*34d0*/  IMAD.MOV.U32 R228, RZ, RZ, 0x3f800000 ;  /* 0x3f800000ffe47424 */ /* 0x000fe200078e00ff */
[----:B------:R-:W-:Y:S01]  /*34e0*/  LEA.HI.X.SX32 R23, R13, R19, 0x1, P3 ;  /* 0x000000130d177211 */ /* 0x000fe200018f0eff */
[----:B------:R0:W-:Y:S01]  /*34f0*/  STL.64 [R1+0x28], R24 ;  /* 0x0000281801007387 */ /* 0x0001e20000100a00 */
[C---:B------:R-:W-:Y:S01]  /*3500*/  LEA R16, P3, R6.reuse, R233, 0x1 ;  /* 0x000000e906107211 */ /* 0x040fe200078608ff */
[----:B------:R-:W-:Y:S01]  /*3510*/  IMAD.MOV.U32 R226, RZ, RZ, 0x3f800000 ;  /* 0x3f800000ffe27424 */ /* 0x000fe200078e00ff */
[----:B------:R-:W-:Y:S01]  /*3520*/  LEA R10, R21, R9, 0x4 ;  /* 0x00000009150a7211 */ /* 0x000fe200078e20ff */
[----:B------:R1:W-:Y:S01]  /*3530*/  STL.64 [R1+0x20], R22 ;  /* 0x0000201601007387 */ /* 0x0003e20000100a00 */
[----:B------:R-:W-:Y:S01]  /*3540*/  IADD3 R250, R17, R18, R250 ;  /* 0x0000001211fa7210 */ /* 0x000fe20007ffe0fa */
[----:B------:R-:W-:Y:S01]  /*3550*/  IMAD.MOV.U32 R224, RZ, RZ, 0x3f800000 ;  /* 0x3f800000ffe07424 */ /* 0x000fe200078e00ff */
[----:B------:R-:W-:Y:S01]  /*3560*/  LEA.HI.X.SX32 R17, R6, R19, 0x1, P3 ;  /* 0x0000001306117211 */ /* 0x000fe200018f0eff */
[----:B------:R-:W-:Y:S01]  /*3570*/  IMAD R6, R21, 0x10, R10 ;  /* 0x0000001015067824 */ /* 0x000fe200078e020a */
[-C--:B------:R-:W-:Y:S01]  /*3580*/  LEA R246, P3, R2, R233.reuse, 0x1 ;  /* 0x000000e902f67211 */ /* 0x080fe200078608ff */
[----:B------:R-:W-:Y:S01]  /*3590*/  IMAD.MOV.U32 R222, RZ, RZ, 0x3f800000 ;  /* 0x3f800000ffde7424 */ /* 0x000fe200078e00ff */
[----:B------:R-:W-:Y:S01]  /*35a0*/  LOP3.LUT R7, R7, 0x160, R148, 0xf8, !PT ;  /* 0x0000016007077812 */ /* 0x000fe200078ef894 */
[----:B------:R-:W-:Y:S01]  /*35b0*/  IMAD.MOV.U32 R220, RZ, RZ, 0x3f800000 ;  /* 0x3f800000ffdc7424 */ /* 0x000fe200078e00ff */
[CC--:B0-----:R-:W-:Y:S01]  /*35c0*/  LEA R24, P1, R14.reuse, R233.reuse, 0x1 ;  /* 0x000000e90e187211 */ /* 0x0c1fe200078208ff */
[----:B------:R-:W-:Y:S01]  /*35d0*/  IMAD.MOV.U32 R218, RZ, RZ, 0x3f800000 ;  /* 0x3f800000ffda7424 */ /* 0x000fe200078e00ff */
[----:B------:R-:W-:Y:S01]  /*35e0*/  LEA R11, R21, R6, 0x4 ;  /* 0x00000006150b7211 */ /* 0x000fe200078e20ff */
[----:B------:R-:W-:Y:S01]  /*35f0*/  IMAD.MOV.U32 R216, RZ, RZ, 0x3f800000 ;  /* 0x3f800000ffd87424 */ /* 0x000fe200078e00ff */
[C---:B-1----:R-:W-:Y:S01]  /*3600*/  LEA R22, P2, R15.reuse, R233, 0x1 ;  /* 0x000000e90f167211 */ /* 0x042fe200078408ff */
[----:B------:R-:W-:Y:S01]  /*3610*/  CS2R R132, SRZ ;  /* 0x0000000000847805 */ /* 0x000fe2000001ff00 */
[-C--:B------:R-:W-:Y:S01]  /*3620*/  LEA.HI.X.SX32 R25, R14, R19.reuse, 0x1, P1 ;  /* 0x000000130e197211 */ /* 0x080fe200008f0eff */
[----:B------:R-:W-:Y:S01]  /*3630*/  CS2R R134, SRZ ;  /* 0x0000000000867805 */ /* 0x000fe2000001ff00 */
[----:B------:R-:W-:Y:S01]  /*3640*/  LEA.HI.X.SX32 R23, R15, R19, 0x1, P2 ;  /* 0x000000130f177211 */ /* 0x000fe200010f0eff */
[----:B------:R-:W-:Y:S01]  /*3650*/  CS2R R128, SRZ ;  /* 0x0000000000807805 */ /* 0x000fe2000001ff00 */
[----:B------:R-:W-:Y:S01]  /*3660*/  LEA R248, P2, R0, R233, 0x1 ;  /* 0x000000e900f87211 */ /* 0x000fe200078408ff */
[----:B------:R0:W-:Y:S01]  /*3670*/  STL.64 [R1+0x18], R24 ;  /* 0x0000181801007387 */ /* 0x0001e20000100a00 */
[-C--:B------:R-:W-:Y:S01]  /*3680*/  LEA.HI.X.SX32 R247, R2, R19.reuse, 0x1, P3 ;  /* 0x0000001302f77211 */ /* 0x080fe200018f0eff */
[----:B------:R-:W-:Y:S01]  /*3690*/  CS2R R130, SRZ ;  /* 0x0000000000827805 */ /* 0x000fe2000001ff00 */
[----:B------:R-:W-:Y:S01]  /*36a0*/  LEA.HI.X.SX32 R249, R0, R19, 0x1, P2 ;  /* 0x0000001300f97211 */ /* 0x000fe200010f0eff */
[C---:B------:R-:W-:Y:S01]  /*36b0*/  IMAD R0, R21.reuse, 0x10, R11 ;  /* 0x0000001015007824 */ /* 0x040fe200078e020b */
[-C--:B------:R-:W-:Y:S01]  /*36c0*/  LEA R240, P3, R6, R233.reuse, 0x1 ;  /* 0x000000e906f07211 */ /* 0x080fe200078608ff */
[----:B------:R1:W-:Y:S01]  /*36d0*/  STL.64 [R1+0x10], R22 ;  /* 0x0000101601007387 */ /* 0x0003e20000100a00 */
[----:B------:R-:W-:Y:S01]  /*36e0*/  LEA R242, P2, R10, R233, 0x1 ;  /* 0x000000e90af27211 */ /* 0x000fe200078408ff */
[----:B------:R-:W-:Y:S01]  /*36f0*/  CS2R R124, SRZ ;  /* 0x00000000007c7805 */ /* 0x000fe2000001ff00 */
[C---:B------:R-:W-:Y:S01]  /*3700*/  LEA R2, R21.reuse, R0, 0x4 ;  /* 0x0000000015027211 */ /* 0x040fe200078e20ff */
[----:B------:R-:W-:Y:S01]  /*3710*/  STL.64 [R1+0x8], R16 ;  /* 0x0000081001007387 */ /* 0x000fe20000100a00 */
[----:B------:R-:W-:Y:S01]  /*3720*/  LEA.HI.X.SX32 R241, R6, R19, 0x1, P3 ;  /* 0x0000001306f17211 */ /* 0x000fe200018f0eff */
[----:B------:R-:W-:Y:S01]  /*3730*/  CS2R R126, SRZ ;  /* 0x00000000007e7805 */ /* 0x000fe2000001ff00 */
[----:B0-----:R-:W-:Y:S01]  /*3740*/  MOV R25, c[0x0][0x1a4] ;  /* 0x0000690000197a02 */ /* 0x001fe20000000f00 */
[----:B------:R-:W-:Y:S01]  /*3750*/  IMAD R6, R21, 0x10, R2 ;  /* 0x0000001015067824 */ /* 0x000fe200078e0202 */
[-C--:B------:R-:W-:Y:S01]  /*3760*/  LEA R234, P3, R2, R233.reuse, 0x1 ;  /* 0x000000e902ea7211 */ /* 0x080fe200078608ff */
[----:B------:R-:W-:Y:S01]  /*3770*/  CS2R R120, SRZ ;  /* 0x0000000000787805 */ /* 0x000fe2000001ff00 */
[----:B------:R-:W-:Y:S01]  /*3780*/  LEA R12, P1, R8, R233, 0x1 ;  /* 0x000000e9080c7211 */ /* 0x000fe200078208ff */
[C---:B------:R-:W-:Y:S01]  /*3790*/  IMAD R163, R25.reuse, 0x12, RZ ;  /* 0x0000001219a37824 */ /* 0x040fe200078e02ff */
[-C--:B------:R-:W-:Y:S01]  /*37a0*/  LEA.HI.X.SX32 R235, R2, R19.reuse, 0x1, P3 ;  /* 0x0000001302eb7211 */ /* 0x080fe200018f0eff */
[C---:B------:R-:W-:Y:S01]  /*37b0*/  IMAD R165, R25.reuse, 0x14, RZ ;  /* 0x0000001419a57824 */ /* 0x040fe200078e02ff */
[----:B-1----:R-:W-:Y:S01]  /*37c0*/  SHF.R.S32.HI R23, RZ, 0x6, R154 ;  /* 0x00000006ff177819 */ /* 0x002fe2000001149a */
[----:B------:R-:W-:Y:S01]  /*37d0*/  IMAD R155, R25, 0x9, RZ ;  /* 0x00000009199b7824 */ /* 0x000fe200078e02ff */
[-C--:B------:R-:W-:Y:S01]  /*37e0*/  IADD3 R162, P3, R163, R144.reuse, RZ ;  /* 0x00000090a3a27210 */ /* 0x080fe20007f7e0ff */
[----:B------:R-:W-:Y:S01]  /*37f0*/  IMAD R157, R25, 0xa, RZ ;  /* 0x0000000a199d7824 */ /* 0x000fe200078e02ff */
[-C--:B------:R-:W-:Y:S01]  /*3800*/  IADD3 R164, P6, R165, R144.reuse, RZ ;  /* 0x00000090a5a47210 */ /* 0x080fe20007fde0ff */
[C---:B------:R-:W-:Y:S01]  /*3810*/  IMAD R161, R25.reuse, 0xc, RZ ;  /* 0x0000000c19a17824 */ /* 0x040fe200078e02ff */
[-C--:B------:R-:W-:Y:S01]  /*3820*/  LEA.HI.X.SX32 R243, R10, R19.reuse, 0x1, P2 ;  /* 0x000000130af37211 */ /* 0x080fe200010f0eff */
[C---:B------:R-:W-:Y:S01]  /*3830*/  IMAD R151, R25.reuse, 0x5, RZ ;  /* 0x0000000519977824 */ /* 0x040fe200078e02ff */
[----:B------:R-:W-:Y:S01]  /*3840*/  LEA.HI.X.SX32 R13, R8, R19, 0x1, P1 ;  /* 0x00000013080d7211 */ /* 0x000fe200008f0eff */
[C---:B------:R-:W-:Y:S01]  /*3850*/  IMAD R167, R25.reuse, 0x16, RZ ;  /* 0x0000001619a77824 */ /* 0x040fe200078e02ff */
[----:B------:R-:W-:Y:S01]  /*3860*/  LEA R236, P2, R0, R233, 0x1 ;  /* 0x000000e900ec7211 */ /* 0x000fe200078408ff */
[----:B------:R-:W-:Y:S01]  /*3870*/  IMAD R153, R25, 0x6, RZ ;  /* 0x0000000619997824 */ /* 0x000fe200078e02ff */
[----:B------:R-:W-:Y:S01]  /*3880*/  LEA.HI.X.SX32 R163, R155, R145, 0x1, P3 ;  /* 0x000000919ba37211 */ /* 0x000fe200018f0eff */
[----:B------:R-:W-:Y:S01]  /*3890*/  STL.64 [R1], R12 ;  /* 0x0000000c01007387 */ /* 0x000fe20000100a00 */
[----:B------:R-:W-:Y:S01]  /*38a0*/  LEA R244, P1, R9, R233, 0x1 ;  /* 0x000000e909f47211 */ /* 0x000fe200078208ff */
[----:B------:R-:W-:Y:S01]  /*38b0*/  IMAD R169, R25, 0x18, RZ ;  /* 0x0000001819a97824 */ /* 0x000fe200078e02ff */
[----:B------:R-:W-:Y:S01]  /*38c0*/  SGXT R23, R23, 0x1 ;  /* 0x000000011717781a */ /* 0x000fe20000000200 */
[----:B------:R-:W-:Y:S01]  /*38d0*/  STL.64 [R1+0x68], R162 ;  /* 0x000068a201007387 */ /* 0x000fe20000100a00 */
[----:B------:R-:W-:Y:S01]  /*38e0*/  LEA.HI.X.SX32 R165, R157, R145, 0x1, P6 ;  /* 0x000000919da57211 */ /* 0x000fe200030f0eff */
[C---:B------:R-:W-:Y:S01]  /*38f0*/  IMAD R171, R25.reuse, 0x1a, RZ ;  /* 0x0000001a19ab7824 */ /* 0x040fe200078e02ff */
[----:B------:R-:W-:Y:S01]  /*3900*/  LEA R232, P4, R6, R233, 0x1 ;  /* 0x000000e906e87211 */ /* 0x000fe200078808ff */
[----:B------:R-:W-:Y:S01]  /*3910*/  IMAD R159, R25, 0xb, RZ ;  /* 0x0000000b199f7824 */ /* 0x000fe200078e02ff */
[-C--:B------:R-:W-:Y:S01]  /*3920*/  LEA.HI.X.SX32 R237, R0, R19.reuse, 0x1, P2 ;  /* 0x0000001300ed7211 */ /* 0x080fe200010f0eff */
[----:B------:R0:W-:Y:S01]  /*3930*/  STL.64 [R1+0x60], R164 ;  /* 0x000060a401007387 */ /* 0x0001e20000100a00 */
[-C--:B------:R-:W-:Y:S01]  /*3940*/  IADD3 R178, P2, R157, R144.reuse, RZ ;  /* 0x000000909db27210 */ /* 0x080fe20007f5e0ff */
[----:B------:R-:W-:Y:S01]  /*3950*/  IMAD R43, R25, 0xe, RZ ;  /* 0x0000000e192b7824 */ /* 0x000fe200078e02ff */
[----:B------:R-:W-:Y:S01]  /*3960*/  LEA.HI.X.SX32 R245, R9, R19, 0x1, P1 ;  /* 0x0000001309f57211 */ /* 0x000fe200008f0eff */
[----:B------:R-:W-:Y:S01]  /*3970*/  IMAD R149, R25, 0x3, RZ ;  /* 0x0000000319957824 */ /* 0x000fe200078e02ff */
[----:B------:R-:W-:Y:S01]  /*3980*/  LOP3.LUT R27, R23, 0x90, RZ, 0xc0, !PT ;  /* 0x00000090171b7812 */ /* 0x000fe200078ec0ff */
[----:B------:R-:W-:Y:S01]  /*3990*/  IMAD R173, R25, 0x1c, RZ ;  /* 0x0000001c19ad7824 */ /* 0x000fe200078e02ff */
[----:B------:R-:W-:Y:S01]  /*39a0*/  LEA R238, P1, R11, R233, 0x1 ;  /* 0x000000e90bee7211 */ /* 0x000fe200078208ff */
[C---:B------:R-:W-:Y:S01]  /*39b0*/  IMAD R47, R25.reuse, 0xd, RZ ;  /* 0x0000000d192f7824 */ /* 0x040fe200078e02ff */
[----:B------:R-:W-:Y:S01]  /*39c0*/  LEA.HI.X.SX32 R233, R6, R19, 0x1, P4 ;  /* 0x0000001306e97211 */ /* 0x000fe200020f0eff */
[----:B------:R-:W-:Y:S01]  /*39d0*/  IMAD R45, R25, 0x7, RZ ;  /* 0x00000007192d7824 */ /* 0x000fe200078e02ff */
[-C--:B------:R-:W-:Y:S01]  /*39e0*/  IADD3 R176, P4, R167, R144.reuse, RZ ;  /* 0x00000090a7b07210 */ /* 0x080fe20007f9e0ff */
[----:B------:R-:W-:Y:S01]  /*39f0*/  IMAD R175, R25, 0x1e, RZ ;  /* 0x0000001e19af7824 */ /* 0x000fe200078e02ff */
[-C--:B0-----:R-:W-:Y:S01]  /*3a00*/  IADD3 R164, P6, R161, R144.reuse, RZ ;  /* 0x00000090a1a47210 */ /* 0x081fe20007fde0ff */
[----:B------:R-:W-:Y:S01]  /*3a10*/  IMAD.SHL.U32 R31, R25, 0x8, RZ ;  /* 0x00000008191f7824 */ /* 0x000fe200078e00ff */
[-C--:B------:R-:W-:Y:S01]  /*3a20*/  LEA.HI.X.SX32 R179, R151, R145.reuse, 0x1, P2 ;  /* 0x0000009197b37211 */ /* 0x080fe200010f0eff */
[----:B------:R-:W-:Y:S01]  /*3a30*/  IMAD R41, R25, 0xf, RZ ;  /* 0x0000000f19297824 */ /* 0x000fe200078e02ff */
[----:B------:R-:W-:Y:S01]  /*3a40*/  LOP3.LUT R146, R27, 0x17e, R210, 0x78, !PT ;  /* 0x0000017e1b927812 */ /* 0x000fe200078e78d2 */
[----:B------:R-:W-:Y:S01]  /*3a50*/  IMAD.SHL.U32 R27, R25, 0x2, RZ ;  /* 0x00000002191b7824 */ /* 0x000fe200078e00ff */
[-C--:B------:R-:W-:Y:S01]  /*3a60*/  IADD3 R166, P2, R153, R144.reuse, RZ ;  /* 0x0000009099a67210 */ /* 0x080fe20007f5e0ff */
[----:B------:R0:W-:Y:S01]  /*3a70*/  STL.64 [R1+0x88], R178 ;  /* 0x000088b201007387 */ /* 0x0001e20000100a00 */
[-C--:B------:R-:W-:Y:S01]  /*3a80*/  IADD3 R168, P5, R169, R144.reuse, RZ ;  /* 0x00000090a9a87210 */ /* 0x080fe20007fbe0ff */
[----:B------:R-:W-:Y:S01]  /*3a90*/  IMAD.MOV.U32 R2, RZ, RZ, RZ ;  /* 0x000000ffff027224 */ /* 0x000fe200078e00ff */
[-C--:B------:R-:W-:Y:S01]  /*3aa0*/  IADD3 R162, P3, R171, R144.reuse, RZ ;  /* 0x00000090aba27210 */ /* 0x080fe20007f7e0ff */
[----:B------:R-:W-:Y:S01]  /*3ab0*/  CS2R R122, SRZ ;  /* 0x00000000007a7805 */ /* 0x000fe2000001ff00 */
[-C--:B------:R-:W-:Y:S01]  /*3ac0*/  LEA.HI.X.SX32 R165, R153, R145.reuse, 0x1, P6 ;  /* 0x0000009199a57211 */ /* 0x080fe200030f0eff */
[----:B------:R-:W-:Y:S01]  /*3ad0*/  CS2R R116, SRZ ;  /* 0x0000000000747805 */ /* 0x000fe2000001ff00 */
[-C--:B------:R-:W-:Y:S01]  /*3ae0*/  LEA.HI.X.SX32 R177, R159, R145.reuse, 0x1, P4 ;  /* 0x000000919fb17211 */ /* 0x080fe200020f0eff */
[----:B------:R-:W-:Y:S01]  /*3af0*/  CS2R R118, SRZ ;  /* 0x0000000000767805 */ /* 0x000fe2000001ff00 */
[-C--:B------:R-:W-:Y:S01]  /*3b00*/  IADD3 R158, P6, R43, R144.reuse, RZ ;  /* 0x000000902b9e7210 */ /* 0x080fe20007fde0ff */
[----:B------:R-:W-:Y:S01]  /*3b10*/  CS2R R112, SRZ ;  /* 0x0000000000707805 */ /* 0x000fe2000001ff00 */
[-C--:B------:R-:W-:Y:S01]  /*3b20*/  IADD3 R156, P4, R173, R144.reuse, RZ ;  /* 0x00000090ad9c7210 */ /* 0x080fe20007f9e0ff */
[----:B------:R0:W-:Y:S01]  /*3b30*/  STL.64 [R1+0x58], R176 ;  /* 0x000058b001007387 */ /* 0x0001e20000100a00 */
[-C--:B------:R-:W-:Y:S01]  /*3b40*/  LEA.HI.X.SX32 R167, R149, R145.reuse, 0x1, P2 ;  /* 0x0000009195a77211 */ /* 0x080fe200010f0eff */
[----:B------:R-:W-:Y:S01]  /*3b50*/  CS2R R114, SRZ ;  /* 0x0000000000727805 */ /* 0x000fe2000001ff00 */
[-C--:B------:R-:W-:Y:S01]  /*3b60*/  LEA.HI.X.SX32 R169, R161, R145.reuse, 0x1, P5 ;  /* 0x00000091a1a97211 */ /* 0x080fe200028f0eff */
[----:B------:R-:W-:Y:S01]  /*3b70*/  CS2R R108, SRZ ;  /* 0x00000000006c7805 */ /* 0x000fe2000001ff00 */
[-C--:B------:R-:W-:Y:S01]  /*3b80*/  IADD3 R152, P5, R27, R144.reuse, RZ ;  /* 0x000000901b987210 */ /* 0x080fe20007fbe0ff */
[----:B------:R0:W-:Y:S01]  /*3b90*/  STL.64 [R1+0x98], R166 ;  /* 0x000098a601007387 */ /* 0x0001e20000100a00 */
[-C--:B------:R-:W-:Y:S01]  /*3ba0*/  LEA.HI.X.SX32 R163, R47, R145.reuse, 0x1, P3 ;  /* 0x000000912fa37211 */ /* 0x080fe200018f0eff */
[----:B------:R-:W-:Y:S01]  /*3bb0*/  CS2R R110, SRZ ;  /* 0x00000000006e7805 */ /* 0x000fe2000001ff00 */
[-C--:B------:R-:W-:Y:S01]  /*3bc0*/  LEA R148, P3, R25, R144.reuse, 0x2 ;  /* 0x0000009019947211 */ /* 0x080fe200078610ff */
[----:B------:R0:W-:Y:S01]  /*3bd0*/  STL.64 [R1+0x80], R164 ;  /* 0x000080a401007387 */ /* 0x0001e20000100a00 */
[-C--:B------:R-:W-:Y:S01]  /*3be0*/  LEA.HI.X.SX32 R159, R45, R145.reuse, 0x1, P6 ;  /* 0x000000912d9f7211 */ /* 0x080fe200030f0eff */
[----:B------:R-:W-:Y:S01]  /*3bf0*/  CS2R R104, SRZ ;  /* 0x0000000000687805 */ /* 0x000fe2000001ff00 */
[C---:B------:R-:W-:Y:S01]  /*3c00*/  SHF.L.U32 R29, R25.reuse, 0x2, RZ ;  /* 0x00000002191d7819 */ /* 0x040fe200000006ff */
[----:B------:R0:W-:Y:S01]  /*3c10*/  STL.64 [R1+0x50], R168 ;  /* 0x000050a801007387 */ /* 0x0001e20000100a00 */
[-C--:B------:R-:W-:Y:S01]  /*3c20*/  LEA R46, P6, R25, R144.reuse, 0x3 ;  /* 0x00000090192e7211 */ /* 0x080fe200078c18ff */
[----:B------:R-:W-:Y:S01]  /*3c30*/  CS2R R106, SRZ ;  /* 0x00000000006a7805 */ /* 0x000fe2000001ff00 */
[-C--:B------:R-:W-:Y:S01]  /*3c40*/  LEA.HI.X.SX32 R157, R43, R145.reuse, 0x1, P4 ;  /* 0x000000912b9d7211 */ /* 0x080fe200020f0eff */
[----:B------:R0:W-:Y:S01]  /*3c50*/  STL.64 [R1+0x48], R162 ;  /* 0x000048a201007387 */ /* 0x0001e20000100a00 */
[----:B------:R-:W-:Y:S01]  /*3c60*/  ISETP.LT.U32.AND P0, PT, R150, 0x40, !P0 ;  /* 0x000000409600780c */ /* 0x000fe20004701070 */
[----:B------:R-:W-:Y:S01]  /*3c70*/  CS2R R100, SRZ ;  /* 0x0000000000647805 */ /* 0x000fe2000001ff00 */
[-C--:B------:R-:W-:Y:S01]  /*3c80*/  LEA R44, P4, R25, R144.reuse, 0x4 ;  /* 0x00000090192c7211 */ /* 0x080fe200078820ff */
[----:B------:R0:W-:Y:S01]  /*3c90*/  STL.64 [R1+0x78], R158 ;  /* 0x0000789e01007387 */ /* 0x0001e20000100a00 */
[----:B------:R-:W-:Y:S01]  /*3ca0*/  IADD3 R150, P2, R175, R144, RZ ;  /* 0x00000090af967210 */ /* 0x000fe20007f5e0ff */
[----:B------:R-:W-:Y:S01]  /*3cb0*/  CS2R R102, SRZ ;  /* 0x0000000000667805 */ /* 0x000fe2000001ff00 */
[-C--:B------:R-:W-:Y:S01]  /*3cc0*/  LEA.HI.X.SX32 R153, R25, R145.reuse, 0x1, P5 ;  /* 0x0000009119997211 */ /* 0x080fe200028f0eff */
[----:B------:R0:W-:Y:S01]  /*3cd0*/  STL.64 [R1+0x40], R156 ;  /* 0x0000409c01007387 */ /* 0x0001e20000100a00 */
[-C--:B------:R-:W-:Y:S01]  /*3ce0*/  LEA.HI.X.SX32 R149, R27, R145.reuse, 0x1, P3 ;  /* 0x000000911b957211 */ /* 0x080fe200018f0eff */
[----:B------:R-:W-:Y:S01]  /*3cf0*/  CS2R R96, SRZ ;  /* 0x0000000000607805 */ /* 0x000fe2000001ff00 */
[-C--:B------:R-:W-:Y:S01]  /*3d00*/  LEA.HI.X.SX32 R47, R29, R145.reuse, 0x1, P6 ;  /* 0x000000911d2f7211 */ /* 0x080fe200030f0eff */
[----:B------:R0:W-:Y:S01]  /*3d10*/  STL.64 [R1+0xa8], R152 ;  /* 0x0000a89801007387 */ /* 0x0001e20000100a00 */
[-C--:B------:R-:W-:Y:S01]  /*3d20*/  LEA.HI.X.SX32 R45, R31, R145.reuse, 0x1, P4 ;  /* 0x000000911f2d7211 */ /* 0x080fe200020f0eff */
[----:B------:R-:W-:Y:S01]  /*3d30*/  CS2R R98, SRZ ;  /* 0x0000000000627805 */ /* 0x000fe2000001ff00 */
[----:B------:R-:W-:Y:S01]  /*3d40*/  LEA.HI.X.SX32 R151, R41, R145, 0x1, P2 ;  /* 0x0000009129977211 */ /* 0x000fe200010f0eff */
[----:B------:R0:W-:Y:S01]  /*3d50*/  STL.64 [R1+0xa0], R148 ;  /* 0x0000a09401007387 */ /* 0x0001e20000100a00 */
[--C-:B------:R-:W-:Y:S01]  /*3d60*/  SHF.R.U32.HI R0, RZ, 0x3, R154.reuse ;  /* 0x00000003ff007819 */ /* 0x100fe2000001169a */
[----:B------:R-:W-:Y:S01]  /*3d70*/  CS2R R92, SRZ ;  /* 0x00000000005c7805 */ /* 0x000fe2000001ff00 */
[----:B------:R-:W-:Y:S01]  /*3d80*/  LOP3.LUT R210, R210, 0x38, RZ, 0xc0, !PT ;  /* 0x00000038d2d27812 */ /* 0x000fe200078ec0ff */
[----:B------:R0:W-:Y:S01]  /*3d90*/  STL.64 [R1+0x90], R46 ;  /* 0x0000902e01007387 */ /* 0x0001e20000100a00 */
[----:B------:R-:W-:Y:S01]  /*3da0*/  LOP3.LUT R147, R0, 0x4, RZ, 0xc0, !PT ;  /* 0x0000000400937812 */ /* 0x000fe200078ec0ff */
[----:B------:R-:W-:Y:S01]  /*3db0*/  CS2R R94, SRZ ;  /* 0x00000000005e7805 */ /* 0x000fe2000001ff00 */
[C---:B------:R-:W-:Y:S01]  /*3dc0*/  LOP3.LUT R0, R231.reuse, 0x20, RZ, 0x3c, !PT ;  /* 0x00000020e7007812 */ /* 0x040fe200078e3cff */
[----:B------:R0:W-:Y:S01]  /*3dd0*/  STL.64 [R1+0x70], R44 ;  /* 0x0000702c01007387 */ /* 0x0001e20000100a00 */
[C---:B------:R-:W-:Y:S01]  /*3de0*/  LOP3.LUT R40, R231.reuse, 0x10, RZ, 0x3c, !PT ;  /* 0x00000010e7287812 */ /* 0x040fe200078e3cff */
[----:B------:R-:W-:Y:S01]  /*3df0*/  CS2R R88, SRZ ;  /* 0x0000000000587805 */ /* 0x000fe2000001ff00 */
[----:B------:R-:W-:Y:S01]  /*3e00*/  LOP3.LUT R0, R231, 0x50, RZ, 0x3c, !PT ;  /* 0x00000050e7007812 */ /* 0x000fe200078e3cff */
[----:B------:R0:W-:Y:S01]  /*3e10*/  STL.64 [R1+0x38], R150 ;  /* 0x0000389601007387 */ /* 0x0001e20000100a00 */
[----:B------:R-:W-:Y:S01]  /*3e20*/  LEA.HI.X.SX32 R239, R11, R19, 0x1, P1 ;  /* 0x000000130bef7211 */ /* 0x000fe200008f0eff */
[----:B------:R-:W-:Y:S01]  /*3e30*/  CS2R R90, SRZ ;  /* 0x00000000005a7805 */ /* 0x000fe2000001ff00 */
[C---:B------:R-:W-:Y:S01]  /*3e40*/  LOP3.LUT R41, R231.reuse, 0x30, RZ, 0x3c, !PT ;  /* 0x00000030e7297812 */ /* 0x040fe200078e3cff */
[----:B------:R-:W-:Y:S01]  /*3e50*/  CS2R R84, SRZ ;  /* 0x0000000000547805 */ /* 0x000fe2000001ff00 */
[----:B------:R-:W-:Y:S01]  /*3e60*/  LOP3.LUT R40, R231, 0x40, RZ, 0x3c, !PT ;  /* 0x00000040e7287812 */ /* 0x000fe200078e3cff */
[----:B------:R-:W-:Y:S01]  /*3e70*/  CS2R R86, SRZ ;  /* 0x0000000000567805 */ /* 0x000fe2000001ff00 */
[----:B------:R-:W-:Y:S01]  /*3e80*/  LOP3.LUT R0, R5, 0x20, RZ, 0x3c, !PT ;  /* 0x0000002005007812 */ /* 0x000fe200078e3cff */
[----:B------:R-:W-:Y:S01]  /*3e90*/  CS2R R80, SRZ ;  /* 0x0000000000507805 */ /* 0x000fe2000001ff00 */
[----:B------:R-:W-:Y:S01]  /*3ea0*/  LOP3.LUT P1, RZ, R154, 0x1, RZ, 0xc0, !PT ;  /* 0x000000019aff7812 */ /* 0x000fe2000782c0ff */
[----:B------:R-:W-:Y:S01]  /*3eb0*/  CS2R R82, SRZ ;  /* 0x0000000000527805 */ /* 0x000fe2000001ff00 */
[----:B------:R-:W-:Y:S01]  /*3ec0*/  MOV R230, 0x3f800000 ;  /* 0x3f80000000e67802 */ /* 0x000fe20000000f00 */
[----:B------:R-:W-:Y:S01]  /*3ed0*/  CS2R R76, SRZ ;  /* 0x00000000004c7805 */ /* 0x000fe2000001ff00 */
[----:B------:R-:W-:Y:S01]  /*3ee0*/  MOV R6, RZ ;  /* 0x000000ff00067202 */ /* 0x000fe20000000f00 */
[----:B------:R-:W-:Y:S01]  /*3ef0*/  CS2R R78, SRZ ;  /* 0x00000000004e7805 */ /* 0x000fe2000001ff00 */
[----:B------:R-:W-:Y:S01]  /*3f00*/  MOV R194, 0xff800000 ;  /* 0xff80000000c27802 */ /* 0x000fe20000000f00 */
        /* <DEDUP_REMOVED lines=41> */
[----:B------:R-:W-:Y:S01]  /*41a0*/  IADD3 R147, R210, R147, RZ ;  /* 0x00000093d2937210 */ /* 0x000fe20007ffe0ff */
[----:B------:R-:W-:Y:S01]  /*41b0*/  CS2R R24, SRZ ;  /* 0x0000000000187805 */ /* 0x000fe2000001ff00 */
[----:B------:R-:W-:Y:S01]  /*41c0*/  LOP3.LUT R7, R7, 0x10, R154, 0x78, !PT ;  /* 0x0000001007077812 */ /* 0x000fe200078e789a */
[----:B------:R-:W-:Y:S01]  /*41d0*/  CS2R R26, SRZ ;  /* 0x00000000001a7805 */ /* 0x000fe2000001ff00 */
[----:B------:R-:W-:Y:S01]  /*41e0*/  CS2R R28, SRZ ;  /* 0x00000000001c7805 */ /* 0x000fe2000001ff00 */
[----:B------:R-:W-:Y:S01]  /*41f0*/  CS2R R30, SRZ ;  /* 0x00000000001e7805 */ /* 0x000fe2000001ff00 */
[----:B------:R-:W-:-:S02]  /*4200*/  LOP3.LUT R41, R231, 0x60, RZ, 0x3c, !PT ;  /* 0x00000060e7297812 */ /* 0x000fc400078e3cff */
[----:B------:R-:W-:Y:S02]  /*4210*/  LOP3.LUT R40, R231, 0x70, RZ, 0x3c, !PT ;  /* 0x00000070e7287812 */ /* 0x000fe400078e3cff */
[C---:B------:R-:W-:Y:S02]  /*4220*/  LOP3.LUT R252, R5.reuse, 0x40, RZ, 0x3c, !PT ;  /* 0x0000004005fc7812 */ /* 0x040fe400078e3cff */
[----:B------:R-:W-:Y:S02]  /*4230*/  LOP3.LUT R251, R5, 0x60, RZ, 0x3c, !PT ;  /* 0x0000006005fb7812 */ /* 0x000fe400078e3cff */
[----:B0-----:R-:W-:Y:S02]  /*4240*/  LOP3.LUT R0, R3, 0x40, RZ, 0x3c, !PT ;  /* 0x0000004003007812 */ /* 0x001fe400078e3cff */
.L_x_1:
[----:B------:R-:W2:Y:S04]  /*4250*/  LDL.64 R150, [R1+0xa8] ;  /* 0x0000a80001967983 */ /* 0x000ea80000100a00 */
[----:B------:R-:W3:Y:S04]  /*4260*/  LDL.64 R42, [R1+0xa0] ;  /* 0x0000a000012a7983 */ /* 0x000ee80000100a00 */
[----:B------:R-:W4:Y:S04]  /*4270*/  LDL.64 R44, [R1+0x98] ;  /* 0x00009800012c7983 */ /* 0x000f280000100a00 */
[----:B------:R-:W5:Y:S04]  /*4280*/  LDL.64 R148, [R1+0x88] ;  /* 0x0000880001947983 */ /* 0x000f680000100a00 */
        /* <DEDUP_REMOVED lines=10> */
[----:B------:R-:W5:Y:S01]  /*4330*/  LDL.64 R160, [R1+0x38] ;  /* 0x0000380001a07983 */ /* 0x000f620000100a00 */
[----:B------:R-:W-:-:S05]  /*4340*/  IMAD.WIDE R40, R6, 0x2, R144 ;  /* 0x0000000206287825 */ /* 0x000fca00078e0290 */
[----:B------:R2:W5:Y:S02]  /*4350*/  LDG.E.U16 R0, [R40.64] ;  /* 0x0000000428007981 */ /* 0x000564000c1e1500 */
[----:B--2---:R-:W-:-:S04]  /*4360*/  IMAD.WIDE R40, R6, 0x2, R150 ;  /* 0x0000000206287825 */ /* 0x004fc800078e0296 */
[C---:B---3--:R-:W-:Y:S01]  /*4370*/  IMAD.WIDE R42, R6.reuse, 0x2, R42 ;  /* 0x00000002062a7825 */ /* 0x048fe200078e022a */
[----:B------:R0:W2:Y:S03]  /*4380*/  LDG.E.U16 R150, [R40.64] ;  /* 0x0000000428967981 */ /* 0x0000a6000c1e1500 */
[C---:B----4-:R-:W-:Y:S01]  /*4390*/  IMAD.WIDE R44, R6.reuse, 0x2, R44 ;  /* 0x00000002062c7825 */ /* 0x050fe200078e022c */
[----:B------:R1:W3:Y:S03]  /*43a0*/  LDG.E.U16 R151, [R42.64] ;  /* 0x000000042a977981 */ /* 0x0002e6000c1e1500 */
[C---:B-----5:R-:W-:Y:S01]  /*43b0*/  IMAD.WIDE R148, R6.reuse, 0x2, R148 ;  /* 0x0000000206947825 */ /* 0x060fe200078e0294 */
[----:B------:R4:W5:Y:S03]  /*43c0*/  LDG.E.U16 R152, [R44.64] ;  /* 0x000000042c987981 */ /* 0x000966000c1e1500 */
[C---:B0-----:R-:W-:Y:S01]  /*43d0*/  IMAD.WIDE R40, R6.reuse, 0x2, R174 ;  /* 0x0000000206287825 */ /* 0x041fe200078e02ae */
[----:B------:R0:W2:Y:S03]  /*43e0*/  LDG.E.U16 R154, [R148.64] ;  /* 0x00000004949a7981 */ /* 0x0000a6000c1e1500 */
[C---:B-1----:R-:W-:Y:S01]  /*43f0*/  IMAD.WIDE R42, R6.reuse, 0x2, R172 ;  /* 0x00000002062a7825 */ /* 0x042fe200078e02ac */
[----:B------:R1:W2:Y:S03]  /*4400*/  LDG.E.U16 R155, [R40.64] ;  /* 0x00000004289b7981 */ /* 0x0002a6000c1e1500 */
[----:B------:R-:W-:-:S04]  /*4410*/  IMAD.WIDE R46, R6, 0x2, R46 ;  /* 0x00000002062e7825 */ /* 0x000fc800078e022e */
[C---:B----4-:R-:W-:Y:S01]  /*4420*/  IMAD.WIDE R44, R6.reuse, 0x2, R170 ;  /* 0x00000002062c7825 */ /* 0x050fe200078e02aa */
[----:B------:R4:W3:Y:S03]  /*4430*/  LDG.E.U16 R153, [R46.64] ;  /* 0x000000042e997981 */ /* 0x0008e6000c1e1500 */
[C---:B0-----:R-:W-:Y:S02]  /*4440*/  IMAD.WIDE R148, R6.reuse, 0x2, R156 ;  /* 0x0000000206947825 */ /* 0x041fe400078e029c */
[----:B------:R0:W3:Y:S04]  /*4450*/  LDG.E.U16 R156, [R42.64] ;  /* 0x000000042a9c7981 */ /* 0x0000e8000c1e1500 */
[----:B------:R0:W5:Y:S01]  /*4460*/  LDG.E.U16 R157, [R44.64] ;  /* 0x000000042c9d7981 */ /* 0x000162000c1e1500 */
[----:B----4-:R-:W-:-:S03]  /*4470*/  IMAD.WIDE R46, R6, 0x2, R158 ;  /* 0x00000002062e7825 */ /* 0x010fc600078e029e */
[----:B------:R4:W5:Y:S01]  /*4480*/  LDG.E.U16 R159, [R148.64] ;  /* 0x00000004949f7981 */ /* 0x000962000c1e1500 */
[----:B-1----:R-:W-:-:S03]  /*4490*/  IMAD.WIDE R40, R6, 0x2, R168 ;  /* 0x0000000206287825 */ /* 0x002fc600078e02a8 */
[----:B------:R1:W5:Y:S01]  /*44a0*/  LDG.E.U16 R158, [R46.64] ;  /* 0x000000042e9e7981 */ /* 0x000362000c1e1500 */
[----:B0-----:R-:W-:-:S03]  /*44b0*/  IMAD.WIDE R42, R6, 0x2, R166 ;  /* 0x00000002062a7825 */ /* 0x001fc600078e02a6 */
[----:B------:R-:W5:Y:S01]  /*44c0*/  LDG.E.U16 R40, [R40.64] ;  /* 0x0000000428287981 */ /* 0x000f62000c1e1500 */
[----:B------:R-:W-:-:S03]  /*44d0*/  IMAD.WIDE R44, R6, 0x2, R164 ;  /* 0x00000002062c7825 */ /* 0x000fc600078e02a4 */
[----:B------:R-:W5:Y:S01]  /*44e0*/  LDG.E.U16 R42, [R42.64] ;  /* 0x000000042a2a7981 */ /* 0x000f62000c1e1500 */
[----:B-1----:R-:W-:-:S03]  /*44f0*/  IMAD.WIDE R46, R6, 0x2, R162 ;  /* 0x00000002062e7825 */ /* 0x002fc600078e02a2 */
[----:B------:R-:W5:Y:S01]  /*4500*/  LDG.E.U16 R44, [R44.64] ;  /* 0x000000042c2c7981 */ /* 0x000f62000c1e1500 */
[----:B----4-:R-:W-:-:S03]  /*4510*/  IMAD.WIDE R148, R6, 0x2, R160 ;  /* 0x0000000206947825 */ /* 0x010fc600078e02a0 */
[----:B------:R-:W4:Y:S04]  /*4520*/  LDG.E.U16 R46, [R46.64] ;  /* 0x000000042e2e7981 */ /* 0x000f28000c1e1500 */
[----:B------:R-:W4:Y:S04]  /*4530*/  LDG.E.U16 R148, [R148.64] ;  /* 0x0000000494947981 */ /* 0x000f28000c1e1500 */
[----:B------:R-:W-:Y:S01]  /*4540*/  BAR.SYNC.DEFER_BLOCKING 0x0 ;  /* 0x0000000000007b1d */ /* 0x000fe20000010000 */
[C---:B------:R-:W-:Y:S02]  /*4550*/  LOP3.LUT R161, R231.reuse, 0x10, RZ, 0x3c, !PT ;  /* 0x00000010e7a17812 */ /* 0x040fe400078e3cff */
[----:B------:R-:W-:-:S02]  /*4560*/  LOP3.LUT R160, R231, 0x20, RZ, 0x3c, !PT ;  /* 0x00000020e7a07812 */ /* 0x000fc400078e3cff */
[----:B------:R-:W-:Y:S01]  /*4570*/  LOP3.LUT R162, R231, 0x50, RZ, 0x3c, !PT ;  /* 0x00000050e7a27812 */ /* 0x000fe200078e3cff */
[----:B------:R0:W-:Y:S02]  /*4580*/  STS.U16 [R231+0x10000], R0 ;  /* 0x01000000e7007388 */ /* 0x0001e40000000400 */
[----:B0-----:R-:W-:Y:S02]  /*4590*/  LOP3.LUT R0, R5, 0x20, RZ, 0x3c, !PT ;  /* 0x0000002005007812 */ /* 0x001fe400078e3cff */
[----:B------:R-:W-:Y:S01]  /*45a0*/  LOP3.LUT R188, R3, 0x40, RZ, 0x3c, !PT ;  /* 0x0000004003bc7812 */ /* 0x000fe200078e3cff */
[----:B--2---:R-:W-:Y:S04]  /*45b0*/  STS.U16 [R231+0x11000], R155 ;  /* 0x0110009be7007388 */ /* 0x004fe80000000400 */
[----:B------:R-:W-:Y:S04]  /*45c0*/  STS.U16 [R161+0x10200], R150 ;  /* 0x01020096a1007388 */ /* 0x000fe80000000400 */
[----:B---3--:R0:W-:Y:S04]  /*45d0*/  STS.U16 [R161+0x11200], R156 ;  /* 0x0112009ca1007388 */ /* 0x0081e80000000400 */
[----:B------:R-:W-:Y:S04]  /*45e0*/  STS.U16 [R160+0x10400], R151 ;  /* 0x01040097a0007388 */ /* 0x000fe80000000400 */
[----:B-----5:R1:W-:Y:S01]  /*45f0*/  STS.U16 [R160+0x11400], R157 ;  /* 0x0114009da0007388 */ /* 0x0203e20000000400 */
[----:B0-----:R-:W-:-:S05]  /*4600*/  LOP3.LUT R161, R231, 0x30, RZ, 0x3c, !PT ;  /* 0x00000030e7a17812 */ /* 0x001fca00078e3cff */
[----:B------:R-:W-:Y:S01]  /*4610*/  STS.U16 [R161+0x10600], R152 ;  /* 0x01060098a1007388 */ /* 0x000fe20000000400 */
[----:B-1----:R-:W-:-:S03]  /*4620*/  LOP3.LUT R160, R231, 0x40, RZ, 0x3c, !PT ;  /* 0x00000040e7a07812 */ /* 0x002fc600078e3cff */
[----:B------:R0:W-:Y:S04]  /*4630*/  STS.U16 [R161+0x11600], R158 ;  /* 0x0116009ea1007388 */ /* 0x0001e80000000400 */
[----:B------:R-:W-:Y:S04]  /*4640*/  STS.U16 [R160+0x10800], R153 ;  /* 0x01080099a0007388 */ /* 0x000fe80000000400 */
[----:B------:R1:W-:Y:S01]  /*4650*/  STS.U16 [R160+0x11800], R159 ;  /* 0x0118009fa0007388 */ /* 0x0003e20000000400 */
[----:B0-----:R-:W-:-:S03]  /*4660*/  LOP3.LUT R161, R231, 0x60, RZ, 0x3c, !PT ;  /* 0x00000060e7a17812 */ /* 0x001fc600078e3cff */
[----:B------:R-:W-:Y:S04]  /*4670*/  STS.U16 [R162+0x10a00], R154 ;  /* 0x010a009aa2007388 */ /* 0x000fe80000000400 */
[----:B------:R-:W-:Y:S01]  /*4680*/  STS.U16 [R162+0x11a00], R40 ;  /* 0x011a0028a2007388 */ /* 0x000fe20000000400 */
[----:B-1----:R-:W-:-:S03]  /*4690*/  LOP3.LUT R160, R231, 0x70, RZ, 0x3c, !PT ;  /* 0x00000070e7a07812 */ /* 0x002fc600078e3cff */
[----:B------:R-:W-:Y:S04]  /*46a0*/  STS.U16 [R161+0x10c00], R42 ;  /* 0x010c002aa1007388 */ /* 0x000fe80000000400 */
[----:B------:R-:W-:Y:S04]  /*46b0*/  STS.U16 [R161+0x11c00], R44 ;  /* 0x011c002ca1007388 */ /* 0x000fe80000000400 */
[----:B----4-:R-:W-:Y:S04]  /*46c0*/  STS.U16 [R160+0x10e00], R46 ;  /* 0x010e002ea0007388 */ /* 0x010fe80000000400 */
[----:B------:R-:W-:Y:S04]  /*46d0*/  STS.U16 [R160+0x11e00], R148 ;  /* 0x011e0094a0007388 */ /* 0x000fe80000000400 */
[----:B------:R-:W-:Y:S06]  /*46e0*/  BAR.SYNC.DEFER_BLOCKING 0x0 ;  /* 0x0000000000007b1d */ /* 0x000fec0000010000 */
[----:B------:R-:W-:Y:S04]  /*46f0*/  LDSM.16.MT88.4 R152, [R5] ;  /* 0x000000000598783b */ /* 0x000fe80000004200 */
[----:B------:R-:W0:Y:S04]  /*4700*/  LDSM.16.M88.4 R172, [R3+0x10000] ;  /* 0x0100000003ac783b */ /* 0x000e280000000200 */
[----:B------:R-:W1:Y:S04]  /*4710*/  LDSM.16.MT88.4 R148, [R5+0x80] ;  /* 0x000080000594783b */ /* 0x000e680000004200 */
[----:B------:R-:W-:Y:S04]  /*4720*/  LDSM.16.MT88.4 R40, [R5+0x1000] ;  /* 0x001000000528783b */ /* 0x000fe80000004200 */
[----:B------:R-:W2:Y:S04]  /*4730*/  LDSM.16.MT88.4 R44, [R0] ;  /* 0x00000000002c783b */ /* 0x000ea80000004200 */
[----:B------:R-:W3:Y:S04]  /*4740*/  LDSM.16.MT88.4 R160, [R5+0x1080] ;  /* 0x0010800005a0783b */ /* 0x000ee80000004200 */
[----:B------:R-:W4:Y:S04]  /*4750*/  LDSM.16.MT88.4 R176, [R0+0x1000] ;  /* 0x0010000000b0783b */ /* 0x000f280000004200 */
[----:B------:R-:W5:Y:S04]  /*4760*/  LDSM.16.MT88.4 R156, [R0+0x80] ;  /* 0x00008000009c783b */ /* 0x000f680000004200 */
[----:B------:R-:W3:Y:S04]  /*4770*/  LDSM.16.MT88.4 R168, [R252] ;  /* 0x00000000fca8783b */ /* 0x000ee80000004200 */
[----:B------:R-:W3:Y:S04]  /*4780*/  LDSM.16.MT88.4 R180, [R251] ;  /* 0x00000000fbb4783b */ /* 0x000ee80000004200 */
[----:B------:R-:W-:Y:S01]  /*4790*/  LDSM.16.MT88.4 R200, [R0+0x1080] ;  /* 0x0010800000c8783b */ /* 0x000fe20000004200 */
[-C--:B0-----:R-:W-:Y:S03]  /*47a0*/  HMMA.16816.F32 R152, R152, R172.reuse, RZ ;  /* 0x000000ac9898723c */ /* 0x081fe600000018ff */
[----:B------:R-:W-:Y:S04]  /*47b0*/  LDSM.16.MT88.4 R196, [R252+0x1000] ;  /* 0x00100000fcc4783b */ /* 0x000fe80000004200 */
[----:B------:R-:W-:Y:S01]  /*47c0*/  LDSM.16.MT88.4 R184, [R252+0x1080] ;  /* 0x00108000fcb8783b */ /* 0x000fe20000004200 */
[-C--:B-1----:R-:W-:Y:S03]  /*47d0*/  HMMA.16816.F32 R148, R148, R172.reuse, RZ ;  /* 0x000000ac9494723c */ /* 0x082fe600000018ff */
[----:B------:R-:W-:Y:S05]  /*47e0*/  LDSM.16.MT88.4 R164, [R251+0x1000] ;  /* 0x00100000fba4783b */ /* 0x000fea0000004200 */
[----:B--2---:R-:W-:Y:S08]  /*47f0*/  HMMA.16816.F32 R44, R44, R172, RZ ;  /* 0x000000ac2c2c723c */ /* 0x004ff000000018ff */
[-C--:B------:R-:W-:Y:S01]  /*4800*/  HMMA.16816.F32 R40, R40, R174.reuse, R152 ;  /* 0x000000ae2828723c */ /* 0x080fe20000001898 */
[----:B------:R-:W0:Y:S07]  /*4810*/  LDSM.16.MT88.4 R152, [R252+0x80] ;  /* 0x00008000fc98783b */ /* 0x000e2e0000004200 */
[-C--:B---3--:R-:W-:Y:S01]  /*4820*/  HMMA.16816.F32 R160, R160, R174.reuse, R148 ;  /* 0x000000aea0a0723c */ /* 0x088fe20000001894 */
[----:B------:R-:W1:Y:S07]  /*4830*/  LDSM.16.MT88.4 R148, [R251+0x80] ;  /* 0x00008000fb94783b */ /* 0x000e6e0000004200 */
[----:B----4-:R-:W-:Y:S01]  /*4840*/  HMMA.16816.F32 R176, R176, R174, R44 ;  /* 0x000000aeb0b0723c */ /* 0x010fe2000000182c */
[----:B------:R-:W2:Y:S07]  /*4850*/  LDSM.16.MT88.4 R44, [R251+0x1080] ;  /* 0x00108000fb2c783b */ /* 0x000eae0000004200 */
[-C--:B-----5:R-:W-:Y:S08]  /*4860*/  HMMA.16816.F32 R156, R156, R172.reuse, RZ ;  /* 0x000000ac9c9c723c */ /* 0x0a0ff000000018ff */
[-C--:B------:R-:W-:Y:S08]  /*4870*/  HMMA.16816.F32 R168, R168, R172.reuse, RZ ;  /* 0x000000aca8a8723c */ /* 0x080ff000000018ff */
[-C--:B------:R-:W-:Y:S08]  /*4880*/  HMMA.16816.F32 R180, R180, R172.reuse, RZ ;  /* 0x000000acb4b4723c */ /* 0x080ff000000018ff */
[-C--:B0-----:R-:W-:Y:S08]  /*4890*/  HMMA.16816.F32 R152, R152, R172.reuse, RZ ;  /* 0x000000ac9898723c */ /* 0x081ff000000018ff */
[----:B-1----:R-:W-:Y:S08]  /*48a0*/  HMMA.16816.F32 R148, R148, R172, RZ ;  /* 0x000000ac9494723c */ /* 0x002ff000000018ff */
[-C--:B------:R-:W-:Y:S01]  /*48b0*/  HMMA.16816.F32 R156, R200, R174.reuse, R156 ;  /* 0x000000aec89c723c */ /* 0x080fe2000000189c */
[----:B------:R-:W-:Y:S07]  /*48c0*/  LDSM.16.MT88.4 R200, [R5+0x2000] ;  /* 0x0020000005c8783b */ /* 0x000fee0000004200 */
[-C--:B------:R-:W-:Y:S01]  /*48d0*/  HMMA.16816.F32 R168, R196, R174.reuse, R168 ;  /* 0x000000aec4a8723c */ /* 0x080fe200000018a8 */
[----:B------:R-:W-:Y:S07]  /*48e0*/  LDSM.16.MT88.4 R196, [R5+0x2080] ;  /* 0x0020800005c4783b */ /* 0x000fee0000004200 */
[-C--:B------:R-:W-:Y:S01]  /*48f0*/  HMMA.16816.F32 R152, R184, R174.reuse, R152 ;  /* 0x000000aeb898723c */ /* 0x080fe20000001898 */
[----:B------:R-:W-:Y:S07]  /*4900*/  LDSM.16.MT88.4 R184, [R0+0x2000] ;  /* 0x0020000000b8783b */ /* 0x000fee0000004200 */
[-C--:B------:R-:W-:Y:S01]  /*4910*/  HMMA.16816.F32 R164, R164, R174.reuse, R180 ;  /* 0x000000aea4a4723c */ /* 0x080fe200000018b4 */
[----:B------:R-:W0:Y:S07]  /*4920*/  LDSM.16.M88.4 R180, [R188+0x10000] ;  /* 0x01000000bcb4783b */ /* 0x000e2e0000000200 */
[----:B--2---:R-:W-:Y:S01]  /*4930*/  HMMA.16816.F32 R172, R44, R174, R148 ;  /* 0x000000ae2cac723c */ /* 0x004fe20000001894 */
[----:B------:R-:W1:Y:S04]  /*4940*/  LDSM.16.MT88.4 R44, [R252+0x2000] ;  /* 0x00200000fc2c783b */ /* 0x000e680000004200 */
[----:B------:R-:W2:Y:S03]  /*4950*/  LDSM.16.MT88.4 R148, [R0+0x2080] ;  /* 0x002080000094783b */ /* 0x000ea60000004200 */
[-C--:B0-----:R-:W-:Y:S01]  /*4960*/  HMMA.16816.F32 R40, R200, R180.reuse, R40 ;  /* 0x000000b4c828723c */ /* 0x081fe20000001828 */
[----:B------:R-:W0:Y:S07]  /*4970*/  LDSM.16.MT88.4 R200, [R252+0x2080] ;  /* 0x00208000fcc8783b */ /* 0x000e2e0000004200 */
[-C--:B------:R-:W-:Y:S01]  /*4980*/  HMMA.16816.F32 R160, R196, R180.reuse, R160 ;  /* 0x000000b4c4a0723c */ /* 0x080fe200000018a0 */
[----:B------:R-:W3:Y:S07]  /*4990*/  LDSM.16.MT88.4 R196, [R251+0x2000] ;  /* 0x00200000fbc4783b */ /* 0x000eee0000004200 */
[-C--:B-1----:R-:W-:Y:S01]  /*49a0*/  HMMA.16816.F32 R168, R44, R180.reuse, R168 ;  /* 0x000000b42ca8723c */ /* 0x082fe200000018a8 */
[----:B------:R-:W1:Y:S07]  /*49b0*/  LDSM.16.MT88.4 R44, [R5+0x3080] ;  /* 0x00308000052c783b */ /* 0x000e6e0000004200 */
[-C--:B------:R-:W-:Y:S01]  /*49c0*/  HMMA.16816.F32 R176, R184, R180.reuse, R176 ;  /* 0x000000b4b8b0723c */ /* 0x080fe200000018b0 */
[----:B------:R-:W4:Y:S07]  /*49d0*/  LDSM.16.MT88.4 R184, [R251+0x2080] ;  /* 0x00208000fbb8783b */ /* 0x000f2e0000004200 */
[-C--:B--2---:R-:W-:Y:S01]  /*49e0*/  HMMA.16816.F32 R156, R148, R180.reuse, R156 ;  /* 0x000000b4949c723c */ /* 0x084fe2000000189c */
[----:B------:R-:W2:Y:S07]  /*49f0*/  LDSM.16.MT88.4 R148, [R5+0x3000] ;  /* 0x003000000594783b */ /* 0x000eae0000004200 */
[-C--:B0-----:R-:W-:Y:S01]  /*4a00*/  HMMA.16816.F32 R152, R200, R180.reuse, R152 ;  /* 0x000000b4c898723c */ /* 0x081fe20000001898 */
[----:B------:R-:W0:Y:S07]  /*4a10*/  LDSM.16.MT88.4 R200, [R0+0x3000] ;  /* 0x0030000000c8783b */ /* 0x000e2e0000004200 */
[----:B---3--:R-:W-:Y:S01]  /*4a20*/  HMMA.16816.F32 R164, R196, R180, R164 ;  /* 0x000000b4c4a4723c */ /* 0x008fe200000018a4 */
[----:B------:R-:W3:Y:S07]  /*4a30*/  LDSM.16.MT88.4 R196, [R0+0x3080] ;  /* 0x0030800000c4783b */ /* 0x000eee0000004200 */
[----:B-1----:R-:W-:Y:S01]  /*4a40*/  HMMA.16816.F32 R160, R44, R182, R160 ;  /* 0x000000b62ca0723c */ /* 0x002fe200000018a0 */
[----:B------:R-:W1:Y:S07]  /*4a50*/  LDSM.16.MT88.4 R44, [R251+0x3000] ;  /* 0x00300000fb2c783b */ /* 0x000e6e0000004200 */
[----:B----4-:R-:W-:Y:S01]  /*4a60*/  HMMA.16816.F32 R172, R184, R180, R172 ;  /* 0x000000b4b8ac723c */ /* 0x010fe200000018ac */
[----:B------:R-:W4:Y:S07]  /*4a70*/  LDSM.16.MT88.4 R184, [R252+0x3000] ;  /* 0x00300000fcb8783b */ /* 0x000f2e0000004200 */
[-C--:B--2---:R-:W-:Y:S01]  /*4a80*/  HMMA.16816.F32 R40, R148, R182.reuse, R40 ;  /* 0x000000b69428723c */ /* 0x084fe20000001828 */
[----:B------:R-:W2:Y:S07]  /*4a90*/  LDSM.16.MT88.4 R148, [R252+0x3080] ;  /* 0x00308000fc94783b */ /* 0x000eae0000004200 */
[-C--:B0-----:R-:W-:Y:S01]  /*4aa0*/  HMMA.16816.F32 R176, R200, R182.reuse, R176 ;  /* 0x000000b6c8b0723c */ /* 0x081fe200000018b0 */
[----:B------:R-:W0:Y:S07]  /*4ab0*/  LDSM.16.MT88.4 R200, [R251+0x3080] ;  /* 0x00308000fbc8783b */ /* 0x000e2e0000004200 */
[-C--:B---3--:R-:W-:Y:S01]  /*4ac0*/  HMMA.16816.F32 R156, R196, R182.reuse, R156 ;  /* 0x000000b6c49c723c */ /* 0x088fe2000000189c */
[----:B------:R-:W-:Y:S07]  /*4ad0*/  LDSM.16.MT88.4 R196, [R5+0x4000] ;  /* 0x0040000005c4783b */ /* 0x000fee0000004200 */
[-C--:B-1----:R-:W-:Y:S01]  /*4ae0*/  HMMA.16816.F32 R164, R44, R182.reuse, R164 ;  /* 0x000000b62ca4723c */ /* 0x082fe200000018a4 */
[----:B------:R-:W1:Y:S07]  /*4af0*/  LDSM.16.M88.4 R44, [R3+0x10080] ;  /* 0x01008000032c783b */ /* 0x000e6e0000000200 */
[-C--:B----4-:R-:W-:Y:S01]  /*4b00*/  HMMA.16816.F32 R168, R184, R182.reuse, R168 ;  /* 0x000000b6b8a8723c */ /* 0x090fe200000018a8 */
[----:B------:R-:W3:Y:S07]  /*4b10*/  LDSM.16.MT88.4 R184, [R5+0x4080] ;  /* 0x0040800005b8783b */ /* 0x000eee0000004200 */
[-C--:B--2---:R-:W-:Y:S01]  /*4b20*/  HMMA.16816.F32 R152, R148, R182.reuse, R152 ;  /* 0x000000b69498723c */ /* 0x084fe20000001898 */
[----:B------:R-:W2:Y:S07]  /*4b30*/  LDSM.16.MT88.4 R148, [R0+0x4000] ;  /* 0x004000000094783b */ /* 0x000eae0000004200 */
[----:B0-----:R-:W-:Y:S01]  /*4b40*/  HMMA.16816.F32 R180, R200, R182, R172 ;  /* 0x000000b6c8b4723c */ /* 0x001fe200000018ac */
[----:B------:R-:W0:Y:S04]  /*4b50*/  LDSM.16.MT88.4 R200, [R0+0x4080] ;  /* 0x0040800000c8783b */ /* 0x000e280000004200 */
[----:B------:R-:W4:Y:S03]  /*4b60*/  LDSM.16.MT88.4 R172, [R251+0x4000] ;  /* 0x00400000fbac783b */ /* 0x000f260000004200 */
[-C--:B-1----:R-:W-:Y:S01]  /*4b70*/  HMMA.16816.F32 R40, R196, R44.reuse, R40 ;  /* 0x0000002cc428723c */ /* 0x082fe20000001828 */
[----:B------:R-:W1:Y:S07]  /*4b80*/  LDSM.16.MT88.4 R196, [R252+0x4000] ;  /* 0x00400000fcc4783b */ /* 0x000e6e0000004200 */
[-C--:B---3--:R-:W-:Y:S01]  /*4b90*/  HMMA.16816.F32 R160, R184, R44.reuse, R160 ;  /* 0x0000002cb8a0723c */ /* 0x088fe200000018a0 */
[----:B------:R-:W3:Y:S07]  /*4ba0*/  LDSM.16.MT88.4 R184, [R252+0x4080] ;  /* 0x00408000fcb8783b */ /* 0x000eee0000004200 */
[-C--:B--2---:R-:W-:Y:S01]  /*4bb0*/  HMMA.16816.F32 R176, R148, R44.reuse, R176 ;  /* 0x0000002c94b0723c */ /* 0x084fe200000018b0 */
[----:B------:R-:W2:Y:S07]  /*4bc0*/  LDSM.16.MT88.4 R148, [R251+0x4080] ;  /* 0x00408000fb94783b */ /* 0x000eae0000004200 */
[-C--:B0-----:R-:W-:Y:S01]  /*4bd0*/  HMMA.16816.F32 R156, R200, R44.reuse, R156 ;  /* 0x0000002cc89c723c */ /* 0x081fe2000000189c */
[----:B------:R-:W0:Y:S07]  /*4be0*/  LDSM.16.MT88.4 R200, [R5+0x5000] ;  /* 0x0050000005c8783b */ /* 0x000e2e0000004200 */
[-C--:B----4-:R-:W-:Y:S01]  /*4bf0*/  HMMA.16816.F32 R164, R172, R44.reuse, R164 ;  /* 0x0000002caca4723c */ /* 0x090fe200000018a4 */
[----:B------:R-:W4:Y:S07]  /*4c00*/  LDSM.16.MT88.4 R172, [R0+0x5080] ;  /* 0x0050800000ac783b */ /* 0x000f2e0000004200 */
[-C--:B-1----:R-:W-:Y:S01]  /*4c10*/  HMMA.16816.F32 R168, R196, R44.reuse, R168 ;  /* 0x0000002cc4a8723c */ /* 0x082fe200000018a8 */
[----:B------:R-:W1:Y:S07]  /*4c20*/  LDSM.16.MT88.4 R196, [R5+0x5080] ;  /* 0x0050800005c4783b */ /* 0x000e6e0000004200 */
[-C--:B---3--:R-:W-:Y:S01]  /*4c30*/  HMMA.16816.F32 R152, R184, R44.reuse, R152 ;  /* 0x0000002cb898723c */ /* 0x088fe20000001898 */
[----:B------:R-:W3:Y:S07]  /*4c40*/  LDSM.16.MT88.4 R184, [R0+0x5000] ;  /* 0x0050000000b8783b */ /* 0x000eee0000004200 */
[----:B--2---:R-:W-:Y:S01]  /*4c50*/  HMMA.16816.F32 R180, R148, R44, R180 ;  /* 0x0000002c94b4723c */ /* 0x004fe200000018b4 */
[----:B------:R-:W2:Y:S07]  /*4c60*/  LDSM.16.MT88.4 R148, [R252+0x5000] ;  /* 0x00500000fc94783b */ /* 0x000eae0000004200 */
[-C--:B0-----:R-:W-:Y:S01]  /*4c70*/  HMMA.16816.F32 R40, R200, R46.reuse, R40 ;  /* 0x0000002ec828723c */ /* 0x081fe20000001828 */
[----:B------:R-:W0:Y:S07]  /*4c80*/  LDSM.16.MT88.4 R200, [R252+0x5080] ;  /* 0x00508000fcc8783b */ /* 0x000e2e0000004200 */
[-C--:B----4-:R-:W-:Y:S01]  /*4c90*/  HMMA.16816.F32 R156, R172, R46.reuse, R156 ;  /* 0x0000002eac9c723c */ /* 0x090fe2000000189c */
[----:B------:R-:W-:Y:S07]  /*4ca0*/  LDSM.16.M88.4 R172, [R188+0x10080] ;  /* 0x01008000bcac783b */ /* 0x000fee0000000200 */
        /* <DEDUP_REMOVED lines=8> */
[-C--:B-1----:R-:W-:Y:S01]  /*4d30*/  HMMA.16816.F32 R164, R196, R46.reuse, R164 ;  /* 0x0000002ec4a4723c */ /* 0x082fe200000018a4 */
[----:B------:R-:W1:Y:S07]  /*4d40*/  LDSM.16.MT88.4 R196, [R0+0x6000] ;  /* 0x0060000000c4783b */ /* 0x000e6e0000004200 */
[----:B---3--:R-:W-:Y:S01]  /*4d50*/  HMMA.16816.F32 R44, R184, R46, R180 ;  /* 0x0000002eb82c723c */ /* 0x008fe200000018b4 */
[----:B------:R-:W3:Y:S04]  /*4d60*/  LDSM.16.MT88.4 R184, [R0+0x6080] ;  /* 0x0060800000b8783b */ /* 0x000ee80000004200 */
[----:B------:R-:W4:Y:S03]  /*4d70*/  LDSM.16.MT88.4 R180, [R252+0x6000] ;  /* 0x00600000fcb4783b */ /* 0x000f260000004200 */
[-C--:B--2---:R-:W-:Y:S01]  /*4d80*/  HMMA.16816.F32 R40, R148, R172.reuse, R40 ;  /* 0x000000ac9428723c */ /* 0x084fe20000001828 */
[----:B------:R-:W2:Y:S07]  /*4d90*/  LDSM.16.MT88.4 R148, [R252+0x6080] ;  /* 0x00608000fc94783b */ /* 0x000eae0000004200 */
[-C--:B0-----:R-:W-:Y:S01]  /*4da0*/  HMMA.16816.F32 R160, R200, R172.reuse, R160 ;  /* 0x000000acc8a0723c */ /* 0x081fe200000018a0 */
[----:B------:R-:W0:Y:S07]  /*4db0*/  LDSM.16.MT88.4 R200, [R251+0x6000] ;  /* 0x00600000fbc8783b */ /* 0x000e2e0000004200 */
[-C--:B-1----:R-:W-:Y:S01]  /*4dc0*/  HMMA.16816.F32 R176, R196, R172.reuse, R176 ;  /* 0x000000acc4b0723c */ /* 0x082fe200000018b0 */
[----:B------:R-:W1:Y:S07]  /*4dd0*/  LDSM.16.MT88.4 R196, [R251+0x6080] ;  /* 0x00608000fbc4783b */ /* 0x000e6e0000004200 */
[-C--:B---3--:R-:W-:Y:S01]  /*4de0*/  HMMA.16816.F32 R156, R184, R172.reuse, R156 ;  /* 0x000000acb89c723c */ /* 0x088fe2000000189c */
[----:B------:R-:W3:Y:S07]  /*4df0*/  LDSM.16.MT88.4 R184, [R5+0x7000] ;  /* 0x0070000005b8783b */ /* 0x000eee0000004200 */
[-C--:B----4-:R-:W-:Y:S01]  /*4e00*/  HMMA.16816.F32 R168, R180, R172.reuse, R168 ;  /* 0x000000acb4a8723c */ /* 0x090fe200000018a8 */
[----:B------:R-:W4:Y:S07]  /*4e10*/  LDSM.16.MT88.4 R180, [R5+0x7080] ;  /* 0x0070800005b4783b */ /* 0x000f2e0000004200 */
[-C--:B--2---:R-:W-:Y:S01]  /*4e20*/  HMMA.16816.F32 R152, R148, R172.reuse, R152 ;  /* 0x000000ac9498723c */ /* 0x084fe20000001898 */
[----:B------:R-:W2:Y:S07]  /*4e30*/  LDSM.16.MT88.4 R148, [R0+0x7000] ;  /* 0x007000000094783b */ /* 0x000eae0000004200 */
[-C--:B0-----:R-:W-:Y:S01]  /*4e40*/  HMMA.16816.F32 R164, R200, R172.reuse, R164 ;  /* 0x000000acc8a4723c */ /* 0x081fe200000018a4 */
[----:B------:R-:W0:Y:S07]  /*4e50*/  LDSM.16.MT88.4 R200, [R0+0x7080] ;  /* 0x0070800000c8783b */ /* 0x000e2e0000004200 */
[----:B-1----:R-:W-:Y:S01]  /*4e60*/  HMMA.16816.F32 R44, R196, R172, R44 ;  /* 0x000000acc42c723c */ /* 0x002fe2000000182c */
        /* <DEDUP_REMOVED lines=8> */
[----:B------:R-:W-:Y:S07]  /*4ef0*/  LDSM.16.MT88.4 R200, [R5+0x8000] ;  /* 0x0080000005c8783b */ /* 0x000fee0000004200 */
[-C--:B-1----:R-:W-:Y:S01]  /*4f00*/  HMMA.16816.F32 R168, R196, R174.reuse, R168 ;  /* 0x000000aec4a8723c */ /* 0x082fe200000018a8 */
[----:B------:R-:W-:Y:S07]  /*4f10*/  LDSM.16.MT88.4 R196, [R5+0x8080] ;  /* 0x0080800005c4783b */ /* 0x000fee0000004200 */
[-C--:B---3--:R-:W-:Y:S01]  /*4f20*/  HMMA.16816.F32 R152, R184, R174.reuse, R152 ;  /* 0x000000aeb898723c */ /* 0x088fe20000001898 */
[----:B------:R-:W-:Y:S07]  /*4f30*/  LDSM.16.MT88.4 R184, [R0+0x8000] ;  /* 0x0080000000b8783b */ /* 0x000fee0000004200 */
[-C--:B----4-:R-:W-:Y:S01]  /*4f40*/  HMMA.16816.F32 R164, R180, R174.reuse, R164 ;  /* 0x000000aeb4a4723c */ /* 0x090fe200000018a4 */
        /* <DEDUP_REMOVED lines=56> */
[----:B------:R-:W-:Y:S07]  /*52d0*/  LDSM.16.MT88.4 R172, [R5+0xc000] ;  /* 0x00c0000005ac783b */ /* 0x000fee0000004200 */
[-C--:B-1----:R-:W-:Y:S01]  /*52e0*/  HMMA.16816.F32 R160, R196, R46.reuse, R160 ;  /* 0x0000002ec4a0723c */ /* 0x082fe200000018a0 */
[----:B------:R-:W1:Y:S07]  /*52f0*/  LDSM.16.MT88.4 R196, [R251+0xb000] ;  /* 0x00b00000fbc4783b */ /* 0x000e6e0000004200 */
[-C--:B---3--:R-:W-:Y:S01]  /*5300*/  HMMA.16816.F32 R176, R184, R46.reuse, R176 ;  /* 0x0000002eb8b0723c */ /* 0x088fe200000018b0 */
[----:B------:R-:W3:Y:S07]  /*5310*/  LDSM.16.MT88.4 R184, [R251+0xb080] ;  /* 0x00b08000fbb8783b */ /* 0x000eee0000004200 */
[-C--:B--2---:R-:W-:Y:S01]  /*5320*/  HMMA.16816.F32 R168, R148, R46.reuse, R168 ;  /* 0x0000002e94a8723c */ /* 0x084fe200000018a8 */
[----:B------:R-:W2:Y:S07]  /*5330*/  LDSM.16.M88.4 R148, [R3+0x10180] ;  /* 0x010180000394783b */ /* 0x000eae0000000200 */
        /* <DEDUP_REMOVED lines=36> */
[----:B------:R-:W-:Y:S07]  /*5580*/  LDSM.16.MT88.4 R180, [R0+0xe080] ;  /* 0x00e0800000b4783b */ /* 0x000fee0000004200 */
[----:B--2---:R-:W-:Y:S01]  /*5590*/  HMMA.16816.F32 R148, R172, R150, R44 ;  /* 0x00000096ac94723c */ /* 0x004fe2000000182c */
[----:B------:R-:W0:Y:S04]  /*55a0*/  LDSM.16.M88.4 R44, [R188+0x10180] ;  /* 0x01018000bc2c783b */ /* 0x000e280000000200 */
[----:B------:R-:W1:Y:S03]  /*55b0*/  LDSM.16.MT88.4 R172, [R252+0xe000] ;  /* 0x00e00000fcac783b */ /* 0x000e660000004200 */
[-C--:B0-----:R-:W-:Y:S01]  /*55c0*/  HMMA.16816.F32 R156, R180, R44.reuse, R156 ;  /* 0x0000002cb49c723c */ /* 0x081fe2000000189c */
[----:B------:R-:W0:Y:S07]  /*55d0*/  LDSM.16.MT88.4 R180, [R5+0xf000] ;  /* 0x00f0000005b4783b */ /* 0x000e2e0000004200 */
[-C--:B------:R-:W-:Y:S01]  /*55e0*/  HMMA.16816.F32 R40, R200, R44.reuse, R40 ;  /* 0x0000002cc828723c */ /* 0x080fe20000001828 */
[----:B------:R-:W2:Y:S07]  /*55f0*/  LDSM.16.MT88.4 R200, [R252+0xe080] ;  /* 0x00e08000fcc8783b */ /* 0x000eae0000004200 */
[-C--:B-1----:R-:W-:Y:S01]  /*5600*/  HMMA.16816.F32 R168, R172, R44.reuse, R168 ;  /* 0x0000002caca8723c */ /* 0x082fe200000018a8 */
[----:B------:R-:W1:Y:S07]  /*5610*/  LDSM.16.MT88.4 R172, [R5+0xf080] ;  /* 0x00f0800005ac783b */ /* 0x000e6e0000004200 */
[-C--:B------:R-:W-:Y:S01]  /*5620*/  HMMA.16816.F32 R160, R196, R44.reuse, R160 ;  /* 0x0000002cc4a0723c */ /* 0x080fe200000018a0 */
[----:B------:R-:W3:Y:S07]  /*5630*/  LDSM.16.MT88.4 R196, [R251+0xe000] ;  /* 0x00e00000fbc4783b */ /* 0x000eee0000004200 */
[----:B------:R-:W-:Y:S01]  /*5640*/  HMMA.16816.F32 R176, R184, R44, R176 ;  /* 0x0000002cb8b0723c */ /* 0x000fe200000018b0 */
[----:B------:R-:W4:Y:S07]  /*5650*/  LDSM.16.MT88.4 R184, [R251+0xe080] ;  /* 0x00e08000fbb8783b */ /* 0x000f2e0000004200 */
[----:B0-----:R-:W-:Y:S01]  /*5660*/  HMMA.16816.F32 R40, R180, R46, R40 ;  /* 0x0000002eb428723c */ /* 0x001fe20000001828 */
[----:B------:R-:W0:Y:S07]  /*5670*/  LDSM.16.MT88.4 R180, [R252+0xf080] ;  /* 0x00f08000fcb4783b */ /* 0x000e2e0000004200 */
[----:B--2---:R-:W-:Y:S01]  /*5680*/  HMMA.16816.F32 R152, R200, R44, R152 ;  /* 0x0000002cc898723c */ /* 0x004fe20000001898 */
[----:B------:R-:W-:Y:S07]  /*5690*/  LDSM.16.MT88.4 R200, [R0+0xf000] ;  /* 0x00f0000000c8783b */ /* 0x000fee0000004200 */
[----:B-1----:R-:W-:Y:S01]  /*56a0*/  HMMA.16816.F32 R160, R172, R46, R160 ;  /* 0x0000002eaca0723c */ /* 0x002fe200000018a0 */
[----:B------:R-:W1:Y:S07]  /*56b0*/  LDSM.16.MT88.4 R172, [R251+0xf000] ;  /* 0x00f00000fbac783b */ /* 0x000e6e0000004200 */
[----:B---3--:R-:W-:Y:S01]  /*56c0*/  HMMA.16816.F32 R164, R196, R44, R164 ;  /* 0x0000002cc4a4723c */ /* 0x008fe200000018a4 */
[----:B------:R2:W-:Y:S02]  /*56d0*/  LDSM.16.MT88.4 R196, [R0+0xf080] ;  /* 0x00f0800000c4783b */ /* 0x0005e40000004200 */
[----:B--2---:R-:W-:-:S05]  /*56e0*/  FMUL R0, R41, c[0x0][0x188] ;  /* 0x0000620029007a20 */ /* 0x004fca0000400000 */
[----:B----4-:R-:W-:Y:S01]  /*56f0*/  HMMA.16816.F32 R148, R184, R44, R148 ;  /* 0x0000002cb894723c */ /* 0x010fe20000001894 */
[----:B------:R-:W2:Y:S07]  /*5700*/  LDSM.16.MT88.4 R184, [R252+0xf000] ;  /* 0x00f00000fcb8783b */ /* 0x000eae0000004200 */
[----:B0-----:R-:W-:Y:S01]  /*5710*/  HMMA.16816.F32 R152, R180, R46, R152 ;  /* 0x0000002eb498723c */ /* 0x001fe20000001898 */
[----:B------:R-:W-:-:S06]  /*5720*/  FMUL R44, R43, c[0x0][0x188] ;  /* 0x000062002b2c7a20 */ /* 0x000fcc0000400000 */
[----:B------:R-:W-:-:S05]  /*5730*/  FMUL R181, R40, c[0x0][0x188] ;  /* 0x0000620028b57a20 */ /* 0x000fca0000400000 */
[----:B------:R-:W-:Y:S01]  /*5740*/  FMNMX R181, R181, R0, !PT ;  /* 0x00000000b5b57209 */ /* 0x000fe20007800000 */
[----:B------:R-:W-:-:S05]  /*5750*/  FMUL R0, R42, c[0x0][0x188] ;  /* 0x000062002a007a20 */ /* 0x000fca0000400000 */
[----:B------:R-:W-:-:S05]  /*5760*/  FMNMX R0, R0, R44, !PT ;  /* 0x0000002c00007209 */ /* 0x000fca0007800000 */
[----:B------:R-:W0:Y:S01]  /*5770*/  SHFL.BFLY PT, R44, R0, 0x2, 0x1f ;  /* 0x0c401f00002c7f89 */ /* 0x000e2200000e0000 */
[-C--:B-1----:R-:W-:Y:S03]  /*5780*/  HMMA.16816.F32 R164, R172, R46.reuse, R164 ;  /* 0x0000002eaca4723c */ /* 0x082fe600000018a4 */
[----:B------:R-:W1:Y:S04]  /*5790*/  SHFL.BFLY PT, R45, R181, 0x2, 0x1f ;  /* 0x0c401f00b52d7f89 */ /* 0x000e6800000e0000 */
[----:B------:R-:W3:Y:S01]  /*57a0*/  LDSM.16.MT88.4 R172, [R251+0xf080] ;  /* 0x00f08000fbac783b */ /* 0x000ee20000004200 */
[-C--:B------:R-:W-:Y:S08]  /*57b0*/  HMMA.16816.F32 R176, R200, R46.reuse, R176 ;  /* 0x0000002ec8b0723c */ /* 0x080ff000000018b0 */
[----:B--2---:R-:W-:Y:S01]  /*57c0*/  HMMA.16816.F32 R168, R184, R46, R168 ;  /* 0x0000002eb8a8723c */ /* 0x004fe200000018a8 */
[----:B0-----:R-:W-:-:S02]  /*57d0*/  FMNMX R0, R0, R44, !PT ;  /* 0x0000002c00007209 */ /* 0x001fc40007800000 */
[----:B-1----:R-:W-:-:S03]  /*57e0*/  FMNMX R181, R181, R45, !PT ;  /* 0x0000002db5b57209 */ /* 0x002fc60007800000 */
[----:B------:R-:W0:Y:S04]  /*57f0*/  SHFL.BFLY PT, R180, R0, 0x1, 0x1f ;  /* 0x0c201f0000b47f89 */ /* 0x000e2800000e0000 */
[----:B------:R-:W1:Y:S01]  /*5800*/  SHFL.BFLY PT, R182, R181, 0x1, 0x1f ;  /* 0x0c201f00b5b67f89 */ /* 0x000e6200000e0000 */
[----:B------:R-:W-:Y:S05]  /*5810*/  HMMA.16816.F32 R156, R196, R46, R156 ;  /* 0x0000002ec49c723c */ /* 0x000fea000000189c */
[----:B------:R-:W-:-:S03]  /*5820*/  FMUL R188, R176, c[0x0][0x188] ;  /* 0x00006200b0bc7a20 */ /* 0x000fc60000400000 */
[----:B---3--:R-:W-:Y:S07]  /*5830*/  HMMA.16816.F32 R44, R172, R46, R148 ;  /* 0x0000002eac2c723c */ /* 0x008fee0000001894 */
[----:B------:R-:W-:Y:S01]  /*5840*/  FMUL R148, R177, c[0x0][0x188] ;  /* 0x00006200b1947a20 */ /* 0x000fe20000400000 */
[----:B0-----:R-:W-:Y:S01]  /*5850*/  FMNMX R180, R0, R180, !PT ;  /* 0x000000b400b47209 */ /* 0x001fe20007800000 */
[----:B------:R-:W-:Y:S01]  /*5860*/  BAR.SYNC.DEFER_BLOCKING 0x0 ;  /* 0x0000000000007b1d */ /* 0x000fe20000010000 */
[----:B------:R-:W-:-:S02]  /*5870*/  FMUL R174, R178, c[0x0][0x188] ;  /* 0x00006200b2ae7a20 */ /* 0x000fc40000400000 */
[----:B------:R-:W-:Y:S01]  /*5880*/  FMNMX R188, R188, R148, !PT ;  /* 0x00000094bcbc7209 */ /* 0x000fe20007800000 */
[----:B------:R-:W-:Y:S02]  /*5890*/  FMUL R148, R179, c[0x0][0x188] ;  /* 0x00006200b3947a20 */ /* 0x000fe40000400000 */
[----:B------:R-:W-:Y:S02]  /*58a0*/  FMUL R175, R168, c[0x0][0x188] ;  /* 0x00006200a8af7a20 */ /* 0x000fe40000400000 */
[----:B------:R-:W-:Y:S01]  /*58b0*/  FMUL R0, R169, c[0x0][0x188] ;  /* 0x00006200a9007a20 */ /* 0x000fe20000400000 */
[----:B------:R-:W-:Y:S01]  /*58c0*/  FMNMX R174, R174, R148, !PT ;  /* 0x00000094aeae7209 */ /* 0x000fe20007800000 */
[----:B------:R-:W-:Y:S01]  /*58d0*/  FMUL R148, R171, c[0x0][0x188] ;  /* 0x00006200ab947a20 */ /* 0x000fe20000400000 */
[----:B-1----:R-:W-:Y:S01]  /*58e0*/  FMNMX R182, R181, R182, !PT ;  /* 0x000000b6b5b67209 */ /* 0x002fe20007800000 */
[----:B------:R-:W-:Y:S01]  /*58f0*/  FMUL R181, R164, c[0x0][0x188] ;  /* 0x00006200a4b57a20 */ /* 0x000fe20000400000 */
[----:B------:R-:W-:Y:S01]  /*5900*/  FMNMX R175, R175, R0, !PT ;  /* 0x00000000afaf7209 */ /* 0x000fe20007800000 */
[----:B------:R-:W-:-:S02]  /*5910*/  FMUL R0, R165, c[0x0][0x188] ;  /* 0x00006200a5007a20 */ /* 0x000fc40000400000 */
[----:B------:R-:W-:Y:S01]  /*5920*/  FMUL R198, R160, c[0x0][0x188] ;  /* 0x00006200a0c67a20 */ /* 0x000fe20000400000 */
[----:B------:R0:W-:Y:S02]  /*5930*/  @P0 STS [R147+0x10040], R180 ;  /* 0x010040b493000388 */ /* 0x0001e40000000800 */
[----:B------:R-:W-:Y:S01]  /*5940*/  FMNMX R181, R181, R0, !PT ;  /* 0x00000000b5b57209 */ /* 0x000fe20007800000 */
[----:B------:R-:W-:Y:S01]  /*5950*/  FMUL R0, R161, c[0x0][0x188] ;  /* 0x00006200a1007a20 */ /* 0x000fe20000400000 */
[----:B------:R1:W-:Y:S01]  /*5960*/  @P0 STS [R147+0x10000], R182 ;  /* 0x010000b693000388 */ /* 0x0003e20000000800 */
[----:B0-----:R-:W-:Y:S02]  /*5970*/  FMUL R180, R170, c[0x0][0x188] ;  /* 0x00006200aab47a20 */ /* 0x001fe40000400000 */
[----:B-1----:R-:W-:-:S03]  /*5980*/  FMUL R182, R166, c[0x0][0x188] ;  /* 0x00006200a6b67a20 */ /* 0x002fc60000400000 */
[----:B------:R-:W-:Y:S01]  /*5990*/  FMNMX R180, R180, R148, !PT ;  /* 0x00000094b4b47209 */ /* 0x000fe20007800000 */
[----:B------:R-:W-:Y:S02]  /*59a0*/  FMUL R148, R167, c[0x0][0x188] ;  /* 0x00006200a7947a20 */ /* 0x000fe40000400000 */
[----:B------:R-:W-:Y:S02]  /*59b0*/  FMUL R199, R162, c[0x0][0x188] ;  /* 0x00006200a2c77a20 */ /* 0x000fe40000400000 */
[----:B------:R-:W-:Y:S01]  /*59c0*/  FMUL R149, R163, c[0x0][0x188] ;  /* 0x00006200a3957a20 */ /* 0x000fe20000400000 */
[----:B------:R-:W-:Y:S01]  /*59d0*/  FMNMX R182, R182, R148, !PT ;  /* 0x00000094b6b67209 */ /* 0x000fe20007800000 */
[----:B------:R-:W-:Y:S01]  /*59e0*/  FMUL R148, R157, c[0x0][0x188] ;  /* 0x000062009d947a20 */ /* 0x000fe20000400000 */
[----:B------:R-:W-:Y:S01]  /*59f0*/  FMNMX R198, R198, R0, !PT ;  /* 0x00000000c6c67209 */ /* 0x000fe20007800000 */
[----:B------:R-:W-:Y:S01]  /*5a00*/  FMUL R0, R156, c[0x0][0x188] ;  /* 0x000062009c007a20 */ /* 0x000fe20000400000 */
[----:B------:R-:W-:Y:S01]  /*5a10*/  FMNMX R199, R199, R149, !PT ;  /* 0x00000095c7c77209 */ /* 0x000fe20007800000 */
[----:B------:R-:W0:Y:S01]  /*5a20*/  SHFL.BFLY PT, R173, R188, 0x2, 0x1f ;  /* 0x0c401f00bcad7f89 */ /* 0x000e2200000e0000 */
[----:B------:R-:W-:-:S03]  /*5a30*/  FMUL R151, R159, c[0x0][0x188] ;  /* 0x000062009f977a20 */ /* 0x000fc60000400000 */
[----:B------:R-:W1:Y:S01]  /*5a40*/  SHFL.BFLY PT, R187, R174, 0x2, 0x1f ;  /* 0x0c401f00aebb7f89 */ /* 0x000e6200000e0000 */
[----:B------:R-:W-:-:S03]  /*5a50*/  FMNMX R0, R0, R148, !PT ;  /* 0x0000009400007209 */ /* 0x000fc60007800000 */
[----:B------:R-:W2:Y:S01]  /*5a60*/  SHFL.BFLY PT, R186, R175, 0x2, 0x1f ;  /* 0x0c401f00afba7f89 */ /* 0x000ea200000e0000 */
[----:B------:R-:W-:-:S03]  /*5a70*/  FMUL R148, R158, c[0x0][0x188] ;  /* 0x000062009e947a20 */ /* 0x000fc60000400000 */
[----:B------:R-:W3:Y:S01]  /*5a80*/  SHFL.BFLY PT, R185, R180, 0x2, 0x1f ;  /* 0x0c401f00b4b97f89 */ /* 0x000ee200000e0000 */
[----:B------:R-:W-:-:S03]  /*5a90*/  FMUL R149, R152, c[0x0][0x188] ;  /* 0x0000620098957a20 */ /* 0x000fc60000400000 */
[----:B------:R-:W4:Y:S01]  /*5aa0*/  SHFL.BFLY PT, R184, R181, 0x2, 0x1f ;  /* 0x0c401f00b5b87f89 */ /* 0x000f2200000e0000 */
[----:B------:R-:W-:-:S03]  /*5ab0*/  FMUL R150, R153, c[0x0][0x188] ;  /* 0x0000620099967a20 */ /* 0x000fc60000400000 */
[----:B------:R-:W5:Y:S04]  /*5ac0*/  SHFL.BFLY PT, R183, R182, 0x2, 0x1f ;  /* 0x0c401f00b6b77f89 */ /* 0x000f6800000e0000 */
[----:B------:R-:W1:Y:S04]  /*5ad0*/  SHFL.BFLY PT, R201, R198, 0x2, 0x1f ;  /* 0x0c401f00c6c97f89 */ /* 0x000e6800000e0000 */
[----:B------:R-:W3:Y:S01]  /*5ae0*/  SHFL.BFLY PT, R200, R199, 0x2, 0x1f ;  /* 0x0c401f00c7c87f89 */ /* 0x000ee200000e0000 */
[----:B------:R-:W-:Y:S01]  /*5af0*/  FMNMX R148, R148, R151, !PT ;  /* 0x0000009794947209 */ /* 0x000fe20007800000 */
[----:B------:R-:W-:Y:S01]  /*5b00*/  FMUL R151, R155, c[0x0][0x188] ;  /* 0x000062009b977a20 */ /* 0x000fe20000400000 */
[----:B------:R-:W-:Y:S01]  /*5b10*/  FMNMX R149, R149, R150, !PT ;  /* 0x0000009695957209 */ /* 0x000fe20007800000 */
[----:B------:R-:W-:-:S02]  /*5b20*/  FMUL R150, R154, c[0x0][0x188] ;  /* 0x000062009a967a20 */ /* 0x000fc40000400000 */
[----:B------:R-:W-:Y:S02]  /*5b30*/  FMUL R197, R45, c[0x0][0x188] ;  /* 0x000062002dc57a20 */ /* 0x000fe40000400000 */
[----:B------:R-:W-:Y:S01]  /*5b40*/  FMUL R172, R46, c[0x0][0x188] ;  /* 0x000062002eac7a20 */ /* 0x000fe20000400000 */
[----:B------:R-:W-:Y:S01]  /*5b50*/  FMNMX R150, R150, R151, !PT ;  /* 0x0000009796967209 */ /* 0x000fe20007800000 */
[----:B------:R-:W-:Y:S02]  /*5b60*/  FMUL R151, R44, c[0x0][0x188] ;  /* 0x000062002c977a20 */ /* 0x000fe40000400000 */
[----:B------:R-:W-:-:S03]  /*5b70*/  FMUL R196, R47, c[0x0][0x188] ;  /* 0x000062002fc47a20 */ /* 0x000fc60000400000 */
[----:B------:R-:W-:Y:S02]  /*5b80*/  FMNMX R151, R151, R197, !PT ;  /* 0x000000c597977209 */ /* 0x000fe40007800000 */
[----:B------:R-:W-:Y:S02]  /*5b90*/  FMNMX R172, R172, R196, !PT ;  /* 0x000000c4acac7209 */ /* 0x000fe40007800000 */
[----:B0-----:R-:W-:Y:S02]  /*5ba0*/  FMNMX R173, R188, R173, !PT ;  /* 0x000000adbcad7209 */ /* 0x001fe40007800000 */
[----:B-1----:R-:W-:Y:S01]  /*5bb0*/  FMNMX R174, R174, R187, !PT ;  /* 0x000000bbaeae7209 */ /* 0x002fe20007800000 */
[----:B------:R-:W-:Y:S01]  /*5bc0*/  SHFL.BFLY PT, R188, R172, 0x2, 0x1f ;  /* 0x0c401f00acbc7f89 */ /* 0x000fe200000e0000 */
[----:B--2---:R-:W-:Y:S02]  /*5bd0*/  FMNMX R175, R175, R186, !PT ;  /* 0x000000baafaf7209 */ /* 0x004fe40007800000 */
[----:B---3--:R-:W-:Y:S01]  /*5be0*/  FMNMX R180, R180, R185, !PT ;  /* 0x000000b9b4b47209 */ /* 0x008fe20007800000 */
[----:B------:R-:W-:Y:S01]  /*5bf0*/  SHFL.BFLY PT, R186, R150, 0x2, 0x1f ;  /* 0x0c401f0096ba7f89 */ /* 0x000fe200000e0000 */
[----:B----4-:R-:W-:-:S02]  /*5c00*/  FMNMX R181, R181, R184, !PT ;  /* 0x000000b8b5b57209 */ /* 0x010fc40007800000 */
[----:B-----5:R-:W-:Y:S01]  /*5c10*/  FMNMX R182, R182, R183, !PT ;  /* 0x000000b7b6b67209 */ /* 0x020fe20007800000 */
[----:B------:R-:W-:Y:S01]  /*5c20*/  SHFL.BFLY PT, R184, R148, 0x2, 0x1f ;  /* 0x0c401f0094b87f89 */ /* 0x000fe200000e0000 */
[----:B------:R-:W-:-:S03]  /*5c30*/  FMNMX R198, R198, R201, !PT ;  /* 0x000000c9c6c67209 */ /* 0x000fc60007800000 */
[----:B------:R-:W0:Y:S01]  /*5c40*/  SHFL.BFLY PT, R183, R0, 0x2, 0x1f ;  /* 0x0c401f0000b77f89 */ /* 0x000e2200000e0000 */
[----:B------:R-:W-:-:S03]  /*5c50*/  FMNMX R199, R199, R200, !PT ;  /* 0x000000c8c7c77209 */ /* 0x000fc60007800000 */
[----:B------:R-:W1:Y:S04]  /*5c60*/  SHFL.BFLY PT, R185, R149, 0x2, 0x1f ;  /* 0x0c401f0095b97f89 */ /* 0x000e6800000e0000 */
[----:B------:R-:W2:Y:S04]  /*5c70*/  SHFL.BFLY PT, R187, R151, 0x2, 0x1f ;  /* 0x0c401f0097bb7f89 */ /* 0x000ea800000e0000 */
[----:B------:R-:W3:Y:S04]  /*5c80*/  SHFL.BFLY PT, R196, R173, 0x1, 0x1f ;  /* 0x0c201f00adc47f89 */ /* 0x000ee800000e0000 */
[----:B------:R-:W4:Y:S04]  /*5c90*/  SHFL.BFLY PT, R197, R174, 0x1, 0x1f ;  /* 0x0c201f00aec57f89 */ /* 0x000f2800000e0000 */
[----:B------:R-:W5:Y:S04]  /*5ca0*/  SHFL.BFLY PT, R201, R175, 0x1, 0x1f ;  /* 0x0c201f00afc97f89 */ /* 0x000f6800000e0000 */
[----:B------:R-:W5:Y:S01]  /*5cb0*/  SHFL.BFLY PT, R200, R180, 0x1, 0x1f ;  /* 0x0c201f00b4c87f89 */ /* 0x000f6200000e0000 */
[----:B0-----:R-:W-:-:S02]  /*5cc0*/  FMNMX R183, R0, R183, !PT ;  /* 0x000000b700b77209 */ /* 0x001fc40007800000 */
[----:B------:R-:W-:Y:S02]  /*5cd0*/  FMNMX R184, R148, R184, !PT ;  /* 0x000000b894b87209 */ /* 0x000fe40007800000 */
[----:B-1----:R-:W-:Y:S02]  /*5ce0*/  FMNMX R185, R149, R185, !PT ;  /* 0x000000b995b97209 */ /* 0x002fe40007800000 */
[----:B------:R-:W-:Y:S02]  /*5cf0*/  FMNMX R186, R150, R186, !PT ;  /* 0x000000ba96ba7209 */ /* 0x000fe40007800000 */
[----:B--2---:R-:W-:Y:S02]  /*5d00*/  FMNMX R187, R151, R187, !PT ;  /* 0x000000bb97bb7209 */ /* 0x004fe40007800000 */
[----:B------:R-:W-:Y:S01]  /*5d10*/  FMNMX R188, R172, R188, !PT ;  /* 0x000000bcacbc7209 */ /* 0x000fe20007800000 */
[----:B------:R-:W0:Y:S01]  /*5d20*/  SHFL.BFLY PT, R151, R181, 0x1, 0x1f ;  /* 0x0c201f00b5977f89 */ /* 0x000e2200000e0000 */
[----:B---3--:R-:W-:-:S02]  /*5d30*/  FMNMX R196, R173, R196, !PT ;  /* 0x000000c4adc47209 */ /* 0x008fc40007800000 */
[----:B----4-:R-:W-:Y:S01]  /*5d40*/  FMNMX R197, R174, R197, !PT ;  /* 0x000000c5aec57209 */ /* 0x010fe20007800000 */
[----:B------:R-:W1:Y:S01]  /*5d50*/  SHFL.BFLY PT, R0, R182, 0x1, 0x1f ;  /* 0x0c201f00b6007f89 */ /* 0x000e6200000e0000 */
[----:B-----5:R-:W-:-:S03]  /*5d60*/  FMNMX R201, R175, R201, !PT ;  /* 0x000000c9afc97209 */ /* 0x020fc60007800000 */
[----:B------:R-:W2:Y:S01]  /*5d70*/  SHFL.BFLY PT, R150, R198, 0x1, 0x1f ;  /* 0x0c201f00c6967f89 */ /* 0x000ea200000e0000 */
[----:B------:R-:W-:-:S03]  /*5d80*/  FMNMX R200, R180, R200, !PT ;  /* 0x000000c8b4c87209 */ /* 0x000fc60007800000 */
[----:B------:R-:W3:Y:S04]  /*5d90*/  SHFL.BFLY PT, R149, R199, 0x1, 0x1f ;  /* 0x0c201f00c7957f89 */ /* 0x000ee800000e0000 */
[----:B------:R-:W4:Y:S04]  /*5da0*/  SHFL.BFLY PT, R148, R183, 0x1, 0x1f ;  /* 0x0c201f00b7947f89 */ /* 0x000f2800000e0000 */
[----:B------:R-:W5:Y:S04]  /*5db0*/  SHFL.BFLY PT, R172, R184, 0x1, 0x1f ;  /* 0x0c201f00b8ac7f89 */ /* 0x000f6800000e0000 */
[----:B------:R-:W5:Y:S04]  /*5dc0*/  SHFL.BFLY PT, R173, R185, 0x1, 0x1f ;  /* 0x0c201f00b9ad7f89 */ /* 0x000f6800000e0000 */
[----:B------:R-:W5:Y:S04]  /*5dd0*/  SHFL.BFLY PT, R174, R186, 0x1, 0x1f ;  /* 0x0c201f00baae7f89 */ /* 0x000f6800000e0000 */
[----:B------:R-:W5:Y:S04]  /*5de0*/  SHFL.BFLY PT, R175, R187, 0x1, 0x1f ;  /* 0x0c201f00bbaf7f89 */ /* 0x000f6800000e0000 */
[----:B------:R-:W5:Y:S01]  /*5df0*/  SHFL.BFLY PT, R180, R188, 0x1, 0x1f ;  /* 0x0c201f00bcb47f89 */ /* 0x000f6200000e0000 */
[----:B0-----:R-:W-:-:S02]  /*5e00*/  FMNMX R151, R181, R151, !PT ;  /* 0x00000097b5977209 */ /* 0x001fc40007800000 */
[----:B-1----:R-:W-:Y:S01]  /*5e10*/  FMNMX R0, R182, R0, !PT ;  /* 0x00000000b6007209 */ /* 0x002fe20007800000 */
[----:B------:R-:W0:Y:S01]  /*5e20*/  S2R R203, SR_TID.X ;  /* 0x0000000000cb7919 */ /* 0x000e220000002100 */
[----:B--2---:R-:W-:Y:S02]  /*5e30*/  FMNMX R150, R198, R150, !PT ;  /* 0x00000096c6967209 */ /* 0x004fe40007800000 */
[----:B---3--:R-:W-:Y:S02]  /*5e40*/  FMNMX R149, R199, R149, !PT ;  /* 0x00000095c7957209 */ /* 0x008fe40007800000 */
[----:B----4-:R-:W-:Y:S02]  /*5e50*/  FMNMX R148, R183, R148, !PT ;  /* 0x00000094b7947209 */ /* 0x010fe40007800000 */
[----:B-----5:R-:W-:Y:S02]  /*5e60*/  FMNMX R172, R184, R172, !PT ;  /* 0x000000acb8ac7209 */ /* 0x020fe40007800000 */
[----:B------:R-:W-:-:S02]  /*5e70*/  FMNMX R173, R185, R173, !PT ;  /* 0x000000adb9ad7209 */ /* 0x000fc40007800000 */
[----:B------:R-:W-:Y:S02]  /*5e80*/  FMNMX R174, R186, R174, !PT ;  /* 0x000000aebaae7209 */ /* 0x000fe40007800000 */
[----:B------:R-:W-:Y:S02]  /*5e90*/  FMNMX R175, R187, R175, !PT ;  /* 0x000000afbbaf7209 */ /* 0x000fe40007800000 */
[----:B------:R-:W-:Y:S01]  /*5ea0*/  FMNMX R180, R188, R180, !PT ;  /* 0x000000b4bcb47209 */ /* 0x000fe20007800000 */
[----:B------:R-:W-:Y:S04]  /*5eb0*/  @P0 STS [R147+0x10080], R196 ;  /* 0x010080c493000388 */ /* 0x000fe80000000800 */
        /* <DEDUP_REMOVED lines=13> */
[----:B------:R-:W-:Y:S01]  /*5f90*/  BAR.SYNC.DEFER_BLOCKING 0x0 ;  /* 0x0000000000007b1d */ /* 0x000fe20000010000 */
[----:B0-----:R-:W-:-:S05]  /*5fa0*/  LOP3.LUT R203, R203, 0xff, RZ, 0xc0, !PT ;  /* 0x000000ffcbcb7812 */ /* 0x001fca00078ec0ff */
[----:B------:R-:W0:Y:S04]  /*5fb0*/  LDS R0, [R203.X4+0x10000] ;  /* 0x01000000cb007984 */ /* 0x000e280000004800 */
[----:B0-----:R-:W0:Y:S02]  /*5fc0*/  SHFL.BFLY PT, R148, R0, 0x1, 0x1f ;  /* 0x0c201f0000947f89 */ /* 0x001e2400000e0000 */
[----:B0-----:R-:W-:-:S05]  /*5fd0*/  FMNMX R148, R0, R148, !PT ;  /* 0x0000009400947209 */ /* 0x001fca0007800000 */
[----:B------:R-:W-:Y:S04]  /*5fe0*/  @!P1 STS [R203.X4+0x10000], R148 ;  /* 0x01000094cb009388 */ /* 0x000fe80000004800 */
[----:B------:R-:W-:Y:S06]  /*5ff0*/  BAR.SYNC.DEFER_BLOCKING 0x0 ;  /* 0x0000000000007b1d */ /* 0x000fec0000010000 */
[----:B------:R-:W0:Y:S04]  /*6000*/  LDS R182, [R210+0x10000] ;  /* 0x01000000d2b67984 */ /* 0x000e280000000800 */
[----:B------:R-:W1:Y:S04]  /*6010*/  LDS R181, [R210+0x10040] ;  /* 0x01004000d2b57984 */ /* 0x000e680000000800 */
[----:B------:R-:W2:Y:S04]  /*6020*/  LDS R175, [R210+0x100c0] ;  /* 0x0100c000d2af7984 */ /* 0x000ea80000000800 */
[----:B------:R-:W3:Y:S04]  /*6030*/  LDS R180, [R210+0x10080] ;  /* 0x01008000d2b47984 */ /* 0x000ee80000000800 */
[----:B------:R-:W4:Y:S04]  /*6040*/  LDS R174, [R210+0x10100] ;  /* 0x01010000d2ae7984 */ /* 0x000f280000000800 */
[----:B------:R-:W5:Y:S04]  /*6050*/  LDS R173, [R210+0x10140] ;  /* 0x01014000d2ad7984 */ /* 0x000f680000000800 */
[----:B------:R-:W-:Y:S04]  /*6060*/  LDS R172, [R210+0x10180] ;  /* 0x01018000d2ac7984 */ /* 0x000fe80000000800 */
[----:B------:R-:W-:Y:S04]  /*6070*/  LDS R197, [R210+0x10340] ;  /* 0x01034000d2c57984 */ /* 0x000fe80000000800 */
[----:B------:R-:W-:Y:S01]  /*6080*/  LDS R196, [R210+0x10380] ;  /* 0x01038000d2c47984 */ /* 0x000fe20000000800 */
[----:B0-----:R-:W-:-:S02]  /*6090*/  FMNMX R182, R182, R195, !PT ;  /* 0x000000c3b6b67209 */ /* 0x001fc40007800000 */
[----:B-1----:R-:W-:-:S03]  /*60a0*/  FMNMX R181, R181, R194, !PT ;  /* 0x000000c2b5b57209 */ /* 0x002fc60007800000 */
[--C-:B------:R-:W-:Y:S02]  /*60b0*/  FFMA R151, R40, c[0x0][0x188], -R182.reuse ;  /* 0x0000620028977a23 */ /* 0x100fe400000008b6 */
[----:B------:R-:W-:Y:S02]  /*60c0*/  FFMA R150, R41, c[0x0][0x188], -R182 ;  /* 0x0000620029967a23 */ /* 0x000fe400000008b6 */
[--C-:B------:R-:W-:Y:S02]  /*60d0*/  FFMA R42, R42, c[0x0][0x188], -R181.reuse ;  /* 0x000062002a2a7a23 */ /* 0x100fe400000008b5 */
[----:B------:R-:W-:Y:S02]  /*60e0*/  FFMA R43, R43, c[0x0][0x188], -R181 ;  /* 0x000062002b2b7a23 */ /* 0x000fe400000008b5 */
[----:B------:R-:W-:Y:S02]  /*60f0*/  FMUL R151, R151, 1.4426950216293334961 ;  /* 0x3fb8aa3b97977820 */ /* 0x000fe40000400000 */
[----:B------:R-:W-:-:S02]  /*6100*/  FMUL R150, R150, 1.4426950216293334961 ;  /* 0x3fb8aa3b96967820 */ /* 0x000fc40000400000 */
[----:B------:R-:W-:Y:S02]  /*6110*/  FMUL R40, R42, 1.4426950216293334961 ;  /* 0x3fb8aa3b2a287820 */ /* 0x000fe40000400000 */
[----:B------:R-:W-:Y:S01]  /*6120*/  FMUL R41, R43, 1.4426950216293334961 ;  /* 0x3fb8aa3b2b297820 */ /* 0x000fe20000400000 */
[----:B------:R-:W-:Y:S08]  /*6130*/  MUFU.EX2 R151, R151 ;  /* 0x0000009700977308 */ /* 0x000ff00000000800 */
[----:B------:R-:W0:Y:S08]  /*6140*/  MUFU.EX2 R150, R150 ;  /* 0x0000009600967308 */ /* 0x000e300000000800 */
[----:B------:R-:W-:Y:S08]  /*6150*/  MUFU.EX2 R40, R40 ;  /* 0x0000002800287308 */ /* 0x000ff00000000800 */
[----:B------:R-:W1:Y:S01]  /*6160*/  MUFU.EX2 R41, R41 ;  /* 0x0000002900297308 */ /* 0x000e620000000800 */
[----:B0-----:R-:W-:-:S05]  /*6170*/  FADD R184, R151, R150 ;  /* 0x0000009697b87221 */ /* 0x001fca0000000000 */
[----:B------:R-:W0:Y:S01]  /*6180*/  SHFL.BFLY PT, R148, R184, 0x2, 0x1f ;  /* 0x0c401f00b8947f89 */ /* 0x000e2200000e0000 */
[----:B-1----:R-:W-:-:S05]  /*6190*/  FADD R183, R40, R41 ;  /* 0x0000002928b77221 */ /* 0x002fca0000000000 */
[----:B------:R-:W1:Y:S01]  /*61a0*/  SHFL.BFLY PT, R0, R183, 0x2, 0x1f ;  /* 0x0c401f00b7007f89 */ /* 0x000e6200000e0000 */
[----:B--2---:R-:W-:Y:S02]  /*61b0*/  FMNMX R175, R175, R192, !PT ;  /* 0x000000c0afaf7209 */ /* 0x004fe40007800000 */
[----:B---3--:R-:W-:-:S03]  /*61c0*/  FMNMX R180, R180, R193, !PT ;  /* 0x000000c1b4b47209 */ /* 0x008fc60007800000 */
[--C-:B------:R-:W-:Y:S02]  /*61d0*/  FFMA R179, R179, c[0x0][0x188], -R175.reuse ;  /* 0x00006200b3b37a23 */ /* 0x100fe400000008af */
[----:B------:R-:W-:Y:S01]  /*61e0*/  FFMA R178, R178, c[0x0][0x188], -R175 ;  /* 0x00006200b2b27a23 */ /* 0x000fe200000008af */
[----:B----4-:R-:W-:Y:S01]  /*61f0*/  FMNMX R174, R174, R204, !PT ;  /* 0x000000ccaeae7209 */ /* 0x010fe20007800000 */
[----:B------:R-:W-:Y:S02]  /*6200*/  FMUL R149, R179, 1.4426950216293334961 ;  /* 0x3fb8aa3bb3957820 */ /* 0x000fe40000400000 */
[--C-:B------:R-:W-:Y:S01]  /*6210*/  FFMA R176, R176, c[0x0][0x188], -R180.reuse ;  /* 0x00006200b0b07a23 */ /* 0x100fe200000008b4 */
[----:B-----5:R-:W-:Y:S01]  /*6220*/  FMNMX R173, R173, R189, !PT ;  /* 0x000000bdadad7209 */ /* 0x020fe20007800000 */
[----:B------:R-:W-:Y:S01]  /*6230*/  FFMA R177, R177, c[0x0][0x188], -R180 ;  /* 0x00006200b1b17a23 */ /* 0x000fe200000008b4 */
[----:B------:R-:W-:Y:S01]  /*6240*/  LDS R179, [R210+0x102c0] ;  /* 0x0102c000d2b37984 */ /* 0x000fe20000000800 */
[----:B------:R-:W-:Y:S01]  /*6250*/  FMUL R178, R178, 1.4426950216293334961 ;  /* 0x3fb8aa3bb2b27820 */ /* 0x000fe20000400000 */
[----:B------:R-:W-:Y:S01]  /*6260*/  MUFU.EX2 R149, R149 ;  /* 0x0000009500957308 */ /* 0x000fe20000000800 */
[----:B------:R-:W-:-:S02]  /*6270*/  FMUL R42, R176, 1.4426950216293334961 ;  /* 0x3fb8aa3bb02a7820 */ /* 0x000fc40000400000 */
[----:B------:R-:W-:Y:S02]  /*6280*/  FMUL R43, R177, 1.4426950216293334961 ;  /* 0x3fb8aa3bb12b7820 */ /* 0x000fe40000400000 */
[----:B0-----:R-:W-:Y:S01]  /*6290*/  FADD R184, R184, R148 ;  /* 0x00000094b8b87221 */ /* 0x001fe20000000000 */
[----:B------:R-:W-:Y:S01]  /*62a0*/  LDS R177, [R210+0x10300] ;  /* 0x01030000d2b17984 */ /* 0x000fe20000000800 */
[----:B------:R-:W-:Y:S01]  /*62b0*/  FFMA R168, R168, c[0x0][0x188], -R174 ;  /* 0x00006200a8a87a23 */ /* 0x000fe200000008ae */
[----:B------:R-:W0:Y:S01]  /*62c0*/  MUFU.EX2 R148, R178 ;  /* 0x000000b200947308 */ /* 0x000e220000000800 */
[----:B-1----:R-:W-:Y:S02]  /*62d0*/  FADD R183, R183, R0 ;  /* 0x00000000b7b77221 */ /* 0x002fe40000000000 */
[----:B------:R-:W-:Y:S02]  /*62e0*/  FMUL R188, R168, 1.4426950216293334961 ;  /* 0x3fb8aa3ba8bc7820 */ /* 0x000fe40000400000 */
[----:B------:R-:W1:Y:S03]  /*62f0*/  SHFL.BFLY PT, R168, R184, 0x1, 0x1f ;  /* 0x0c201f00b8a87f89 */ /* 0x000e6600000e0000 */
[----:B------:R-:W-:Y:S01]  /*6300*/  MUFU.EX2 R42, R42 ;  /* 0x0000002a002a7308 */ /* 0x000fe20000000800 */
[----:B------:R-:W2:Y:S07]  /*6310*/  SHFL.BFLY PT, R0, R183, 0x1, 0x1f ;  /* 0x0c201f00b7007f89 */ /* 0x000eae00000e0000 */
[----:B------:R-:W3:Y:S01]  /*6320*/  MUFU.EX2 R43, R43 ;  /* 0x0000002b002b7308 */ /* 0x000ee20000000800 */
[----:B0-----:R-:W-:-:S02]  /*6330*/  FADD R200, R148, R149 ;  /* 0x0000009594c87221 */ /* 0x001fc40000000000 */
[--C-:B------:R-:W-:Y:S02]  /*6340*/  FFMA R186, R170, c[0x0][0x188], -R173.reuse ;  /* 0x00006200aaba7a23 */ /* 0x100fe400000008ad */
[----:B------:R-:W-:Y:S01]  /*6350*/  FFMA R185, R171, c[0x0][0x188], -R173 ;  /* 0x00006200abb97a23 */ /* 0x000fe200000008ad */
[----:B------:R-:W0:Y:S01]  /*6360*/  SHFL.BFLY PT, R176, R200, 0x2, 0x1f ;  /* 0x0c401f00c8b07f89 */ /* 0x000e2200000e0000 */
[----:B------:R-:W-:Y:S02]  /*6370*/  FFMA R187, R169, c[0x0][0x188], -R174 ;  /* 0x00006200a9bb7a23 */ /* 0x000fe400000008ae */
[----:B------:R-:W-:Y:S01]  /*6380*/  FMUL R186, R186, 1.4426950216293334961 ;  /* 0x3fb8aa3bbaba7820 */ /* 0x000fe20000400000 */
[----:B------:R-:W-:Y:S01]  /*6390*/  MUFU.EX2 R188, R188 ;  /* 0x000000bc00bc7308 */ /* 0x000fe20000000800 */
[----:B------:R-:W-:Y:S01]  /*63a0*/  FMUL R185, R185, 1.4426950216293334961 ;  /* 0x3fb8aa3bb9b97820 */ /* 0x000fe20000400000 */
[----:B------:R-:W-:Y:S01]  /*63b0*/  LDS R171, [R210+0x101c0] ;  /* 0x0101c000d2ab7984 */ /* 0x000fe20000000800 */
[----:B---3--:R-:W-:-:S03]  /*63c0*/  FADD R203, R42, R43 ;  /* 0x0000002b2acb7221 */ /* 0x008fc60000000000 */
[----:B------:R-:W-:Y:S01]  /*63d0*/  LDS R170, [R210+0x10200] ;  /* 0x01020000d2aa7984 */ /* 0x000fe20000000800 */
[----:B------:R-:W-:-:S03]  /*63e0*/  FMUL R187, R187, 1.4426950216293334961 ;  /* 0x3fb8aa3bbbbb7820 */ /* 0x000fc60000400000 */
[----:B------:R-:W3:Y:S01]  /*63f0*/  SHFL.BFLY PT, R178, R203, 0x2, 0x1f ;  /* 0x0c401f00cbb27f89 */ /* 0x000ee200000e0000 */
[----:B------:R-:W-:Y:S01]  /*6400*/  MUFU.EX2 R186, R186 ;  /* 0x000000ba00ba7308 */ /* 0x000fe20000000800 */
[----:B-1----:R-:W-:Y:S02]  /*6410*/  FADD R184, R184, R168 ;  /* 0x000000a8b8b87221 */ /* 0x002fe40000000000 */
[----:B--2---:R-:W-:Y:S01]  /*6420*/  FADD R183, R183, R0 ;  /* 0x00000000b7b77221 */ /* 0x004fe20000000000 */
[----:B------:R-:W-:Y:S04]  /*6430*/  LDS R169, [R210+0x10240] ;  /* 0x01024000d2a97984 */ /* 0x000fe80000000800 */
[----:B------:R-:W1:Y:S01]  /*6440*/  MUFU.EX2 R185, R185 ;  /* 0x000000b900b97308 */ /* 0x000e620000000800 */
[----:B------:R-:W-:Y:S04]  /*6450*/  LDS R168, [R210+0x10280] ;  /* 0x01028000d2a87984 */ /* 0x000fe80000000800 */
[----:B------:R-:W-:Y:S03]  /*6460*/  LDS R0, [R210+0x103c0] ;  /* 0x0103c000d2007984 */ /* 0x000fe60000000800 */
[----:B------:R-:W2:Y:S01]  /*6470*/  MUFU.EX2 R187, R187 ;  /* 0x000000bb00bb7308 */ /* 0x000ea20000000800 */
[----:B------:R-:W-:Y:S01]  /*6480*/  BAR.SYNC.DEFER_BLOCKING 0x0 ;  /* 0x0000000000007b1d */ /* 0x000fe20000010000 */
[----:B0-----:R-:W-:-:S02]  /*6490*/  FADD R200, R200, R176 ;  /* 0x000000b0c8c87221 */ /* 0x001fc40000000000 */
[----:B-1----:R-:W-:Y:S02]  /*64a0*/  FADD R176, R186, R185 ;  /* 0x000000b9bab07221 */ /* 0x002fe40000000000 */
[----:B---3--:R-:W-:Y:S01]  /*64b0*/  FADD R203, R203, R178 ;  /* 0x000000b2cbcb7221 */ /* 0x008fe20000000000 */
[----:B------:R-:W-:Y:S01]  /*64c0*/  FMNMX R172, R172, R190, !PT ;  /* 0x000000beacac7209 */ /* 0x000fe20007800000 */
[----:B--2---:R-:W-:Y:S01]  /*64d0*/  FADD R198, R188, R187 ;  /* 0x000000bbbcc67221 */ /* 0x004fe20000000000 */
[----:B------:R-:W0:Y:S04]  /*64e0*/  SHFL.BFLY PT, R178, R176, 0x2, 0x1f ;  /* 0x0c401f00b0b27f89 */ /* 0x000e2800000e0000 */
[----:B------:R-:W1:Y:S01]  /*64f0*/  SHFL.BFLY PT, R199, R198, 0x2, 0x1f ;  /* 0x0c401f00c6c77f89 */ /* 0x000e6200000e0000 */
[----:B------:R-:W-:-:S03]  /*6500*/  FFMA R165, R165, c[0x0][0x188], -R172 ;  /* 0x00006200a5a57a23 */ /* 0x000fc600000008ac */
[----:B------:R2:W-:Y:S04]  /*6510*/  @P0 STS [R147+0x10000], R184 ;  /* 0x010000b893000388 */ /* 0x0005e80000000800 */
[----:B------:R-:W3:Y:S01]  /*6520*/  SHFL.BFLY PT, R202, R203, 0x1, 0x1f ;  /* 0x0c201f00cbca7f89 */ /* 0x000ee200000e0000 */
[----:B--2---:R-:W-:-:S03]  /*6530*/  FFMA R184, R164, c[0x0][0x188], -R172 ;  /* 0x00006200a4b87a23 */ /* 0x004fc600000008ac */
[----:B------:R-:W2:Y:S01]  /*6540*/  SHFL.BFLY PT, R201, R200, 0x1, 0x1f ;  /* 0x0c201f00c8c97f89 */ /* 0x000ea200000e0000 */
[----:B------:R-:W-:Y:S02]  /*6550*/  FMUL R165, R165, 1.4426950216293334961 ;  /* 0x3fb8aa3ba5a57820 */ /* 0x000fe40000400000 */
[----:B------:R-:W-:Y:S01]  /*6560*/  FMUL R184, R184, 1.4426950216293334961 ;  /* 0x3fb8aa3bb8b87820 */ /* 0x000fe20000400000 */
[----:B------:R4:W-:Y:S01]  /*6570*/  @P0 STS [R147+0x10040], R183 ;  /* 0x010040b793000388 */ /* 0x0009e20000000800 */
[----:B------:R-:W-:-:S04]  /*6580*/  FMNMX R171, R171, R191, !PT ;  /* 0x000000bfabab7209 */ /* 0x000fc80007800000 */
[----:B------:R-:W-:Y:S08]  /*6590*/  MUFU.EX2 R184, R184 ;  /* 0x000000b800b87308 */ /* 0x000ff00000000800 */
[----:B----4-:R3:W4:Y:S01]  /*65a0*/  MUFU.EX2 R183, R165 ;  /* 0x000000a500b77308 */ /* 0x0107220000000800 */
[----:B0-----:R-:W-:Y:S01]  /*65b0*/  FADD R164, R176, R178 ;  /* 0x000000b2b0a47221 */ /* 0x001fe20000000000 */
[----:B------:R-:W-:Y:S01]  /*65c0*/  FMNMX R170, R170, R206, !PT ;  /* 0x000000ceaaaa7209 */ /* 0x000fe20007800000 */
[----:B-1----:R-:W-:-:S02]  /*65d0*/  FADD R198, R198, R199 ;  /* 0x000000c7c6c67221 */ /* 0x002fc40000000000 */
[--C-:B------:R-:W-:Y:S02]  /*65e0*/  FFMA R176, R167, c[0x0][0x188], -R171.reuse ;  /* 0x00006200a7b07a23 */ /* 0x100fe400000008ab */
[----:B------:R-:W-:Y:S02]  /*65f0*/  FFMA R166, R166, c[0x0][0x188], -R171 ;  /* 0x00006200a6a67a23 */ /* 0x000fe400000008ab */
[----:B---3--:R-:W-:Y:S02]  /*6600*/  FADD R165, R203, R202 ;  /* 0x000000cacba57221 */ /* 0x008fe40000000000 */
[----:B------:R-:W-:Y:S01]  /*6610*/  FMUL R176, R176, 1.4426950216293334961 ;  /* 0x3fb8aa3bb0b07820 */ /* 0x000fe20000400000 */
[----:B------:R-:W0:Y:S01]  /*6620*/  SHFL.BFLY PT, R203, R198, 0x1, 0x1f ;  /* 0x0c201f00c6cb7f89 */ /* 0x000e2200000e0000 */
[----:B------:R-:W-:Y:S02]  /*6630*/  FMUL R166, R166, 1.4426950216293334961 ;  /* 0x3fb8aa3ba6a67820 */ /* 0x000fe40000400000 */
[--C-:B------:R-:W-:Y:S01]  /*6640*/  FFMA R160, R160, c[0x0][0x188], -R170.reuse ;  /* 0x00006200a0a07a23 */ /* 0x100fe200000008aa */
[----:B------:R-:W1:Y:S01]  /*6650*/  SHFL.BFLY PT, R202, R164, 0x1, 0x1f ;  /* 0x0c201f00a4ca7f89 */ /* 0x000e6200000e0000 */
[----:B------:R-:W-:-:S02]  /*6660*/  FFMA R161, R161, c[0x0][0x188], -R170 ;  /* 0x00006200a1a17a23 */ /* 0x000fc400000008aa */
[----:B----4-:R-:W-:Y:S01]  /*6670*/  FADD R199, R184, R183 ;  /* 0x000000b7b8c77221 */ /* 0x010fe20000000000 */
[----:B------:R-:W-:Y:S01]  /*6680*/  MUFU.EX2 R178, R166 ;  /* 0x000000a600b27308 */ /* 0x000fe20000000800 */
[----:B------:R-:W-:Y:S02]  /*6690*/  FMUL R160, R160, 1.4426950216293334961 ;  /* 0x3fb8aa3ba0a07820 */ /* 0x000fe40000400000 */
[----:B------:R-:W-:Y:S02]  /*66a0*/  FMUL R161, R161, 1.4426950216293334961 ;  /* 0x3fb8aa3ba1a17820 */ /* 0x000fe40000400000 */
[----:B--2---:R-:W-:-:S03]  /*66b0*/  FADD R200, R200, R201 ;  /* 0x000000c9c8c87221 */ /* 0x004fc60000000000 */
[----:B------:R-:W2:Y:S01]  /*66c0*/  MUFU.EX2 R176, R176 ;  /* 0x000000b000b07308 */ /* 0x000ea20000000800 */
[----:B------:R-:W3:Y:S07]  /*66d0*/  SHFL.BFLY PT, R201, R199, 0x2, 0x1f ;  /* 0x0c401f00c7c97f89 */ /* 0x000eee00000e0000 */
[----:B------:R0:W-:Y:S08]  /*66e0*/  MUFU.EX2 R167, R160 ;  /* 0x000000a000a77308 */ /* 0x0001f00000000800 */
[----:B------:R1:W4:Y:S01]  /*66f0*/  MUFU.EX2 R166, R161 ;  /* 0x000000a100a67308 */ /* 0x0003220000000800 */
[----:B------:R2:W-:Y:S01]  /*6700*/  @P0 STS [R147+0x100c0], R200 ;  /* 0x0100c0c893000388 */ /* 0x0005e20000000800 */
[----:B0-----:R-:W-:Y:S01]  /*6710*/  FADD R160, R198, R203 ;  /* 0x000000cbc6a07221 */ /* 0x001fe20000000000 */
[----:B------:R-:W-:Y:S01]  /*6720*/  FMNMX R169, R169, R205, !PT ;  /* 0x000000cda9a97209 */ /* 0x000fe20007800000 */
[----:B--2---:R-:W-:-:S02]  /*6730*/  FADD R200, R178, R176 ;  /* 0x000000b0b2c87221 */ /* 0x004fc40000000000 */
[----:B-1----:R-:W-:Y:S02]  /*6740*/  FADD R161, R164, R202 ;  /* 0x000000caa4a17221 */ /* 0x002fe40000000000 */
[----:B----4-:R-:W-:Y:S01]  /*6750*/  FADD R198, R167, R166 ;  /* 0x000000a6a7c67221 */ /* 0x010fe20000000000 */
[----:B------:R-:W0:Y:S01]  /*6760*/  SHFL.BFLY PT, R202, R200, 0x2, 0x1f ;  /* 0x0c401f00c8ca7f89 */ /* 0x000e2200000e0000 */
[----:B---3--:R-:W-:-:S03]  /*6770*/  FADD R199, R199, R201 ;  /* 0x000000c9c7c77221 */ /* 0x008fc60000000000 */
[----:B------:R1:W-:Y:S01]  /*6780*/  @P0 STS [R147+0x10080], R165 ;  /* 0x010080a593000388 */ /* 0x0003e20000000800 */
[--C-:B------:R-:W-:Y:S02]  /*6790*/  FFMA R163, R163, c[0x0][0x188], -R169.reuse ;  /* 0x00006200a3a37a23 */ /* 0x100fe400000008a9 */
[----:B-1----:R-:W-:Y:S02]  /*67a0*/  FFMA R165, R162, c[0x0][0x188], -R169 ;  /* 0x00006200a2a57a23 */ /* 0x002fe400000008a9 */
[----:B------:R-:W1:Y:S04]  /*67b0*/  SHFL.BFLY PT, R162, R198, 0x2, 0x1f ;  /* 0x0c401f00c6a27f89 */ /* 0x000e6800000e0000 */
[----:B------:R-:W2:Y:S01]  /*67c0*/  SHFL.BFLY PT, R201, R199, 0x1, 0x1f ;  /* 0x0c201f00c7c97f89 */ /* 0x000ea200000e0000 */
[----:B------:R-:W-:Y:S01]  /*67d0*/  FMUL R165, R165, 1.4426950216293334961 ;  /* 0x3fb8aa3ba5a57820 */ /* 0x000fe20000400000 */
[----:B------:R-:W-:Y:S01]  /*67e0*/  FMNMX R168, R168, R207, !PT ;  /* 0x000000cfa8a87209 */ /* 0x000fe20007800000 */
[----:B------:R-:W-:-:S04]  /*67f0*/  FMUL R163, R163, 1.4426950216293334961 ;  /* 0x3fb8aa3ba3a37820 */ /* 0x000fc80000400000 */
[----:B------:R-:W-:Y:S01]  /*6800*/  MUFU.EX2 R165, R165 ;  /* 0x000000a500a57308 */ /* 0x000fe20000000800 */
[----:B------:R-:W-:Y:S02]  /*6810*/  FFMA R156, R156, c[0x0][0x188], -R168 ;  /* 0x000062009c9c7a23 */ /* 0x000fe400000008a8 */
[----:B0-----:R-:W-:-:S05]  /*6820*/  FADD R202, R200, R202 ;  /* 0x000000cac8ca7221 */ /* 0x001fca0000000000 */
[----:B------:R0:W3:Y:S02]  /*6830*/  MUFU.EX2 R164, R163 ;  /* 0x000000a300a47308 */ /* 0x0000e40000000800 */
[----:B0-----:R-:W-:Y:S02]  /*6840*/  FMUL R163, R156, 1.4426950216293334961 ;  /* 0x3fb8aa3b9ca37820 */ /* 0x001fe40000400000 */
[----:B------:R-:W-:-:S04]  /*6850*/  FFMA R156, R157, c[0x0][0x188], -R168 ;  /* 0x000062009d9c7a23 */ /* 0x000fc800000008a8 */
[----:B------:R0:W-:Y:S01]  /*6860*/  MUFU.EX2 R157, R163 ;  /* 0x000000a3009d7308 */ /* 0x0001e20000000800 */
[----:B-1----:R-:W-:Y:S02]  /*6870*/  FADD R162, R198, R162 ;  /* 0x000000a2c6a27221 */ /* 0x002fe40000000000 */
[----:B------:R-:W-:Y:S01]  /*6880*/  FMUL R156, R156, 1.4426950216293334961 ;  /* 0x3fb8aa3b9c9c7820 */ /* 0x000fe20000400000 */
[----:B0-----:R-:W0:Y:S01]  /*6890*/  SHFL.BFLY PT, R163, R202, 0x1, 0x1f ;  /* 0x0c201f00caa37f89 */ /* 0x001e2200000e0000 */
[----:B--2---:R-:W-:-:S04]  /*68a0*/  FADD R201, R199, R201 ;  /* 0x000000c9c7c97221 */ /* 0x004fc80000000000 */
[----:B------:R-:W1:Y:S01]  /*68b0*/  MUFU.EX2 R156, R156 ;  /* 0x0000009c009c7308 */ /* 0x000e620000000800 */
[----:B------:R-:W2:Y:S01]  /*68c0*/  SHFL.BFLY PT, R198, R162, 0x1, 0x1f ;  /* 0x0c201f00a2c67f89 */ /* 0x000ea200000e0000 */
[----:B---3--:R-:W-:-:S03]  /*68d0*/  FADD R199, R165, R164 ;  /* 0x000000a4a5c77221 */ /* 0x008fc60000000000 */
[----:B------:R-:W-:Y:S04]  /*68e0*/  @P0 STS [R147+0x10140], R161 ;  /* 0x010140a193000388 */ /* 0x000fe80000000800 */
[----:B------:R-:W3:Y:S04]  /*68f0*/  SHFL.BFLY PT, R161, R199, 0x2, 0x1f ;  /* 0x0c401f00c7a17f89 */ /* 0x000ee800000e0000 */
[----:B------:R1:W-:Y:S01]  /*6900*/  @P0 STS [R147+0x10100], R160 ;  /* 0x010100a093000388 */ /* 0x0003e20000000800 */
[----:B0-----:R-:W-:Y:S02]  /*6910*/  FADD R202, R202, R163 ;  /* 0x000000a3caca7221 */ /* 0x001fe40000000000 */
[----:B-1----:R-:W-:Y:S01]  /*6920*/  FADD R160, R157, R156 ;  /* 0x0000009c9da07221 */ /* 0x002fe20000000000 */
[----:B------:R-:W-:Y:S01]  /*6930*/  FMNMX R163, R179, R209, !PT ;  /* 0x000000d1b3a37209 */ /* 0x000fe20007800000 */
[----:B--2---:R-:W-:Y:S01]  /*6940*/  FADD R198, R162, R198 ;  /* 0x000000c6a2c67221 */ /* 0x004fe20000000000 */
[----:B------:R-:W-:-:S02]  /*6950*/  FMNMX R162, R177, R208, !PT ;  /* 0x000000d0b1a27209 */ /* 0x000fc40007800000 */
[----:B------:R-:W0:Y:S01]  /*6960*/  SHFL.BFLY PT, R200, R160, 0x2, 0x1f ;  /* 0x0c401f00a0c87f89 */ /* 0x000e2200000e0000 */
[----:B------:R-:W-:Y:S02]  /*6970*/  FFMA R159, R159, c[0x0][0x188], -R163 ;  /* 0x000062009f9f7a23 */ /* 0x000fe400000008a3 */
[----:B------:R-:W-:Y:S02]  /*6980*/  FFMA R152, R152, c[0x0][0x188], -R162 ;  /* 0x0000620098987a23 */ /* 0x000fe400000008a2 */
[----:B------:R-:W-:Y:S02]  /*6990*/  FMUL R159, R159, 1.4426950216293334961 ;  /* 0x3fb8aa3b9f9f7820 */ /* 0x000fe40000400000 */
[----:B---3--:R-:W-:Y:S02]  /*69a0*/  FADD R199, R199, R161 ;  /* 0x000000a1c7c77221 */ /* 0x008fe40000000000 */
[----:B------:R1:W-:Y:S01]  /*69b0*/  MUFU.EX2 R177, R159 ;  /* 0x0000009f00b17308 */ /* 0x0003e20000000800 */
[----:B------:R-:W-:-:S02]  /*69c0*/  FFMA R158, R158, c[0x0][0x188], -R163 ;  /* 0x000062009e9e7a23 */ /* 0x000fc400000008a3 */
[----:B------:R-:W-:Y:S02]  /*69d0*/  FFMA R153, R153, c[0x0][0x188], -R162 ;  /* 0x0000620099997a23 */ /* 0x000fe400000008a2 */
[----:B-1----:R-:W-:Y:S02]  /*69e0*/  FMUL R159, R152, 1.4426950216293334961 ;  /* 0x3fb8aa3b989f7820 */ /* 0x002fe40000400000 */
[----:B------:R-:W1:Y:S01]  /*69f0*/  SHFL.BFLY PT, R152, R199, 0x1, 0x1f ;  /* 0x0c201f00c7987f89 */ /* 0x000e6200000e0000 */
[----:B------:R-:W-:Y:S01]  /*6a00*/  FMUL R158, R158, 1.4426950216293334961 ;  /* 0x3fb8aa3b9e9e7820 */ /* 0x000fe20000400000 */
[----:B------:R-:W-:Y:S01]  /*6a10*/  FMNMX R161, R197, R212, !PT ;  /* 0x000000d4c5a17209 */ /* 0x000fe20007800000 */
[----:B------:R-:W-:Y:S02]  /*6a20*/  FMUL R153, R153, 1.4426950216293334961 ;  /* 0x3fb8aa3b99997820 */ /* 0x000fe40000400000 */
[----:B------:R-:W-:Y:S01]  /*6a30*/  MUFU.EX2 R179, R158 ;  /* 0x0000009e00b37308 */ /* 0x000fe20000000800 */
[----:B0-----:R-:W-:-:S02]  /*6a40*/  FADD R200, R160, R200 ;  /* 0x000000c8a0c87221 */ /* 0x001fc40000000000 */
[----:B------:R-:W-:-:S05]  /*6a50*/  FFMA R154, R154, c[0x0][0x188], -R161 ;  /* 0x000062009a9a7a23 */ /* 0x000fca00000008a1 */
[----:B------:R0:W-:Y:S01]  /*6a60*/  MUFU.EX2 R158, R153 ;  /* 0x00000099009e7308 */ /* 0x0001e20000000800 */
[----:B------:R-:W-:Y:S01]  /*6a70*/  FMUL R154, R154, 1.4426950216293334961 ;  /* 0x3fb8aa3b9a9a7820 */ /* 0x000fe20000400000 */
[----:B------:R-:W2:Y:S01]  /*6a80*/  SHFL.BFLY PT, R197, R200, 0x1, 0x1f ;  /* 0x0c201f00c8c57f89 */ /* 0x000ea200000e0000 */
[----:B------:R-:W-:Y:S01]  /*6a90*/  FMNMX R160, R196, R211, !PT ;  /* 0x000000d3c4a07209 */ /* 0x000fe20007800000 */
[----:B0-----:R-:W-:-:S04]  /*6aa0*/  FFMA R153, R155, c[0x0][0x188], -R161 ;  /* 0x000062009b997a23 */ /* 0x001fc800000008a1 */
[----:B------:R-:W-:Y:S01]  /*6ab0*/  FMUL R153, R153, 1.4426950216293334961 ;  /* 0x3fb8aa3b99997820 */ /* 0x000fe20000400000 */
[----:B------:R-:W-:Y:S01]  /*6ac0*/  MUFU.EX2 R155, R154 ;  /* 0x0000009a009b7308 */ /* 0x000fe20000000800 */
[--C-:B------:R-:W-:Y:S02]  /*6ad0*/  FFMA R44, R44, c[0x0][0x188], -R160.reuse ;  /* 0x000062002c2c7a23 */ /* 0x100fe400000008a0 */
[----:B------:R-:W-:Y:S02]  /*6ae0*/  FFMA R45, R45, c[0x0][0x188], -R160 ;  /* 0x000062002d2d7a23 */ /* 0x000fe400000008a0 */
[----:B-1----:R-:W-:-:S03]  /*6af0*/  FADD R152, R199, R152 ;  /* 0x00000098c7987221 */ /* 0x002fc60000000000 */
[----:B------:R-:W0:Y:S01]  /*6b00*/  MUFU.EX2 R154, R153 ;  /* 0x00000099009a7308 */ /* 0x000e220000000800 */
[----:B------:R-:W-:Y:S02]  /*6b10*/  FMUL R44, R44, 1.4426950216293334961 ;  /* 0x3fb8aa3b2c2c7820 */ /* 0x000fe40000400000 */
[----:B------:R-:W-:Y:S01]  /*6b20*/  FMUL R45, R45, 1.4426950216293334961 ;  /* 0x3fb8aa3b2d2d7820 */ /* 0x000fe20000400000 */
[----:B------:R1:W-:Y:S04]  /*6b30*/  @P0 STS [R147+0x10240], R152 ;  /* 0x0102409893000388 */ /* 0x0003e80000000800 */
[----:B------:R-:W3:Y:S01]  /*6b40*/  MUFU.EX2 R159, R159 ;  /* 0x0000009f009f7308 */ /* 0x000ee20000000800 */
[----:B------:R0:W-:Y:S01]  /*6b50*/  @P0 STS [R147+0x10200], R198 ;  /* 0x010200c693000388 */ /* 0x0001e20000000800 */
[----:B------:R-:W-:-:S06]  /*6b60*/  FMNMX R0, R0, R213, !PT ;  /* 0x000000d500007209 */ /* 0x000fcc0007800000 */
[----:B------:R4:W-:Y:S08]  /*6b70*/  MUFU.EX2 R153, R44 ;  /* 0x0000002c00997308 */ /* 0x0009f00000000800 */
[----:B-1----:R1:W5:Y:S01]  /*6b80*/  MUFU.EX2 R152, R45 ;  /* 0x0000002d00987308 */ /* 0x0023620000000800 */
[----:B0-----:R-:W-:Y:S02]  /*6b90*/  FADD R198, R155, R154 ;  /* 0x0000009a9bc67221 */ /* 0x001fe40000000000 */
[----:B--2---:R-:W-:-:S02]  /*6ba0*/  FADD R197, R200, R197 ;  /* 0x000000c5c8c57221 */ /* 0x004fc40000000000 */
[--C-:B------:R-:W-:Y:S01]  /*6bb0*/  FFMA R46, R46, c[0x0][0x188], -R0.reuse ;  /* 0x000062002e2e7a23 */ /* 0x100fe20000000800 */
[----:B------:R-:W0:Y:S01]  /*6bc0*/  SHFL.BFLY PT, R196, R198, 0x2, 0x1f ;  /* 0x0c401f00c6c47f89 */ /* 0x000e2200000e0000 */
[----:B----4-:R-:W-:Y:S02]  /*6bd0*/  FFMA R44, R47, c[0x0][0x188], -R0 ;  /* 0x000062002f2c7a23 */ /* 0x010fe40000000800 */
[----:B------:R-:W-:Y:S02]  /*6be0*/  FADD R200, R179, R177 ;  /* 0x000000b1b3c87221 */ /* 0x000fe40000000000 */
[----:B---3--:R-:W-:Y:S01]  /*6bf0*/  FADD R199, R159, R158 ;  /* 0x0000009e9fc77221 */ /* 0x008fe20000000000 */
[----:B------:R5:W-:Y:S01]  /*6c00*/  @P0 STS [R147+0x10280], R197 ;  /* 0x010280c593000388 */ /* 0x000be20000000800 */
[----:B-1----:R-:W-:Y:S02]  /*6c10*/  FMUL R45, R46, 1.4426950216293334961 ;  /* 0x3fb8aa3b2e2d7820 */ /* 0x002fe40000400000 */
[----:B------:R-:W-:Y:S01]  /*6c20*/  FMUL R44, R44, 1.4426950216293334961 ;  /* 0x3fb8aa3b2c2c7820 */ /* 0x000fe20000400000 */
[----:B------:R-:W1:Y:S04]  /*6c30*/  SHFL.BFLY PT, R46, R200, 0x2, 0x1f ;  /* 0x0c401f00c82e7f89 */ /* 0x000e6800000e0000 */
[----:B------:R-:W2:Y:S01]  /*6c40*/  SHFL.BFLY PT, R47, R199, 0x2, 0x1f ;  /* 0x0c401f00c72f7f89 */ /* 0x000ea200000e0000 */
[----:B-----5:R-:W-:Y:S01]  /*6c50*/  FADD R197, R153, R152 ;  /* 0x0000009899c57221 */ /* 0x020fe20000000000 */
[----:B------:R-:W-:Y:S02]  /*6c60*/  MUFU.EX2 R45, R45 ;  /* 0x0000002d002d7308 */ /* 0x000fe40000000800 */
[----:B------:R-:W-:Y:S04]  /*6c70*/  @P0 STS [R147+0x10180], R201 ;  /* 0x010180c993000388 */ /* 0x000fe80000000800 */
[----:B------:R-:W3:Y:S02]  /*6c80*/  SHFL.BFLY PT, R201, R197, 0x2, 0x1f ;  /* 0x0c401f00c5c97f89 */ /* 0x000ee400000e0000 */
[----:B------:R-:W4:Y:S01]  /*6c90*/  MUFU.EX2 R44, R44 ;  /* 0x0000002c002c7308 */ /* 0x000f220000000800 */
[----:B0-----:R-:W-:-:S02]  /*6ca0*/  FADD R196, R198, R196 ;  /* 0x000000c4c6c47221 */ /* 0x001fc40000000000 */
[----:B-1----:R-:W-:Y:S02]  /*6cb0*/  FADD R46, R200, R46 ;  /* 0x0000002ec82e7221 */ /* 0x002fe40000000000 */
[----:B----4-:R-:W-:Y:S02]  /*6cc0*/  FADD R198, R45, R44 ;  /* 0x0000002c2dc67221 */ /* 0x010fe40000000000 */
[----:B--2---:R-:W-:-:S03]  /*6cd0*/  FADD R47, R199, R47 ;  /* 0x0000002fc72f7221 */ /* 0x004fc60000000000 */
[----:B------:R-:W0:Y:S01]  /*6ce0*/  SHFL.BFLY PT, R200, R198, 0x2, 0x1f ;  /* 0x0c401f00c6c87f89 */ /* 0x000e2200000e0000 */
[----:B---3--:R-:W-:-:S03]  /*6cf0*/  FADD R201, R197, R201 ;  /* 0x000000c9c5c97221 */ /* 0x008fc60000000000 */
[----:B------:R-:W1:Y:S04]  /*6d00*/  SHFL.BFLY PT, R199, R46, 0x1, 0x1f ;  /* 0x0c201f002ec77f89 */ /* 0x000e6800000e0000 */
[----:B------:R-:W2:Y:S01]  /*6d10*/  SHFL.BFLY PT, R197, R47, 0x1, 0x1f ;  /* 0x0c201f002fc57f89 */ /* 0x000ea200000e0000 */
[----:B0-----:R-:W-:-:S03]  /*6d20*/  FADD R200, R198, R200 ;  /* 0x000000c8c6c87221 */ /* 0x001fc60000000000 */
[----:B------:R-:W0:Y:S01]  /*6d30*/  SHFL.BFLY PT, R198, R196, 0x1, 0x1f ;  /* 0x0c201f00c4c67f89 */ /* 0x000e2200000e0000 */
[----:B-1----:R-:W-:-:S03]  /*6d40*/  FADD R199, R46, R199 ;  /* 0x000000c72ec77221 */ /* 0x002fc60000000000 */
[----:B------:R-:W1:Y:S01]  /*6d50*/  SHFL.BFLY PT, R46, R200, 0x1, 0x1f ;  /* 0x0c201f00c82e7f89 */ /* 0x000e6200000e0000 */
[----:B--2---:R-:W-:-:S03]  /*6d60*/  FADD R197, R47, R197 ;  /* 0x000000c52fc57221 */ /* 0x004fc60000000000 */
[----:B------:R-:W2:Y:S04]  /*6d70*/  SHFL.BFLY PT, R47, R201, 0x1, 0x1f ;  /* 0x0c201f00c92f7f89 */ /* 0x000ea800000e0000 */
[----:B------:R-:W3:Y:S04]  /*6d80*/  S2R R203, SR_TID.X ;  /* 0x0000000000cb7919 */ /* 0x000ee80000002100 */
[----:B------:R-:W-:Y:S01]  /*6d90*/  @P0 STS [R147+0x101c0], R202 ;  /* 0x0101c0ca93000388 */ /* 0x000fe20000000800 */
[----:B0-----:R-:W-:Y:S02]  /*6da0*/  FADD R198, R196, R198 ;  /* 0x000000c6c4c67221 */ /* 0x001fe40000000000 */
[----:B-1----:R-:W-:-:S02]  /*6db0*/  FADD R46, R200, R46 ;  /* 0x0000002ec82e7221 */ /* 0x002fc40000000000 */
[----:B--2---:R-:W-:Y:S01]  /*6dc0*/  FADD R47, R201, R47 ;  /* 0x0000002fc92f7221 */ /* 0x004fe20000000000 */
[----:B------:R-:W-:Y:S04]  /*6dd0*/  @P0 STS [R147+0x102c0], R199 ;  /* 0x0102c0c793000388 */ /* 0x000fe80000000800 */
[----:B------:R0:W-:Y:S04]  /*6de0*/  @P0 STS [R147+0x10300], R197 ;  /* 0x010300c593000388 */ /* 0x0001e80000000800 */
[----:B------:R1:W-:Y:S04]  /*6df0*/  @P0 STS [R147+0x10340], R198 ;  /* 0x010340c693000388 */ /* 0x0003e80000000800 */
[----:B------:R-:W-:Y:S04]  /*6e00*/  @P0 STS [R147+0x10380], R47 ;  /* 0x0103802f93000388 */ /* 0x000fe80000000800 */
[----:B------:R-:W-:Y:S01]  /*6e10*/  @P0 STS [R147+0x103c0], R46 ;  /* 0x0103c02e93000388 */ /* 0x000fe20000000800 */
[----:B---3--:R-:W-:-:S03]  /*6e20*/  LOP3.LUT R203, R203, 0xff, RZ, 0xc0, !PT ;  /* 0x000000ffcbcb7812 */ /* 0x008fc600078ec0ff */
[----:B------:R-:W-:Y:S01]  /*6e30*/  BAR.SYNC.DEFER_BLOCKING 0x0 ;  /* 0x0000000000007b1d */ /* 0x000fe20000010000 */
[----:B------:R-:W-:Y:S02]  /*6e40*/  FADD R196, -R182, R195 ;  /* 0x000000c3b6c47221 */ /* 0x000fe40000000100 */
[----:B0-----:R-:W-:Y:S02]  /*6e50*/  FADD R197, -R181, R194 ;  /* 0x000000c2b5c57221 */ /* 0x001fe40000000100 */
[----:B------:R-:W-:Y:S01]  /*6e60*/  FADD R191, -R171, R191 ;  /* 0x000000bfabbf7221 */ /* 0x000fe20000000100 */
[----:B-1----:R-:W2:Y:S04]  /*6e70*/  LDL.64 R198, [R1+0x8] ;  /* 0x0000080001c67983 */ /* 0x002ea80000100a00 */
[----:B------:R-:W3:Y:S04]  /*6e80*/  LDL.64 R200, [R1] ;  /* 0x0000000001c87983 */ /* 0x000ee80000100a00 */
[----:B------:R-:W0:Y:S04]  /*6e90*/  LDS R46, [R203.X4+0x10000] ;  /* 0x01000000cb2e7984 */ /* 0x000e280000004800 */
[----:B0-----:R-:W0:Y:S02]  /*6ea0*/  SHFL.BFLY PT, R47, R46, 0x1, 0x1f ;  /* 0x0c201f002e2f7f89 */ /* 0x001e2400000e0000 */
[----:B0-----:R-:W-:-:S05]  /*6eb0*/  FADD R47, R46, R47 ;  /* 0x0000002f2e2f7221 */ /* 0x001fca0000000000 */
[----:B------:R0:W-:Y:S04]  /*6ec0*/  @!P1 STS [R203.X4+0x10000], R47 ;  /* 0x0100002fcb009388 */ /* 0x0001e80000004800 */
[----:B------:R-:W-:Y:S01]  /*6ed0*/  BAR.SYNC.DEFER_BLOCKING 0x0 ;  /* 0x0000000000007b1d */ /* 0x000fe20000010000 */
[----:B------:R-:W-:Y:S02]  /*6ee0*/  FMUL R196, R196, 1.4426950216293334961 ;  /* 0x3fb8aa3bc4c47820 */ /* 0x000fe40000400000 */
[----:B------:R-:W-:Y:S02]  /*6ef0*/  FADD R194, -R180, R193 ;  /* 0x000000c1b4c27221 */ /* 0x000fe40000000100 */
[----:B------:R-:W-:Y:S01]  /*6f00*/  FMUL R197, R197, 1.4426950216293334961 ;  /* 0x3fb8aa3bc5c57820 */ /* 0x000fe20000400000 */
[----:B0-----:R-:W4:Y:S04]  /*6f10*/  LDL.64 R202, [R1+0x10] ;  /* 0x0000100001ca7983 */ /* 0x001f280000100a00 */
[----:B------:R-:W0:Y:S01]  /*6f20*/  LDS R46, [R210+0x10000] ;  /* 0x01000000d22e7984 */ /* 0x000e220000000800 */
[----:B------:R-:W1:Y:S03]  /*6f30*/  MUFU.EX2 R196, R196 ;  /* 0x000000c400c47308 */ /* 0x000e660000000800 */
[----:B------:R-:W5:Y:S04]  /*6f40*/  LDS R195, [R210+0x10040] ;  /* 0x01004000d2c37984 */ /* 0x000f680000000800 */
[----:B------:R-:W5:Y:S01]  /*6f50*/  LDS R47, [R210+0x10080] ;  /* 0x01008000d22f7984 */ /* 0x000f620000000800 */
[----:B------:R-:W-:Y:S01]  /*6f60*/  FMUL R194, R194, 1.4426950216293334961 ;  /* 0x3fb8aa3bc2c27820 */ /* 0x000fe20000400000 */
[----:B------:R-:W5:Y:S01]  /*6f70*/  MUFU.EX2 R193, R197 ;  /* 0x000000c500c17308 */ /* 0x000f620000000800 */
[----:B-1----:R-:W-:-:S02]  /*6f80*/  FMUL R140, R196, R140 ;  /* 0x0000008cc48c7220 */ /* 0x002fc40000400000 */
[C---:B------:R-:W-:Y:S02]  /*6f90*/  FMUL R141, R196.reuse, R141 ;  /* 0x0000008dc48d7220 */ /* 0x040fe40000400000 */
[C---:B------:R-:W-:Y:S02]  /*6fa0*/  FMUL R136, R196.reuse, R136 ;  /* 0x00000088c4887220 */ /* 0x040fe40000400000 */
[C---:B------:R-:W-:Y:S02]  /*6fb0*/  FMUL R137, R196.reuse, R137 ;  /* 0x00000089c4897220 */ /* 0x040fe40000400000 */
[C---:B------:R-:W-:Y:S02]  /*6fc0*/  FMUL R132, R196.reuse, R132 ;  /* 0x00000084c4847220 */ /* 0x040fe40000400000 */
[C---:B------:R-:W-:Y:S02]  /*6fd0*/  FMUL R133, R196.reuse, R133 ;  /* 0x00000085c4857220 */ /* 0x040fe40000400000 */
[----:B------:R-:W-:-:S02]  /*6fe0*/  FMUL R128, R196, R128 ;  /* 0x00000080c4807220 */ /* 0x000fc40000400000 */
[C---:B------:R-:W-:Y:S02]  /*6ff0*/  FMUL R129, R196.reuse, R129 ;  /* 0x00000081c4817220 */ /* 0x040fe40000400000 */
[----:B0-----:R-:W-:Y:S02]  /*7000*/  FFMA R230, R196, R230, R46 ;  /* 0x000000e6c4e67223 */ /* 0x001fe4000000002e */
[----:B------:R-:W0:Y:S01]  /*7010*/  LDS R46, [R210+0x100c0] ;  /* 0x0100c000d22e7984 */ /* 0x000e220000000800 */
[----:B------:R-:W-:Y:S02]  /*7020*/  FADD R196, -R175, R192 ;  /* 0x000000c0afc47221 */ /* 0x000fe40000000100 */
[----:B------:R1:W1:Y:S01]  /*7030*/  MUFU.EX2 R192, R194 ;  /* 0x000000c200c07308 */ /* 0x0002620000000800 */
[C---:B-----5:R-:W-:Y:S02]  /*7040*/  FFMA R229, R193.reuse, R229, R195 ;  /* 0x000000e5c1e57223 */ /* 0x060fe400000000c3 */
[----:B------:R-:W-:-:S02]  /*7050*/  FMUL R142, R193, R142 ;  /* 0x0000008ec18e7220 */ /* 0x000fc40000400000 */
[C---:B------:R-:W-:Y:S02]  /*7060*/  FMUL R143, R193.reuse, R143 ;  /* 0x0000008fc18f7220 */ /* 0x040fe40000400000 */
[----:B-1----:R-:W-:Y:S02]  /*7070*/  FMUL R194, R196, 1.4426950216293334961 ;  /* 0x3fb8aa3bc4c27820 */ /* 0x002fe40000400000 */
[C---:B------:R-:W-:Y:S01]  /*7080*/  FMUL R138, R193.reuse, R138 ;  /* 0x0000008ac18a7220 */ /* 0x040fe20000400000 */
[----:B------:R-:W5:Y:S01]  /*7090*/  LDL.64 R196, [R1+0x18] ;  /* 0x0000180001c47983 */ /* 0x000f620000100a00 */
[C---:B------:R-:W-:Y:S02]  /*70a0*/  FMUL R139, R193.reuse, R139 ;  /* 0x0000008bc18b7220 */ /* 0x040fe40000400000 */
[C---:B------:R-:W-:Y:S02]  /*70b0*/  FMUL R134, R193.reuse, R134 ;  /* 0x00000086c1867220 */ /* 0x040fe40000400000 */
[----:B------:R-:W-:-:S02]  /*70c0*/  FMUL R135, R193, R135 ;  /* 0x00000087c1877220 */ /* 0x000fc40000400000 */
[C---:B------:R-:W-:Y:S02]  /*70d0*/  FMUL R130, R193.reuse, R130 ;  /* 0x00000082c1827220 */ /* 0x040fe40000400000 */
[----:B------:R-:W-:Y:S02]  /*70e0*/  FMUL R131, R193, R131 ;  /* 0x00000083c1837220 */ /* 0x000fe40000400000 */
[----:B------:R-:W0:Y:S01]  /*70f0*/  MUFU.EX2 R193, R194 ;  /* 0x000000c200c17308 */ /* 0x000e220000000800 */
[C---:B------:R-:W-:Y:S02]  /*7100*/  FFMA R228, R192.reuse, R228, R47 ;  /* 0x000000e4c0e47223 */ /* 0x040fe4000000002f */
[----:B------:R-:W1:Y:S01]  /*7110*/  LDS R47, [R210+0x10100] ;  /* 0x01010000d22f7984 */ /* 0x000e620000000800 */
[C---:B------:R-:W-:Y:S02]  /*7120*/  FMUL R124, R192.reuse, R124 ;  /* 0x0000007cc07c7220 */ /* 0x040fe40000400000 */
[----:B------:R-:W-:-:S02]  /*7130*/  FMUL R125, R192, R125 ;  /* 0x0000007dc07d7220 */ /* 0x000fc40000400000 */
[C---:B------:R-:W-:Y:S02]  /*7140*/  FMUL R120, R192.reuse, R120 ;  /* 0x00000078c0787220 */ /* 0x040fe40000400000 */
[C---:B------:R-:W-:Y:S02]  /*7150*/  FMUL R121, R192.reuse, R121 ;  /* 0x00000079c0797220 */ /* 0x040fe40000400000 */
[C---:B------:R-:W-:Y:S02]  /*7160*/  FMUL R116, R192.reuse, R116 ;  /* 0x00000074c0747220 */ /* 0x040fe40000400000 */
[C---:B------:R-:W-:Y:S02]  /*7170*/  FMUL R117, R192.reuse, R117 ;  /* 0x00000075c0757220 */ /* 0x040fe40000400000 */
[C---:B------:R-:W-:Y:S02]  /*7180*/  FMUL R112, R192.reuse, R112 ;  /* 0x00000070c0707220 */ /* 0x040fe40000400000 */
[----:B------:R-:W-:-:S02]  /*7190*/  FMUL R113, R192, R113 ;  /* 0x00000071c0717220 */ /* 0x000fc40000400000 */
[----:B------:R-:W-:Y:S02]  /*71a0*/  FADD R192, -R174, R204 ;  /* 0x000000ccaec07221 */ /* 0x000fe40000000100 */
[C---:B0-----:R-:W-:Y:S02]  /*71b0*/  FFMA R227, R193.reuse, R227, R46 ;  /* 0x000000e3c1e37223 */ /* 0x041fe4000000002e */
[----:B------:R-:W-:Y:S02]  /*71c0*/  FMUL R192, R192, 1.4426950216293334961 ;  /* 0x3fb8aa3bc0c07820 */ /* 0x000fe40000400000 */
[C---:B------:R-:W-:Y:S02]  /*71d0*/  FMUL R126, R193.reuse, R126 ;  /* 0x0000007ec17e7220 */ /* 0x040fe40000400000 */
[C---:B------:R-:W-:Y:S02]  /*71e0*/  FMUL R127, R193.reuse, R127 ;  /* 0x0000007fc17f7220 */ /* 0x040fe40000400000 */
[----:B------:R-:W-:-:S02]  /*71f0*/  FMUL R122, R193, R122 ;  /* 0x0000007ac17a7220 */ /* 0x000fc40000400000 */
[C---:B------:R-:W-:Y:S02]  /*7200*/  FMUL R123, R193.reuse, R123 ;  /* 0x0000007bc17b7220 */ /* 0x040fe40000400000 */
[C---:B------:R-:W-:Y:S02]  /*7210*/  FMUL R118, R193.reuse, R118 ;  /* 0x00000076c1767220 */ /* 0x040fe40000400000 */
[C---:B------:R-:W-:Y:S02]  /*7220*/  FMUL R119, R193.reuse, R119 ;  /* 0x00000077c1777220 */ /* 0x040fe40000400000 */
[C---:B------:R-:W-:Y:S02]  /*7230*/  FMUL R114, R193.reuse, R114 ;  /* 0x00000072c1727220 */ /* 0x040fe40000400000 */
[----:B------:R-:W-:Y:S02]  /*7240*/  FMUL R115, R193, R115 ;  /* 0x00000073c1737220 */ /* 0x000fe40000400000 */
[----:B------:R-:W0:Y:S01]  /*7250*/  LDS R193, [R210+0x10140] ;  /* 0x01014000d2c17984 */ /* 0x000e220000000800 */
[----:B------:R-:W-:-:S02]  /*7260*/  FADD R46, -R173, R189 ;  /* 0x000000bdad2e7221 */ /* 0x000fc40000000100 */
[----:B------:R1:W1:Y:S02]  /*7270*/  MUFU.EX2 R189, R192 ;  /* 0x000000c000bd7308 */ /* 0x0002640000000800 */
[----:B-1----:R-:W1:Y:S01]  /*7280*/  LDS R192, [R210+0x10180] ;  /* 0x01018000d2c07984 */ /* 0x002e620000000800 */
[----:B------:R-:W-:Y:S02]  /*7290*/  FADD R194, -R172, R190 ;  /* 0x000000beacc27221 */ /* 0x000fe40000000100 */
[----:B------:R-:W-:Y:S02]  /*72a0*/  FMUL R46, R46, 1.4426950216293334961 ;  /* 0x3fb8aa3b2e2e7820 */ /* 0x000fe40000400000 */
[----:B------:R-:W-:Y:S02]  /*72b0*/  FMUL R194, R194, 1.4426950216293334961 ;  /* 0x3fb8aa3bc2c27820 */ /* 0x000fe40000400000 */
[----:B------:R0:W0:Y:S01]  /*72c0*/  MUFU.EX2 R190, R46 ;  /* 0x0000002e00be7308 */ /* 0x0000220000000800 */
[----:B------:R-:W-:-:S07]  /*72d0*/  FFMA R226, R189, R226, R47 ;  /* 0x000000e2bde27223 */ /* 0x000fce000000002f */
[----:B------:R0:W1:Y:S01]  /*72e0*/  MUFU.EX2 R47, R194 ;  /* 0x000000c2002f7308 */ /* 0x0000620000000800 */
[C---:B------:R-:W-:Y:S01]  /*72f0*/  FMUL R108, R189.reuse, R108 ;  /* 0x0000006cbd6c7220 */ /* 0x040fe20000400000 */
[----:B0-----:R-:W0:Y:S01]  /*7300*/  LDS R46, [R210+0x101c0] ;  /* 0x0101c000d22e7984 */ /* 0x001e220000000800 */
[C---:B------:R-:W-:Y:S02]  /*7310*/  FMUL R109, R189.reuse, R109 ;  /* 0x0000006dbd6d7220 */ /* 0x040fe40000400000 */
[C---:B------:R-:W-:Y:S02]  /*7320*/  FMUL R104, R189.reuse, R104 ;  /* 0x00000068bd687220 */ /* 0x040fe40000400000 */
[C---:B------:R-:W-:Y:S02]  /*7330*/  FMUL R105, R189.reuse, R105 ;  /* 0x00000069bd697220 */ /* 0x040fe40000400000 */
[C---:B------:R-:W-:Y:S01]  /*7340*/  FMUL R100, R189.reuse, R100 ;  /* 0x00000064bd647220 */ /* 0x040fe20000400000 */
[----:B------:R-:W2:Y:S01]  /*7350*/  LDL.64 R194, [R1+0x20] ;  /* 0x0000200001c27983 */ /* 0x000ea20000100a00 */
[----:B------:R-:W-:-:S02]  /*7360*/  FMUL R101, R189, R101 ;  /* 0x00000065bd657220 */ /* 0x000fc40000400000 */
[C---:B------:R-:W-:Y:S02]  /*7370*/  FMUL R96, R189.reuse, R96 ;  /* 0x00000060bd607220 */ /* 0x040fe40000400000 */
[----:B------:R-:W-:Y:S02]  /*7380*/  FMUL R97, R189, R97 ;  /* 0x00000061bd617220 */ /* 0x000fe40000400000 */
[----:B------:R-:W-:Y:S02]  /*7390*/  FMUL R189, R191, 1.4426950216293334961 ;  /* 0x3fb8aa3bbfbd7820 */ /* 0x000fe40000400000 */
[C---:B------:R-:W-:Y:S02]  /*73a0*/  FFMA R225, R190.reuse, R225, R193 ;  /* 0x000000e1bee17223 */ /* 0x040fe400000000c1 */
        /* <DEDUP_REMOVED lines=8> */
[----:B------:R-:W2:Y:S01]  /*7430*/  LDL.64 R190, [R1+0x28] ;  /* 0x0000280001be7983 */ /* 0x000ea20000100a00 */
[----:B-1----:R-:W-:-:S03]  /*7440*/  FFMA R224, R47, R224, R192 ;  /* 0x000000e02fe07223 */ /* 0x002fc600000000c0 */
[----:B------:R-:W3:Y:S01]  /*7450*/  LDL.64 R192, [R1+0x30] ;  /* 0x0000300001c07983 */ /* 0x000ee20000100a00 */
[----:B------:R-:W0:Y:S01]  /*7460*/  MUFU.EX2 R189, R189 ;  /* 0x000000bd00bd7308 */ /* 0x000e220000000800 */
[C---:B------:R-:W-:Y:S02]  /*7470*/  FMUL R92, R47.reuse, R92 ;  /* 0x0000005c2f5c7220 */ /* 0x040fe40000400000 */
[C---:B------:R-:W-:Y:S02]  /*7480*/  FMUL R93, R47.reuse, R93 ;  /* 0x0000005d2f5d7220 */ /* 0x040fe40000400000 */
[C---:B------:R-:W-:Y:S02]  /*7490*/  FMUL R88, R47.reuse, R88 ;  /* 0x000000582f587220 */ /* 0x040fe40000400000 */
[C---:B------:R-:W-:Y:S02]  /*74a0*/  FMUL R89, R47.reuse, R89 ;  /* 0x000000592f597220 */ /* 0x040fe40000400000 */
[----:B------:R-:W-:-:S02]  /*74b0*/  FMUL R84, R47, R84 ;  /* 0x000000542f547220 */ /* 0x000fc40000400000 */
[C---:B------:R-:W-:Y:S02]  /*74c0*/  FMUL R85, R47.reuse, R85 ;  /* 0x000000552f557220 */ /* 0x040fe40000400000 */
[C---:B------:R-:W-:Y:S02]  /*74d0*/  FMUL R80, R47.reuse, R80 ;  /* 0x000000502f507220 */ /* 0x040fe40000400000 */
[----:B------:R-:W-:Y:S02]  /*74e0*/  FMUL R81, R47, R81 ;  /* 0x000000512f517220 */ /* 0x000fe40000400000 */
[C---:B0-----:R-:W-:Y:S02]  /*74f0*/  FFMA R223, R189.reuse, R223, R46 ;  /* 0x000000dfbddf7223 */ /* 0x041fe4000000002e */
        /* <DEDUP_REMOVED lines=8> */
[----:B--2---:R-:W-:-:S04]  /*7580*/  IMAD.WIDE R190, R2, 0x2, R190 ;  /* 0x0000000202be7825 */ /* 0x004fc800078e02be */
[----:B---3--:R-:W-:-:S04]  /*7590*/  IMAD.WIDE R46, R2, 0x2, R192 ;  /* 0x00000002022e7825 */ /* 0x008fc800078e02c0 */
[C---:B------:R-:W-:Y:S01]  /*75a0*/  IMAD.WIDE R192, R2.reuse, 0x2, R194 ;  /* 0x0000000202c07825 */ /* 0x040fe200078e02c2 */
[----:B------:R5:W2:Y:S04]  /*75b0*/  LDG.E.U16 R189, [R46.64] ;  /* 0x000000042ebd7981 */ /* 0x000aa8000c1e1500 */
[----:B------:R4:W3:Y:S04]  /*75c0*/  LDG.E.U16 R194, [R190.64] ;  /* 0x00000004bec27981 */ /* 0x0008e8000c1e1500 */
[----:B------:R0:W3:Y:S01]  /*75d0*/  LDG.E.U16 R195, [R192.64] ;  /* 0x00000004c0c37981 */ /* 0x0000e2000c1e1500 */
[----:B----4-:R-:W-:-:S03]  /*75e0*/  IMAD.WIDE R190, R2, 0x2, R202 ;  /* 0x0000000202be7825 */ /* 0x010fc600078e02ca */
[----:B------:R-:W1:Y:S01]  /*75f0*/  LDS R202, [R210+0x10200] ;  /* 0x01020000d2ca7984 */ /* 0x000e620000000800 */
[----:B-----5:R-:W-:-:S03]  /*7600*/  IMAD.WIDE R46, R2, 0x2, R196 ;  /* 0x00000002022e7825 */ /* 0x020fc600078e02c4 */
[----:B------:R4:W5:Y:S01]  /*7610*/  LDG.E.U16 R197, [R190.64] ;  /* 0x00000004bec57981 */ /* 0x000962000c1e1500 */
[----:B0-----:R-:W-:-:S03]  /*7620*/  IMAD.WIDE R192, R2, 0x2, R198 ;  /* 0x0000000202c07825 */ /* 0x001fc600078e02c6 */
[----:B------:R0:W5:Y:S04]  /*7630*/  LDG.E.U16 R196, [R46.64] ;  /* 0x000000042ec47981 */ /* 0x000168000c1e1500 */
[----:B------:R0:W5:Y:S01]  /*7640*/  LDG.E.U16 R198, [R192.64] ;  /* 0x00000004c0c67981 */ /* 0x000162000c1e1500 */
[----:B----4-:R-:W-:-:S04]  /*7650*/  IMAD.WIDE R190, R2, 0x2, R248 ;  /* 0x0000000202be7825 */ /* 0x010fc800078e02f8 */
[C---:B0-----:R-:W-:Y:S02]  /*7660*/  IMAD.WIDE R46, R2.reuse, 0x2, R200 ;  /* 0x00000002022e7825 */ /* 0x041fe400078e02c8 */
[----:B------:R0:W4:Y:S02]  /*7670*/  LDG.E.U16 R200, [R190.64] ;  /* 0x00000004bec87981 */ /* 0x000124000c1e1500 */
[----:B------:R-:W-:Y:S02]  /*7680*/  IMAD.WIDE R192, R2, 0x2, R246 ;  /* 0x0000000202c07825 */ /* 0x000fe400078e02f6 */
[----:B------:R0:W4:Y:S04]  /*7690*/  LDG.E.U16 R199, [R46.64] ;  /* 0x000000042ec77981 */ /* 0x000128000c1e1500 */
[----:B------:R1:W4:Y:S01]  /*76a0*/  LDG.E.U16 R192, [R192.64] ;  /* 0x00000004c0c07981 */ /* 0x000322000c1e1500 */
[----:B0-----:R-:W-:-:S03]  /*76b0*/  FADD R190, -R170, R206 ;  /* 0x000000ceaabe7221 */ /* 0x001fc60000000100 */
[----:B------:R-:W0:Y:S01]  /*76c0*/  LDS R206, [R210+0x10240] ;  /* 0x01024000d2ce7984 */ /* 0x000e220000000800 */
[----:B------:R-:W-:-:S04]  /*76d0*/  IMAD.WIDE R46, R2, 0x2, R244 ;  /* 0x00000002022e7825 */ /* 0x000fc800078e02f4 */
[----:B------:R-:W-:Y:S01]  /*76e0*/  FMUL R190, R190, 1.4426950216293334961 ;  /* 0x3fb8aa3bbebe7820 */ /* 0x000fe20000400000 */
[----:B-1----:R1:W4:Y:S03]  /*76f0*/  LDG.E.U16 R193, [R46.64] ;  /* 0x000000042ec17981 */ /* 0x002326000c1e1500 */
[----:B------:R1:W0:Y:S02]  /*7700*/  MUFU.EX2 R203, R190 ;  /* 0x000000be00cb7308 */ /* 0x0002240000000800 */
[----:B-1----:R-:W-:-:S04]  /*7710*/  IMAD.WIDE R46, R2, 0x2, R242 ;  /* 0x00000002022e7825 */ /* 0x002fc800078e02f2 */
[C---:B------:R-:W-:Y:S01]  /*7720*/  IMAD.WIDE R190, R2.reuse, 0x2, R240 ;  /* 0x0000000202be7825 */ /* 0x040fe200078e02f0 */
[----:B------:R1:W4:Y:S05]  /*7730*/  LDG.E.U16 R201, [R46.64] ;  /* 0x000000042ec97981 */ /* 0x00032a000c1e1500 */
[----:B------:R0:W4:Y:S01]  /*7740*/  LDG.E.U16 R190, [R190.64] ;  /* 0x00000004bebe7981 */ /* 0x000122000c1e1500 */
[----:B-1----:R-:W-:-:S05]  /*7750*/  IMAD.WIDE R46, R2, 0x2, R238 ;  /* 0x00000002022e7825 */ /* 0x002fca00078e02ee */
[----:B0-----:R0:W4:Y:S01]  /*7760*/  LDG.E.U16 R191, [R46.64] ;  /* 0x000000042ebf7981 */ /* 0x001122000c1e1500 */
[----:B------:R-:W-:Y:S02]  /*7770*/  FFMA R222, R203, R222, R202 ;  /* 0x000000decbde7223 */ /* 0x000fe400000000ca */
[----:B0-----:R-:W-:-:S05]  /*7780*/  IMAD.WIDE R46, R2, 0x2, R236 ;  /* 0x00000002022e7825 */ /* 0x001fca00078e02ec */
[----:B------:R0:W4:Y:S01]  /*7790*/  LDG.E.U16 R202, [R46.64] ;  /* 0x000000042eca7981 */ /* 0x000122000c1e1500 */
[C---:B------:R-:W-:Y:S02]  /*77a0*/  FMUL R76, R203.reuse, R76 ;  /* 0x0000004ccb4c7220 */ /* 0x040fe40000400000 */
[C---:B------:R-:W-:Y:S02]  /*77b0*/  FMUL R77, R203.reuse, R77 ;  /* 0x0000004dcb4d7220 */ /* 0x040fe40000400000 */
[----:B------:R-:W-:Y:S02]  /*77c0*/  FMUL R72, R203, R72 ;  /* 0x00000048cb487220 */ /* 0x000fe40000400000 */
[----:B0-----:R-:W-:-:S04]  /*77d0*/  IMAD.WIDE R46, R2, 0x2, R234 ;  /* 0x00000002022e7825 */ /* 0x001fc800078e02ea */
[C---:B------:R-:W-:Y:S02]  /*77e0*/  FMUL R73, R203.reuse, R73 ;  /* 0x00000049cb497220 */ /* 0x040fe40000400000 */
[C---:B------:R-:W-:Y:S02]  /*77f0*/  FMUL R68, R203.reuse, R68 ;  /* 0x00000044cb447220 */ /* 0x040fe40000400000 */
[C---:B------:R-:W-:Y:S02]  /*7800*/  FMUL R69, R203.reuse, R69 ;  /* 0x00000045cb457220 */ /* 0x040fe40000400000 */
[C---:B------:R-:W-:Y:S02]  /*7810*/  FMUL R64, R203.reuse, R64 ;  /* 0x00000040cb407220 */ /* 0x040fe40000400000 */
[----:B------:R-:W-:Y:S02]  /*7820*/  FMUL R65, R203, R65 ;  /* 0x00000041cb417220 */ /* 0x000fe40000400000 */
[----:B------:R0:W4:Y:S02]  /*7830*/  LDG.E.U16 R203, [R46.64] ;  /* 0x000000042ecb7981 */ /* 0x000124000c1e1500 */
[----:B0-----:R-:W-:-:S06]  /*7840*/  IMAD.WIDE R46, R2, 0x2, R232 ;  /* 0x00000002022e7825 */ /* 0x001fcc00078e02e8 */
[----:B------:R0:W4:Y:S01]  /*7850*/  LDG.E.U16 R46, [R46.64] ;  /* 0x000000042e2e7981 */ /* 0x000122000c1e1500 */
[----:B------:R-:W-:-:S04]  /*7860*/  FADD R204, -R169, R205 ;  /* 0x000000cda9cc7221 */ /* 0x000fc80000000100 */
[----:B------:R-:W-:-:S06]  /*7870*/  FMUL R204, R204, 1.4426950216293334961 ;  /* 0x3fb8aa3bcccc7820 */ /* 0x000fcc0000400000 */
[----:B------:R-:W1:Y:S01]  /*7880*/  MUFU.EX2 R204, R204 ;  /* 0x000000cc00cc7308 */ /* 0x000e620000000800 */
[----:B0-----:R-:W-:Y:S02]  /*7890*/  FADD R47, -R168, R207 ;  /* 0x000000cfa82f7221 */ /* 0x001fe40000000100 */
[C---:B-1----:R-:W-:Y:S02]  /*78a0*/  FFMA R221, R204.reuse, R221, R206 ;  /* 0x000000ddccdd7223 */ /* 0x042fe400000000ce */
[C---:B------:R-:W-:Y:S02]  /*78b0*/  FMUL R78, R204.reuse, R78 ;  /* 0x0000004ecc4e7220 */ /* 0x040fe40000400000 */
[C---:B------:R-:W-:Y:S02]  /*78c0*/  FMUL R79, R204.reuse, R79 ;  /* 0x0000004fcc4f7220 */ /* 0x040fe40000400000 */
[C---:B------:R-:W-:Y:S02]  /*78d0*/  FMUL R74, R204.reuse, R74 ;  /* 0x0000004acc4a7220 */ /* 0x040fe40000400000 */
[----:B------:R-:W-:-:S02]  /*78e0*/  FMUL R75, R204, R75 ;  /* 0x0000004bcc4b7220 */ /* 0x000fc40000400000 */
[C---:B------:R-:W-:Y:S02]  /*78f0*/  FMUL R70, R204.reuse, R70 ;  /* 0x00000046cc467220 */ /* 0x040fe40000400000 */
[C---:B------:R-:W-:Y:S02]  /*7900*/  FMUL R71, R204.reuse, R71 ;  /* 0x00000047cc477220 */ /* 0x040fe40000400000 */
[C---:B------:R-:W-:Y:S02]  /*7910*/  FMUL R66, R204.reuse, R66 ;  /* 0x00000042cc427220 */ /* 0x040fe40000400000 */
[----:B------:R-:W-:Y:S02]  /*7920*/  FMUL R67, R204, R67 ;  /* 0x00000043cc437220 */ /* 0x000fe40000400000 */
[----:B------:R-:W0:Y:S01]  /*7930*/  LDS R204, [R210+0x10280] ;  /* 0x01028000d2cc7984 */ /* 0x000e220000000800 */
[----:B------:R-:W-:-:S06]  /*7940*/  FMUL R47, R47, 1.4426950216293334961 ;  /* 0x3fb8aa3b2f2f7820 */ /* 0x000fcc0000400000 */
[----:B------:R-:W1:Y:S01]  /*7950*/  MUFU.EX2 R47, R47 ;  /* 0x0000002f002f7308 */ /* 0x000e620000000800 */
[----:B------:R-:W-:Y:S02]  /*7960*/  F2FP.PACK_AB R150, R150, R151 ;  /* 0x000000979696723e */ /* 0x000fe400000000ff */
[----:B------:R-:W-:Y:S02]  /*7970*/  F2FP.PACK_AB R148, R149, R148 ;  /* 0x000000949594723e */ /* 0x000fe400000000ff */
[----:B------:R-:W-:Y:S02]  /*7980*/  F2FP.PACK_AB R40, R41, R40 ;  /* 0x000000282928723e */ /* 0x000fe400000000ff */
[----:B------:R-:W-:Y:S01]  /*7990*/  F2FP.PACK_AB R42, R43, R42 ;  /* 0x0000002a2b2a723e */ /* 0x000fe200000000ff */
[----:B------:R-:W2:Y:S01]  /*79a0*/  LDS R41, [R210+0x102c0] ;  /* 0x0102c000d2297984 */ /* 0x000ea20000000800 */
[----:B------:R-:W-:-:S03]  /*79b0*/  F2FP.PACK_AB R149, R183, R184 ;  /* 0x000000b8b795723e */ /* 0x000fc600000000ff */
[----:B------:R-:W2:Y:S01]  /*79c0*/  LDS R43, [R210+0x10300] ;  /* 0x01030000d22b7984 */ /* 0x000ea20000000800 */
[----:B-1----:R-:W-:-:S03]  /*79d0*/  FMUL R60, R47, R60 ;  /* 0x0000003c2f3c7220 */ /* 0x002fc60000400000 */
[----:B------:R-:W-:Y:S01]  /*79e0*/  LDS R184, [R210+0x103c0] ;  /* 0x0103c000d2b87984 */ /* 0x000fe20000000800 */
        /* <DEDUP_REMOVED lines=8> */
[----:B------:R-:W-:-:S04]  /*7a70*/  FADD R47, -R163, R209 ;  /* 0x000000d1a32f7221 */ /* 0x000fc80000000100 */
[----:B------:R-:W-:Y:S01]  /*7a80*/  FMUL R151, R47, 1.4426950216293334961 ;  /* 0x3fb8aa3b2f977820 */ /* 0x000fe20000400000 */
[----:B------:R-:W-:Y:S02]  /*7a90*/  F2FP.PACK_AB R47, R185, R186 ;  /* 0x000000bab92f723e */ /* 0x000fe400000000ff */
[----:B------:R-:W-:Y:S04]  /*7aa0*/  LDS R186, [R210+0x10340] ;  /* 0x01034000d2ba7984 */ /* 0x000fe80000000800 */
[----:B------:R-:W-:Y:S04]  /*7ab0*/  LDS R185, [R210+0x10380] ;  /* 0x01038000d2b97984 */ /* 0x000fe80000000800 */
[----:B------:R-:W-:Y:S01]  /*7ac0*/  BAR.SYNC.DEFER_BLOCKING 0x0 ;  /* 0x0000000000007b1d */ /* 0x000fe20000010000 */
[----:B------:R-:W-:-:S02]  /*7ad0*/  F2FP.PACK_AB R187, R187, R188 ;  /* 0x000000bcbbbb723e */ /* 0x000fc400000000ff */
[----:B------:R-:W-:Y:S02]  /*7ae0*/  F2FP.PACK_AB R176, R176, R178 ;  /* 0x000000b2b0b0723e */ /* 0x000fe400000000ff */
[----:B------:R-:W-:Y:S02]  /*7af0*/  F2FP.PACK_AB R166, R166, R167 ;  /* 0x000000a7a6a6723e */ /* 0x000fe400000000ff */
[----:B------:R-:W-:Y:S02]  /*7b00*/  F2FP.PACK_AB R164, R164, R165 ;  /* 0x000000a5a4a4723e */ /* 0x000fe400000000ff */
[----:B------:R-:W-:Y:S02]  /*7b10*/  F2FP.PACK_AB R156, R156, R157 ;  /* 0x0000009d9c9c723e */ /* 0x000fe400000000ff */
[----:B------:R-:W-:Y:S02]  /*7b20*/  F2FP.PACK_AB R177, R177, R179 ;  /* 0x000000b3b1b1723e */ /* 0x000fe400000000ff */
[----:B------:R-:W-:-:S02]  /*7b30*/  F2FP.PACK_AB R158, R158, R159 ;  /* 0x0000009f9e9e723e */ /* 0x000fc400000000ff */
[----:B------:R-:W-:Y:S02]  /*7b40*/  F2FP.PACK_AB R154, R154, R155 ;  /* 0x0000009b9a9a723e */ /* 0x000fe400000000ff */
[----:B------:R-:W-:Y:S02]  /*7b50*/  F2FP.PACK_AB R152, R152, R153 ;  /* 0x000000999898723e */ /* 0x000fe400000000ff */
[----:B------:R-:W-:Y:S01]  /*7b60*/  F2FP.PACK_AB R44, R44, R45 ;  /* 0x0000002d2c2c723e */ /* 0x000fe200000000ff */
[----:B------:R-:W-:-:S04]  /*7b70*/  FADD R167, -R162, R208 ;  /* 0x000000d0a2a77221 */ /* 0x000fc80000000100 */
[----:B------:R-:W-:Y:S01]  /*7b80*/  FMUL R167, R167, 1.4426950216293334961 ;  /* 0x3fb8aa3ba7a77820 */ /* 0x000fe20000400000 */
[----:B------:R-:W0:Y:S08]  /*7b90*/  MUFU.EX2 R151, R151 ;  /* 0x0000009700977308 */ /* 0x000e300000000800 */
[----:B------:R-:W1:Y:S01]  /*7ba0*/  MUFU.EX2 R183, R167 ;  /* 0x000000a700b77308 */ /* 0x000e620000000800 */
[----:B--2---:R-:W-:Y:S04]  /*7bb0*/  STS.U16 [R146+0x10000], R189 ;  /* 0x010000bd92007388 */ /* 0x004fe80000000400 */
[----:B---3--:R-:W-:Y:S04]  /*7bc0*/  STS.U16 [R146+0x10200], R194 ;  /* 0x010200c292007388 */ /* 0x008fe80000000400 */
[----:B------:R-:W-:Y:S04]  /*7bd0*/  STS.U16 [R146+0x10400], R195 ;  /* 0x010400c392007388 */ /* 0x000fe80000000400 */
[----:B-----5:R-:W-:Y:S04]  /*7be0*/  STS.U16 [R146+0x10800], R197 ;  /* 0x010800c592007388 */ /* 0x020fe80000000400 */
[----:B------:R-:W-:Y:S04]  /*7bf0*/  STS.U16 [R146+0x10600], R196 ;  /* 0x010600c492007388 */ /* 0x000fe80000000400 */
        /* <DEDUP_REMOVED lines=11> */
[----:B------:R-:W-:Y:S04]  /*7cb0*/  STS [R4+0x12000], R150 ;  /* 0x0120009604007388 */ /* 0x000fe80000000800 */
        /* <DEDUP_REMOVED lines=15> */
[----:B------:R-:W-:Y:S01]  /*7db0*/  BAR.SYNC.DEFER_BLOCKING 0x0 ;  /* 0x0000000000007b1d */ /* 0x000fe20000010000 */
[----:B0-----:R-:W-:-:S02]  /*7dc0*/  FFMA R219, R151, R219, R41 ;  /* 0x000000db97db7223 */ /* 0x001fc40000000029 */
[----:B-1----:R-:W-:-:S03]  /*7dd0*/  FFMA R218, R183, R218, R43 ;  /* 0x000000dab7da7223 */ /* 0x002fc6000000002b */
[----:B------:R-:W-:Y:S04]  /*7de0*/  LDSM.16.M88.4 R40, [R250+0x10000] ;  /* 0x01000000fa28783b */ /* 0x000fe80000000200 */
[----:B------:R-:W-:Y:S04]  /*7df0*/  LDSM.16.M88.4 R44, [R250+0x11000] ;  /* 0x01100000fa2c783b */ /* 0x000fe80000000200 */
[----:B------:R-:W0:Y:S01]  /*7e00*/  LDSM.16.M88.4 R156, [R7+0x12200] ;  /* 0x01220000079c783b */ /* 0x000e220000000200 */
[C---:B------:R-:W-:Y:S02]  /*7e10*/  FMUL R62, R151.reuse, R62 ;  /* 0x0000003e973e7220 */ /* 0x040fe40000400000 */
[C---:B------:R-:W-:Y:S01]  /*7e20*/  FMUL R63, R151.reuse, R63 ;  /* 0x0000003f973f7220 */ /* 0x040fe20000400000 */
[----:B------:R-:W1:Y:S01]  /*7e30*/  LDSM.16.M88.4 R152, [R7+0x12600] ;  /* 0x012600000798783b */ /* 0x000e620000000200 */
[----:B------:R-:W-:-:S02]  /*7e40*/  FMUL R58, R151, R58 ;  /* 0x0000003a973a7220 */ /* 0x000fc40000400000 */
[C---:B------:R-:W-:Y:S01]  /*7e50*/  FMUL R59, R151.reuse, R59 ;  /* 0x0000003b973b7220 */ /* 0x040fe20000400000 */
[----:B------:R-:W-:Y:S01]  /*7e60*/  LDSM.16.M88.4 R164, [R7+0x12400] ;  /* 0x0124000007a4783b */ /* 0x000fe20000000200 */
[C---:B------:R-:W-:Y:S02]  /*7e70*/  FMUL R54, R151.reuse, R54 ;  /* 0x0000003697367220 */ /* 0x040fe40000400000 */
[C---:B------:R-:W-:Y:S01]  /*7e80*/  FMUL R55, R151.reuse, R55 ;  /* 0x0000003797377220 */ /* 0x040fe20000400000 */
[----:B------:R-:W-:Y:S01]  /*7e90*/  LDSM.16.M88.4 R176, [R7+0x12000] ;  /* 0x0120000007b0783b */ /* 0x000fe20000000200 */
[C---:B------:R-:W-:Y:S02]  /*7ea0*/  FMUL R50, R151.reuse, R50 ;  /* 0x0000003297327220 */ /* 0x040fe40000400000 */
[----:B------:R-:W-:Y:S02]  /*7eb0*/  FMUL R51, R151, R51 ;  /* 0x0000003397337220 */ /* 0x000fe40000400000 */
[----:B------:R-:W2:Y:S01]  /*7ec0*/  LDSM.16.M88.4 R148, [R7+0x12800] ;  /* 0x012800000794783b */ /* 0x000ea20000000200 */
[C---:B0-----:R-:W-:Y:S08]  /*7ed0*/  HMMA.16816.F32 R124, R156.reuse, R40, R124 ;  /* 0x000000289c7c723c */ /* 0x041ff0000000187c */
[C---:B------:R-:W-:Y:S08]  /*7ee0*/  HMMA.16816.F32 R120, R156.reuse, R42, R120 ;  /* 0x0000002a9c78723c */ /* 0x040ff00000001878 */
[C---:B------:R-:W-:Y:S08]  /*7ef0*/  HMMA.16816.F32 R116, R156.reuse, R44, R116 ;  /* 0x0000002c9c74723c */ /* 0x040ff00000001874 */
[----:B------:R-:W-:Y:S01]  /*7f00*/  HMMA.16816.F32 R112, R156, R46, R112 ;  /* 0x0000002e9c70723c */ /* 0x000fe20000001870 */
[----:B------:R-:W0:Y:S07]  /*7f10*/  LDSM.16.M88.4 R156, [R7+0x12a00] ;  /* 0x012a0000079c783b */ /* 0x000e2e0000000200 */
[C---:B-1----:R-:W-:Y:S08]  /*7f20*/  HMMA.16816.F32 R92, R152.reuse, R40, R92 ;  /* 0x00000028985c723c */ /* 0x042ff0000000185c */
[C---:B------:R-:W-:Y:S08]  /*7f30*/  HMMA.16816.F32 R88, R152.reuse, R42, R88 ;  /* 0x0000002a9858723c */ /* 0x040ff00000001858 */
[C---:B------:R-:W-:Y:S08]  /*7f40*/  HMMA.16816.F32 R84, R152.reuse, R44, R84 ;  /* 0x0000002c9854723c */ /* 0x040ff00000001854 */
[----:B------:R-:W-:Y:S01]  /*7f50*/  HMMA.16816.F32 R80, R152, R46, R80 ;  /* 0x0000002e9850723c */ /* 0x000fe20000001850 */
[----:B------:R-:W1:Y:S07]  /*7f60*/  LDSM.16.M88.4 R152, [R7+0x12c00] ;  /* 0x012c00000798783b */ /* 0x000e6e0000000200 */
[C---:B--2---:R-:W-:Y:S08]  /*7f70*/  HMMA.16816.F32 R76, R148.reuse, R40, R76 ;  /* 0x00000028944c723c */ /* 0x044ff0000000184c */
[C---:B------:R-:W-:Y:S08]  /*7f80*/  HMMA.16816.F32 R72, R148.reuse, R42, R72 ;  /* 0x0000002a9448723c */ /* 0x040ff00000001848 */
[C---:B------:R-:W-:Y:S08]  /*7f90*/  HMMA.16816.F32 R68, R148.reuse, R44, R68 ;  /* 0x0000002c9444723c */ /* 0x040ff00000001844 */
[----:B------:R-:W-:Y:S01]  /*7fa0*/  HMMA.16816.F32 R64, R148, R46, R64 ;  /* 0x0000002e9440723c */ /* 0x000fe20000001840 */
[----:B------:R-:W2:Y:S07]  /*7fb0*/  LDSM.16.M88.4 R148, [R7+0x12e00] ;  /* 0x012e00000794783b */ /* 0x000eae0000000200 */
[C---:B------:R-:W-:Y:S08]  /*7fc0*/  HMMA.16816.F32 R108, R164.reuse, R40, R108 ;  /* 0x00000028a46c723c */ /* 0x040ff0000000186c */
[C---:B------:R-:W-:Y:S08]  /*7fd0*/  HMMA.16816.F32 R104, R164.reuse, R42, R104 ;  /* 0x0000002aa468723c */ /* 0x040ff00000001868 */
[C---:B------:R-:W-:Y:S08]  /*7fe0*/  HMMA.16816.F32 R100, R164.reuse, R44, R100 ;  /* 0x0000002ca464723c */ /* 0x040ff00000001864 */
[----:B------:R-:W-:Y:S07]  /*7ff0*/  HMMA.16816.F32 R96, R164, R46, R96 ;  /* 0x0000002ea460723c */ /* 0x000fee0000001860 */
[----:B------:R-:W-:Y:S01]  /*8000*/  FADD R164, -R161, R212 ;  /* 0x000000d4a1a47221 */ /* 0x000fe20000000100 */
[----:B0-----:R-:W-:Y:S03]  /*8010*/  HMMA.16816.F32 R60, R156, R40, R60 ;  /* 0x000000289c3c723c */ /* 0x001fe6000000183c */
[----:B------:R-:W-:-:S05]  /*8020*/  FMUL R164, R164, 1.4426950216293334961 ;  /* 0x3fb8aa3ba4a47820 */ /* 0x000fca0000400000 */
[C---:B------:R-:W-:Y:S08]  /*8030*/  HMMA.16816.F32 R56, R156.reuse, R42, R56 ;  /* 0x0000002a9c38723c */ /* 0x040ff00000001838 */
[C---:B------:R-:W-:Y:S08]  /*8040*/  HMMA.16816.F32 R52, R156.reuse, R44, R52 ;  /* 0x0000002c9c34723c */ /* 0x040ff00000001834 */
[----:B------:R-:W-:Y:S07]  /*8050*/  HMMA.16816.F32 R48, R156, R46, R48 ;  /* 0x0000002e9c30723c */ /* 0x000fee0000001830 */
[----:B------:R-:W-:-:S02]  /*8060*/  FADD R156, -R160, R211 ;  /* 0x000000d3a09c7221 */ /* 0x000fc40000000100 */
[----:B------:R-:W-:Y:S02]  /*8070*/  FADD R157, -R0, R213 ;  /* 0x000000d5009d7221 */ /* 0x000fe40000000100 */
[----:B------:R-:W-:Y:S02]  /*8080*/  FMUL R156, R156, 1.4426950216293334961 ;  /* 0x3fb8aa3b9c9c7820 */ /* 0x000fe40000400000 */
[----:B------:R-:W-:Y:S01]  /*8090*/  FMUL R157, R157, 1.4426950216293334961 ;  /* 0x3fb8aa3b9d9d7820 */ /* 0x000fe20000400000 */
[----:B------:R-:W0:Y:S08]  /*80a0*/  MUFU.EX2 R164, R164 ;  /* 0x000000a400a47308 */ /* 0x000e300000000800 */
[----:B------:R-:W3:Y:S08]  /*80b0*/  MUFU.EX2 R156, R156 ;  /* 0x0000009c009c7308 */ /* 0x000ef00000000800 */
[----:B------:R-:W4:Y:S01]  /*80c0*/  MUFU.EX2 R157, R157 ;  /* 0x0000009d009d7308 */ /* 0x000f220000000800 */
[----:B------:R-:W-:Y:S01]  /*80d0*/  IADD3 R214, R214, 0x10, RZ ;  /* 0x00000010d6d67810 */ /* 0x000fe20007ffe0ff */
[----:B------:R-:W-:-:S03]  /*80e0*/  FMUL R32, R183, R32 ;  /* 0x00000020b7207220 */ /* 0x000fc60000400000 */
[----:B------:R-:W-:Y:S01]  /*80f0*/  ISETP.GE.AND P2, PT, R214, c[0x0][0x1d0], PT ;  /* 0x00007400d6007a0c */ /* 0x000fe20003f46270 */
[----:B------:R-:W-:Y:S02]  /*8100*/  FMUL R33, R183, R33 ;  /* 0x00000021b7217220 */ /* 0x000fe40000400000 */
[C---:B0-----:R-:W-:Y:S02]  /*8110*/  FMUL R34, R164.reuse, R34 ;  /* 0x00000022a4227220 */ /* 0x041fe40000400000 */
[----:B------:R-:W-:Y:S02]  /*8120*/  FMUL R35, R164, R35 ;  /* 0x00000023a4237220 */ /* 0x000fe40000400000 */
[C---:B---3--:R-:W-:Y:S02]  /*8130*/  FMUL R16, R156.reuse, R16 ;  /* 0x000000109c107220 */ /* 0x048fe40000400000 */
[----:B------:R-:W-:Y:S02]  /*8140*/  FMUL R17, R156, R17 ;  /* 0x000000119c117220 */ /* 0x000fe40000400000 */
[----:B----4-:R-:W-:-:S02]  /*8150*/  FMUL R18, R157, R18 ;  /* 0x000000129d127220 */ /* 0x010fc40000400000 */
[----:B------:R-:W-:Y:S02]  /*8160*/  FMUL R19, R157, R19 ;  /* 0x000000139d137220 */ /* 0x000fe40000400000 */
[C---:B------:R-:W-:Y:S02]  /*8170*/  FMUL R8, R183.reuse, R8 ;  /* 0x00000008b7087220 */ /* 0x040fe40000400000 */
[C---:B------:R-:W-:Y:S02]  /*8180*/  FMUL R9, R183.reuse, R9 ;  /* 0x00000009b7097220 */ /* 0x040fe40000400000 */
[C---:B------:R-:W-:Y:S02]  /*8190*/  FMUL R10, R164.reuse, R10 ;  /* 0x0000000aa40a7220 */ /* 0x040fe40000400000 */
[----:B------:R-:W-:Y:S02]  /*81a0*/  FMUL R11, R164, R11 ;  /* 0x0000000ba40b7220 */ /* 0x000fe40000400000 */
[----:B------:R-:W-:-:S02]  /*81b0*/  FMUL R12, R183, R12 ;  /* 0x0000000cb70c7220 */ /* 0x000fc40000400000 */
[C---:B------:R-:W-:Y:S02]  /*81c0*/  FMUL R13, R183.reuse, R13 ;  /* 0x0000000db70d7220 */ /* 0x040fe40000400000 */
[C---:B------:R-:W-:Y:S02]  /*81d0*/  FMUL R14, R164.reuse, R14 ;  /* 0x0000000ea40e7220 */ /* 0x040fe40000400000 */
[C---:B------:R-:W-:Y:S02]  /*81e0*/  FMUL R15, R164.reuse, R15 ;  /* 0x0000000fa40f7220 */ /* 0x040fe40000400000 */
[C---:B------:R-:W-:Y:S02]  /*81f0*/  FMUL R36, R183.reuse, R36 ;  /* 0x00000024b7247220 */ /* 0x040fe40000400000 */
[----:B------:R-:W-:Y:S02]  /*8200*/  FMUL R37, R183, R37 ;  /* 0x00000025b7257220 */ /* 0x000fe40000400000 */
[----:B------:R-:W-:-:S02]  /*8210*/  FMUL R38, R164, R38 ;  /* 0x00000026a4267220 */ /* 0x000fc40000400000 */
        /* <DEDUP_REMOVED lines=12> */
[----:B------:R-:W-:Y:S01]  /*82e0*/  FMUL R31, R157, R31 ;  /* 0x0000001f9d1f7220 */ /* 0x000fe20000400000 */
[----:B------:R-:W-:Y:S01]  /*82f0*/  HMMA.16816.F32 R140, R176, R40, R140 ;  /* 0x00000028b08c723c */ /* 0x000fe2000000188c */
[----:B------:R-:W-:Y:S01]  /*8300*/  FFMA R217, R164, R217, R186 ;  /* 0x000000d9a4d97223 */ /* 0x000fe200000000ba */
[----:B------:R-:W-:Y:S01]  /*8310*/  MOV R195, R182 ;  /* 0x000000b600c37202 */ /* 0x000fe20000000f00 */
[----:B------:R-:W-:-:S05]  /*8320*/  FFMA R216, R156, R216, R185 ;  /* 0x000000d89cd87223 */ /* 0x000fca00000000b9 */
[----:B-1----:R-:W-:Y:S01]  /*8330*/  HMMA.16816.F32 R32, R152, R40, R32 ;  /* 0x000000289820723c */ /* 0x002fe20000001820 */
[----:B------:R-:W-:Y:S01]  /*8340*/  FFMA R215, R157, R215, R184 ;  /* 0x000000d79dd77223 */ /* 0x000fe200000000b8 */
[----:B------:R-:W-:Y:S01]  /*8350*/  MOV R193, R180 ;  /* 0x000000b400c17202 */ /* 0x000fe20000000f00 */
[----:B------:R-:W-:-:S05]  /*8360*/  IMAD.MOV.U32 R194, RZ, RZ, R181 ;  /* 0x000000ffffc27224 */ /* 0x000fca00078e00b5 */
[----:B--2---:R-:W-:Y:S01]  /*8370*/  HMMA.16816.F32 R16, R148, R40, R16 ;  /* 0x000000289410723c */ /* 0x004fe20000001810 */
[----:B------:R-:W-:Y:S01]  /*8380*/  IMAD.MOV.U32 R192, RZ, RZ, R175 ;  /* 0x000000ffffc07224 */ /* 0x000fe200078e00af */
[----:B------:R-:W-:Y:S01]  /*8390*/  MOV R204, R174 ;  /* 0x000000ae00cc7202 */ /* 0x000fe20000000f00 */
[----:B------:R-:W-:-:S04]  /*83a0*/  IMAD.MOV.U32 R189, RZ, RZ, R173 ;  /* 0x000000ffffbd7224 */ /* 0x000fc800078e00ad */
[----:B------:R-:W-:Y:S01]  /*83b0*/  IMAD.MOV.U32 R40, RZ, RZ, 0x10 ;  /* 0x00000010ff287424 */ /* 0x000fe200078e00ff */
[----:B------:R-:W-:Y:S01]  /*83c0*/  HMMA.16816.F32 R136, R176, R42, R136 ;  /* 0x0000002ab088723c */ /* 0x000fe20000001888 */
[----:B------:R-:W-:Y:S01]  /*83d0*/  MOV R190, R172 ;  /* 0x000000ac00be7202 */ /* 0x000fe20000000f00 */
[----:B------:R-:W-:Y:S01]  /*83e0*/  IMAD.MOV.U32 R191, RZ, RZ, R171 ;  /* 0x000000ffffbf7224 */ /* 0x000fe200078e00ab */
[----:B------:R-:W-:Y:S01]  /*83f0*/  MOV R206, R170 ;  /* 0x000000aa00ce7202 */ /* 0x000fe20000000f00 */
[----:B------:R-:W-:Y:S01]  /*8400*/  IMAD R2, R40, c[0x0][0x1b4], R2 ;  /* 0x00006d0028027a24 */ /* 0x000fe200078e0202 */
[----:B------:R-:W-:-:S03]  /*8410*/  MOV R207, R168 ;  /* 0x000000a800cf7202 */ /* 0x000fc60000000f00 */
[----:B------:R-:W-:Y:S01]  /*8420*/  HMMA.16816.F32 R132, R176, R44, R132 ;  /* 0x0000002cb084723c */ /* 0x000fe20000001884 */
[----:B------:R-:W-:Y:S01]  /*8430*/  IMAD R6, R40, c[0x0][0x1a4], R6 ;  /* 0x0000690028067a24 */ /* 0x000fe200078e0206 */
[----:B------:R-:W-:Y:S01]  /*8440*/  MOV R208, R162 ;  /* 0x000000a200d07202 */ /* 0x000fe20000000f00 */
[----:B------:R-:W-:Y:S01]  /*8450*/  IMAD.MOV.U32 R205, RZ, RZ, R169 ;  /* 0x000000ffffcd7224 */ /* 0x000fe200078e00a9 */
[----:B------:R-:W-:Y:S01]  /*8460*/  MOV R211, R160 ;  /* 0x000000a000d37202 */ /* 0x000fe20000000f00 */
[----:B------:R-:W-:-:S03]  /*8470*/  IMAD.MOV.U32 R209, RZ, RZ, R163 ;  /* 0x000000ffffd17224 */ /* 0x000fc600078e00a3 */
[----:B------:R-:W-:Y:S01]  /*8480*/  HMMA.16816.F32 R128, R176, R46, R128 ;  /* 0x0000002eb080723c */ /* 0x000fe20000001880 */
[----:B------:R-:W-:Y:S02]  /*8490*/  IMAD.MOV.U32 R212, RZ, RZ, R161 ;  /* 0x000000ffffd47224 */ /* 0x000fe400078e00a1 */
[----:B------:R-:W-:-:S05]  /*84a0*/  IMAD.MOV.U32 R213, RZ, RZ, R0 ;  /* 0x000000ffffd57224 */ /* 0x000fca00078e0000 */
[C---:B------:R-:W-:Y:S08]  /*84b0*/  HMMA.16816.F32 R8, R152.reuse, R42, R8 ;  /* 0x0000002a9808723c */ /* 0x040ff00000001808 */
[C---:B------:R-:W-:Y:S08]  /*84c0*/  HMMA.16816.F32 R12, R152.reuse, R44, R12 ;  /* 0x0000002c980c723c */ /* 0x040ff0000000180c */
[----:B------:R-:W-:Y:S08]  /*84d0*/  HMMA.16816.F32 R36, R152, R46, R36 ;  /* 0x0000002e9824723c */ /* 0x000ff00000001824 */
[C---:B------:R-:W-:Y:S08]  /*84e0*/  HMMA.16816.F32 R20, R148.reuse, R42, R20 ;  /* 0x0000002a9414723c */ /* 0x040ff00000001814 */
[C---:B------:R-:W-:Y:S08]  /*84f0*/  HMMA.16816.F32 R24, R148.reuse, R44, R24 ;  /* 0x0000002c9418723c */ /* 0x040ff00000001818 */
[----:B------:R-:W-:Y:S01]  /*8500*/  HMMA.16816.F32 R28, R148, R46, R28 ;  /* 0x0000002e941c723c */ /* 0x000fe2000000181c */
[----:B------:R-:W-:Y:S01]  /*8510*/  @P2 CALL.REL.NOINC `(.L_x_0) ;  /* 0x0000001000002944 */ /* 0x000fe20003c00000 */
[----:B------:R-:W-:Y:S06]  /*8520*/  BRA `(.L_x_1) ;  /* 0xffffbd2000007947 */ /* 0x000fec000383ffff */
.L_x_0:
[----:B------:R-:W0:Y:S01]  /*8530*/  S2R R40, SR_TID.X ;  /* 0x0000000000287919 */ /* 0x000e220000002100 */
[----:B------:R-:W-:Y:S01]  /*8540*/  IMAD.MOV.U32 R152, RZ, RZ, R34 ;  /* 0x000000ffff987224 */ /* 0x000fe200078e0022 */
[----:B------:R-:W-:Y:S01]  /*8550*/  MOV R153, R35 ;  /* 0x0000002300997202 */ /* 0x000fe20000000f00 */
[----:B------:R-:W-:Y:S01]  /*8560*/  IMAD.MOV.U32 R34, RZ, RZ, R8 ;  /* 0x000000ffff227224 */ /* 0x000fe200078e0008 */
[----:B------:R-:W1:Y:S01]  /*8570*/  S2R R41, SR_CTAID.Y ;  /* 0x0000000000297919 */ /* 0x000e620000002600 */
[----:B------:R-:W-:Y:S01]  /*8580*/  MOV R35, R9 ;  /* 0x0000000900237202 */ /* 0x000fe20000000f00 */
[C---:B------:R-:W-:Y:S01]  /*8590*/  FMUL R9, R228.reuse, 8388608 ;  /* 0x4b000000e4097820 */ /* 0x040fe20000400000 */
[----:B------:R-:W-:Y:S01]  /*85a0*/  FSETP.GEU.AND P2, PT, R228, 1.175494350822287508e-38, PT ;  /* 0x00800000e400780b */ /* 0x000fe20003f4e000 */
[----:B------:R-:W2:Y:S01]  /*85b0*/  S2R R197, SR_TID.X ;  /* 0x0000000000c57919 */ /* 0x000ea20000002100 */
[----:B------:R-:W-:Y:S01]  /*85c0*/  IMAD.MOV.U32 R157, RZ, RZ, R12 ;  /* 0x000000ffff9d7224 */ /* 0x000fe200078e000c */
[----:B------:R-:W-:Y:S01]  /*85d0*/  FSETP.GEU.AND P4, PT, R226, 1.175494350822287508e-38, PT ;  /* 0x00800000e200780b */ /* 0x000fe20003f8e000 */
[----:B------:R-:W-:Y:S01]  /*85e0*/  IMAD.MOV.U32 R46, RZ, RZ, R38 ;  /* 0x000000ffff2e7224 */ /* 0x000fe200078e0026 */
[----:B------:R-:W-:Y:S01]  /*85f0*/  MOV R38, R19 ;  /* 0x0000001300267202 */ /* 0x000fe20000000f00 */
[C---:B------:R-:W-:Y:S01]  /*8600*/  FMUL R19, R224.reuse, 8388608 ;  /* 0x4b000000e0137820 */ /* 0x040fe20000400000 */
[----:B------:R-:W-:Y:S01]  /*8610*/  FSETP.GEU.AND P6, PT, R224, 1.175494350822287508e-38, PT ;  /* 0x00800000e000780b */ /* 0x000fe20003fce000 */
[----:B------:R-:W-:Y:S01]  /*8620*/  IMAD.MOV.U32 R47, RZ, RZ, R14 ;  /* 0x000000ffff2f7224 */ /* 0x000fe200078e000e */
[----:B------:R-:W-:Y:S01]  /*8630*/  MOV R155, R13 ;  /* 0x0000000d009b7202 */ /* 0x000fe20000000f00 */
[----:B------:R-:W-:Y:S01]  /*8640*/  FMUL R14, R227, 8388608 ;  /* 0x4b000000e30e7820 */ /* 0x000fe20000400000 */
[----:B------:R-:W-:Y:S01]  /*8650*/  FSEL R236, R19, R224, !P6 ;  /* 0x000000e013ec7208 */ /* 0x000fe20007000000 */
[----:B------:R-:W-:Y:S01]  /*8660*/  FMUL R19, R222, 8388608 ;  /* 0x4b000000de137820 */ /* 0x000fe20000400000 */
[----:B------:R-:W-:Y:S01]  /*8670*/  MOV R43, R15 ;  /* 0x0000000f002b7202 */ /* 0x000fe20000000f00 */
[----:B------:R-:W-:Y:S01]  /*8680*/  IMAD.MOV.U32 R144, RZ, RZ, R20 ;  /* 0x000000ffff907224 */ /* 0x000fe200078e0014 */
[----:B------:R-:W-:Y:S01]  /*8690*/  MOV R146, R21 ;  /* 0x0000001500927202 */ /* 0x000fe20000000f00 */
[----:B------:R-:W-:Y:S01]  /*86a0*/  FMUL R245, R215, 8388608 ;  /* 0x4b000000d7f57820 */ /* 0x000fe20000400000 */
[----:B------:R-:W-:Y:S01]  /*86b0*/  IADD3 R21, R236, -0x3f3504f3, RZ ;  /* 0xc0cafb0dec157810 */ /* 0x000fe20007ffe0ff */
[----:B0-----:R-:W-:Y:S01]  /*86c0*/  IMAD.SHL.U32 R42, R40, 0x20, RZ ;  /* 0x00000020282a7824 */ /* 0x001fe200078e00ff */
[----:B------:R-:W-:Y:S01]  /*86d0*/  MOV R154, R11 ;  /* 0x0000000b009a7202 */ /* 0x000fe20000000f00 */
[----:B------:R-:W-:Y:S01]  /*86e0*/  IMAD.MOV.U32 R156, RZ, RZ, R36 ;  /* 0x000000ffff9c7224 */ /* 0x000fe200078e0024 */
[----:B------:R-:W-:Y:S01]  /*86f0*/  LOP3.LUT R21, R21, 0xff800000, RZ, 0xc0, !PT ;  /* 0xff80000015157812 */ /* 0x000fe200078ec0ff */
[----:B-1----:R-:W-:Y:S01]  /*8700*/  IMAD R2, R41, c[0x0][0x1c0], RZ ;  /* 0x0000700029027a24 */ /* 0x002fe200078e02ff */
[----:B------:R-:W-:Y:S01]  /*8710*/  LOP3.LUT R4, R42, 0x60, RZ, 0xc0, !PT ;  /* 0x000000602a047812 */ /* 0x000fe200078ec0ff */
[----:B------:R-:W0:Y:S01]  /*8720*/  S2R R41, SR_CTAID.X ;  /* 0x0000000000297919 */ /* 0x000e220000002500 */
[----:B--2---:R-:W-:Y:S01]  /*8730*/  SHF.L.U32 R3, R197, 0x6, RZ ;  /* 0x00000006c5037819 */ /* 0x004fe200000006ff */
[----:B------:R-:W-:Y:S01]  /*8740*/  I2F R164, R21 ;  /* 0x0000001500a47306 */ /* 0x000fe20000201400 */
[----:B------:R-:W-:Y:S01]  /*8750*/  LOP3.LUT R42, R40, 0x7f, RZ, 0xc0, !PT ;  /* 0x0000007f282a7812 */ /* 0x000fe200078ec0ff */
[----:B------:R-:W-:Y:S01]  /*8760*/  FMUL R243, R216, 8388608 ;  /* 0x4b000000d8f37820 */ /* 0x000fe20000400000 */
[----:B------:R-:W-:Y:S01]  /*8770*/  LOP3.LUT R40, R40, 0xf, RZ, 0xc0, !PT ;  /* 0x0000000f28287812 */ /* 0x000fe200078ec0ff */
[----:B------:R-:W-:Y:S01]  /*8780*/  IMAD.MOV.U32 R45, RZ, RZ, R10 ;  /* 0x000000ffff2d7224 */ /* 0x000fe200078e000a */
[----:B------:R-:W-:Y:S01]  /*8790*/  LOP3.LUT R3, R3, 0x3800, RZ, 0xc0, !PT ;  /* 0x0000380003037812 */ /* 0x000fe200078ec0ff */
[----:B------:R-:W-:Y:S01]  /*87a0*/  IMAD.MOV.U32 R36, RZ, RZ, R22 ;  /* 0x000000ffff247224 */ /* 0x000fe200078e0016 */
[----:B------:R-:W-:Y:S01]  /*87b0*/  LOP3.LUT R5, R197, 0xc, RZ, 0xc0, !PT ;  /* 0x0000000cc5057812 */ /* 0x000fe200078ec0ff */
[----:B------:R-:W-:Y:S01]  /*87c0*/  FMUL R242, R219, 8388608 ;  /* 0x4b000000dbf27820 */ /* 0x000fe20000400000 */
[----:B------:R-:W-:Y:S01]  /*87d0*/  LEA R7, R40, R3, 0x3 ;  /* 0x0000000328077211 */ /* 0x000fe200078e18ff */
[----:B------:R-:W-:Y:S01]  /*87e0*/  IMAD.MOV.U32 R151, RZ, RZ, R16 ;  /* 0x000000ffff977224 */ /* 0x000fe200078e0010 */
[----:B------:R-:W1:Y:S01]  /*87f0*/  S2R R40, SR_TID.X ;  /* 0x0000000000287919 */ /* 0x000e620000002100 */
[----:B------:R-:W-:Y:S01]  /*8800*/  IMAD R6, R5, 0x1000, R4 ;  /* 0x0000100005067824 */ /* 0x000fe200078e0204 */
[----:B------:R-:W-:Y:S01]  /*8810*/  SHF.L.U32 R3, R2, 0x1, RZ ;  /* 0x0000000102037819 */ /* 0x000fe200000006ff */
[----:B------:R-:W-:Y:S01]  /*8820*/  FMUL R244, R217, 8388608 ;  /* 0x4b000000d9f47820 */ /* 0x000fe20000400000 */
[----:B------:R-:W-:Y:S01]  /*8830*/  MOV R149, R17 ;  /* 0x0000001100957202 */ /* 0x000fe20000000f00 */
[----:B------:R-:W-:Y:S01]  /*8840*/  IMAD.MOV.U32 R150, RZ, RZ, R24 ;  /* 0x000000ffff967224 */ /* 0x000fe200078e0018 */
[----:B------:R-:W-:Y:S01]  /*8850*/  MOV R148, R25 ;  /* 0x0000001900947202 */ /* 0x000fe20000000f00 */
[----:B------:R-:W-:Y:S01]  /*8860*/  IMAD.MOV.U32 R145, RZ, RZ, R28 ;  /* 0x000000ffff917224 */ /* 0x000fe200078e001c */
[----:B------:R-:W-:Y:S01]  /*8870*/  FSETP.GEU.AND P3, PT, R227, 1.175494350822287508e-38, PT ;  /* 0x00800000e300780b */ /* 0x000fe20003f6e000 */
[----:B------:R-:W-:Y:S01]  /*8880*/  FMUL R241, R218, 8388608 ;  /* 0x4b000000daf17820 */ /* 0x000fe20000400000 */
[----:B------:R-:W-:Y:S01]  /*8890*/  FSEL R20, RZ, -23, P2 ;  /* 0xc1b80000ff147808 */ /* 0x000fe20001000000 */
[----:B------:R-:W-:Y:S01]  /*88a0*/  STL [R1+0xb8], R160 ;  /* 0x0000b8a001007387 */ /* 0x000fe20000100800 */
[----:B0-----:R-:W-:-:S02]  /*88b0*/  LEA R41, R41, R42, 0x7 ;  /* 0x0000002a29297211 */ /* 0x001fc400078e38ff */
[----:B------:R-:W-:Y:S01]  /*88c0*/  FSEL R183, R14, R227, !P3 ;  /* 0x000000e30eb77208 */ /* 0x000fe20005800000 */
[----:B------:R0:W-:Y:S01]  /*88d0*/  STL [R1+0xb4], R0 ;  /* 0x0000b40001007387 */ /* 0x0001e20000100800 */
[----:B------:R-:W-:Y:S01]  /*88e0*/  LOP3.LUT R204, R197, 0xf0, RZ, 0xc0, !PT ;  /* 0x000000f0c5cc7812 */ /* 0x000fe200078ec0ff */
[----:B------:R-:W-:Y:S01]  /*88f0*/  IMAD R4, R41, c[0x0][0x1c4], RZ ;  /* 0x0000710029047a24 */ /* 0x000fe200078e02ff */
[----:B------:R-:W-:Y:S01]  /*8900*/  MOV R158, R37 ;  /* 0x00000025009e7202 */ /* 0x000fe20000000f00 */
[----:B------:R-:W-:Y:S01]  /*8910*/  IMAD R41, R5, 0x2, R6 ;  /* 0x0000000205297824 */ /* 0x000fe200078e0206 */
[----:B------:R-:W-:Y:S01]  /*8920*/  FSEL R159, RZ, -23, P6 ;  /* 0xc1b80000ff9f7808 */ /* 0x000fe20003000000 */
[----:B------:R-:W-:Y:S01]  /*8930*/  IMAD.SHL.U32 R6, R4, 0x2, RZ ;  /* 0x0000000204067824 */ /* 0x000fe200078e00ff */
[----:B------:R-:W-:Y:S01]  /*8940*/  MOV R37, R23 ;  /* 0x0000001700257202 */ /* 0x000fe20000000f00 */
[----:B------:R-:W-:Y:S01]  /*8950*/  IMAD.HI R5, R2, 0x2, RZ ;  /* 0x0000000202057827 */ /* 0x000fe200078e02ff */
[----:B-1----:R-:W-:-:S02]  /*8960*/  SHF.R.S32.HI R42, RZ, 0x4, R40 ;  /* 0x00000004ff2a7819 */ /* 0x002fc40000011428 */
[----:B------:R-:W-:Y:S01]  /*8970*/  IADD3 R2, P0, P1, R6, c[0x0][0x178], R3 ;  /* 0x00005e0006027a10 */ /* 0x000fe2000791e003 */
[----:B------:R-:W-:Y:S01]  /*8980*/  IMAD.HI R40, R4, 0x2, RZ ;  /* 0x0000000204287827 */ /* 0x000fe200078e02ff */
[----:B------:R-:W-:Y:S02]  /*8990*/  SGXT R42, R42, 0x1 ;  /* 0x000000012a2a781a */ /* 0x000fe40000000200 */
[----:B------:R-:W-:Y:S01]  /*89a0*/  LEA R204, R204, R41, 0x3 ;  /* 0x00000029cccc7211 */ /* 0x000fe200078e18ff */
[C---:B------:R-:W-:Y:S01]  /*89b0*/  FMUL R6, R229.reuse, 8388608 ;  /* 0x4b000000e5067820 */ /* 0x040fe20000400000 */
[----:B------:R-:W-:Y:S01]  /*89c0*/  IADD3.X R3, R40, c[0x0][0x17c], R5, P0, P1 ;  /* 0x00005f0028037a10 */ /* 0x000fe200007e2405 */
[C---:B------:R-:W-:Y:S01]  /*89d0*/  FMUL R5, R230.reuse, 8388608 ;  /* 0x4b000000e6057820 */ /* 0x040fe20000400000 */
[----:B------:R-:W-:Y:S01]  /*89e0*/  FSETP.GEU.AND P0, PT, R230, 1.175494350822287508e-38, PT ;  /* 0x00800000e600780b */ /* 0x000fe20003f0e000 */
[----:B------:R-:W-:Y:S01]  /*89f0*/  IMAD.MOV.U32 R41, RZ, RZ, R18 ;  /* 0x000000ffff297224 */ /* 0x000fe200078e0012 */
[----:B------:R-:W-:Y:S01]  /*8a00*/  FSETP.GEU.AND P1, PT, R229, 1.175494350822287508e-38, PT ;  /* 0x00800000e500780b */ /* 0x000fe20003f2e000 */
[----:B------:R-:W-:Y:S01]  /*8a10*/  FMUL R18, R225, 8388608 ;  /* 0x4b000000e1127820 */ /* 0x000fe20000400000 */
[----:B------:R-:W-:Y:S01]  /*8a20*/  FSEL R5, R5, R230, !P0 ;  /* 0x000000e605057208 */ /* 0x000fe20004000000 */
[----:B------:R-:W-:Y:S01]  /*8a30*/  BAR.SYNC.DEFER_BLOCKING 0x0 ;  /* 0x0000000000007b1d */ /* 0x000fe20000010000 */
[----:B------:R-:W-:Y:S01]  /*8a40*/  LOP3.LUT R4, R7, 0x4008, R42, 0x78, !PT ;  /* 0x0000400807047812 */ /* 0x000fe200078e782a */
[----:B------:R-:W-:Y:S01]  /*8a50*/  IMAD.MOV.U32 R42, RZ, RZ, R26 ;  /* 0x000000ffff2a7224 */ /* 0x000fe200078e001a */
[----:B------:R-:W-:-:S02]  /*8a60*/  IADD3 R8, R5, -0x3f3504f3, RZ ;  /* 0xc0cafb0d05087810 */ /* 0x000fc40007ffe0ff */
[----:B------:R-:W-:Y:S02]  /*8a70*/  FSEL R7, R6, R229, !P1 ;  /* 0x000000e506077208 */ /* 0x000fe40004800000 */
[----:B------:R-:W-:Y:S02]  /*8a80*/  LOP3.LUT R8, R8, 0xff800000, RZ, 0xc0, !PT ;  /* 0xff80000008087812 */ /* 0x000fe400078ec0ff */
[----:B------:R-:W-:Y:S01]  /*8a90*/  FSEL R6, R9, R228, !P2 ;  /* 0x000000e409067208 */ /* 0x000fe20005000000 */
[----:B------:R-:W-:Y:S01]  /*8aa0*/  FMUL R9, R226, 8388608 ;  /* 0x4b000000e2097820 */ /* 0x000fe20000400000 */
[----:B------:R1:W2:Y:S01]  /*8ab0*/  I2F R12, R8 ;  /* 0x00000008000c7306 */ /* 0x0002a20000201400 */
[----:B------:R-:W-:Y:S02]  /*8ac0*/  FSEL R11, RZ, -23, P1 ;  /* 0xc1b80000ff0b7808 */ /* 0x000fe40000800000 */
[----:B------:R-:W-:Y:S02]  /*8ad0*/  IADD3 R13, R6, -0x3f3504f3, RZ ;  /* 0xc0cafb0d060d7810 */ /* 0x000fe40007ffe0ff */
[----:B------:R-:W-:-:S02]  /*8ae0*/  FSEL R234, R9, R226, !P4 ;  /* 0x000000e209ea7208 */ /* 0x000fc40006000000 */
[----:B------:R-:W-:Y:S02]  /*8af0*/  FSEL R9, RZ, -23, P0 ;  /* 0xc1b80000ff097808 */ /* 0x000fe40000000000 */
[----:B------:R-:W-:Y:S01]  /*8b00*/  IADD3 R15, R234, -0x3f3504f3, RZ ;  /* 0xc0cafb0dea0f7810 */ /* 0x000fe20007ffe0ff */
[----:B-1----:R-:W-:Y:S01]  /*8b10*/  IMAD.IADD R8, R5, 0x1, -R8 ;  /* 0x0000000105087824 */ /* 0x002fe200078e0a08 */
[----:B------:R-:W-:Y:S02]  /*8b20*/  LOP3.LUT R13, R13, 0xff800000, RZ, 0xc0, !PT ;  /* 0xff8000000d0d7812 */ /* 0x000fe400078ec0ff */
[----:B------:R-:W-:Y:S02]  /*8b30*/  LOP3.LUT R15, R15, 0xff800000, RZ, 0xc0, !PT ;  /* 0xff8000000f0f7812 */ /* 0x000fe400078ec0ff */
[----:B------:R-:W-:Y:S01]  /*8b40*/  FSETP.GEU.AND P1, PT, R222, 1.175494350822287508e-38, PT ;  /* 0x00800000de00780b */ /* 0x000fe20003f2e000 */
[----:B--2---:R-:W-:Y:S01]  /*8b50*/  FFMA.FTZ R9, R12, 1.1920928955078125e-07, R9 ;  /* 0x340000000c097823 */ /* 0x004fe20000010009 */
[----:B------:R-:W1:Y:S01]  /*8b60*/  I2F R17, R13 ;  /* 0x0000000d00117306 */ /* 0x000e620000201400 */
[C---:B------:R-:W-:Y:S01]  /*8b70*/  FMUL R12, R223.reuse, 8388608 ;  /* 0x4b000000df0c7820 */ /* 0x040fe20000400000 */
[----:B------:R-:W-:-:S02]  /*8b80*/  FSETP.GEU.AND P0, PT, R223, 1.175494350822287508e-38, PT ;  /* 0x00800000df00780b */ /* 0x000fc40003f0e000 */
[----:B------:R-:W-:Y:S01]  /*8b90*/  MOV R40, R27 ;  /* 0x0000001b00287202 */ /* 0x000fe20000000f00 */
[----:B------:R-:W-:Y:S01]  /*8ba0*/  FMUL R27, R220, 8388608 ;  /* 0x4b000000dc1b7820 */ /* 0x000fe20000400000 */
[----:B------:R-:W-:Y:S02]  /*8bb0*/  FSEL R238, R19, R222, !P1 ;  /* 0x000000de13ee7208 */ /* 0x000fe40004800000 */
[----:B------:R-:W2:Y:S01]  /*8bc0*/  I2F R25, R15 ;  /* 0x0000000f00197306 */ /* 0x000ea20000201400 */
[----:B------:R-:W-:Y:S02]  /*8bd0*/  FSEL R19, RZ, -23, P3 ;  /* 0xc1b80000ff137808 */ /* 0x000fe40001800000 */
[----:B------:R-:W-:Y:S01]  /*8be0*/  FSEL R237, R12, R223, !P0 ;  /* 0x000000df0ced7208 */ /* 0x000fe20004000000 */
[----:B------:R-:W-:Y:S01]  /*8bf0*/  FMUL R12, R221, 8388608 ;  /* 0x4b000000dd0c7820 */ /* 0x000fe20000400000 */
[----:B------:R-:W-:Y:S02]  /*8c00*/  FSETP.GEU.AND P3, PT, R220, 1.175494350822287508e-38, PT ;  /* 0x00800000dc00780b */ /* 0x000fe40003f6e000 */
[----:B------:R-:W-:Y:S01]  /*8c10*/  FSEL R251, RZ, -23, P1 ;  /* 0xc1b80000fffb7808 */ /* 0x000fe20000800000 */
[----:B-1----:R-:W-:Y:S01]  /*8c20*/  FFMA.FTZ R20, R17, 1.1920928955078125e-07, R20 ;  /* 0x3400000011147823 */ /* 0x002fe20000010014 */
[----:B------:R-:W-:-:S02]  /*8c30*/  FSETP.GT.AND P1, PT, |R215|, 8.50705917302346158658e+37, PT ;  /* 0x7e800000d700780b */ /* 0x000fc40003f24200 */
[----:B------:R-:W-:Y:S02]  /*8c40*/  FSETP.GEU.AND P2, PT, R221, 1.175494350822287508e-38, PT ;  /* 0x00800000dd00780b */ /* 0x000fe40003f4e000 */
[----:B------:R-:W-:Y:S02]  /*8c50*/  FSEL R240, R27, R220, !P3 ;  /* 0x000000dc1bf07208 */ /* 0x000fe40005800000 */
[----:B------:R-:W-:Y:S02]  /*8c60*/  FSEL R247, RZ, -23, P3 ;  /* 0xc1b80000fff77808 */ /* 0x000fe40001800000 */
[----:B------:R-:W-:Y:S02]  /*8c70*/  FSETP.GEU.AND P3, PT, |R215|, 1.175494350822287508e-38, PT ;  /* 0x00800000d700780b */ /* 0x000fe40003f6e200 */
[----:B------:R-:W-:Y:S02]  /*8c80*/  FSEL R239, R12, R221, !P2 ;  /* 0x000000dd0cef7208 */ /* 0x000fe40005000000 */
[----:B------:R-:W-:Y:S01]  /*8c90*/  FSEL R12, RZ, -23, P4 ;  /* 0xc1b80000ff0c7808 */ /* 0x000fe20002000000 */
[----:B------:R-:W-:Y:S01]  /*8ca0*/  @P1 FMUL R31, R31, 0.25 ;  /* 0x3e8000001f1f1820 */ /* 0x000fe20000400000 */
[----:B------:R-:W-:Y:S01]  /*8cb0*/  FSEL R246, RZ, -23, P2 ;  /* 0xc1b80000fff67808 */ /* 0x000fe20001000000 */
[----:B------:R-:W-:Y:S01]  /*8cc0*/  @P1 FMUL R30, R30, 0.25 ;  /* 0x3e8000001e1e1820 */ /* 0x000fe20000400000 */
[----:B------:R-:W-:Y:S01]  /*8cd0*/  FSEL R252, RZ, -23, P0 ;  /* 0xc1b80000fffc7808 */ /* 0x000fe20000000000 */
[----:B--2---:R-:W-:Y:S01]  /*8ce0*/  FFMA.FTZ R17, R25, 1.1920928955078125e-07, R12 ;  /* 0x3400000019117823 */ /* 0x004fe2000001000c */
[----:B------:R-:W-:Y:S01]  /*8cf0*/  FSETP.GEU.AND P2, PT, R215, 1.175494350822287508e-38, PT ;  /* 0x00800000d700780b */ /* 0x000fe20003f4e000 */
[----:B------:R-:W-:Y:S01]  /*8d00*/  FFMA.FTZ R12, R164, 1.1920928955078125e-07, R159 ;  /* 0x34000000a40c7823 */ /* 0x000fe2000001009f */
[----:B------:R-:W-:Y:S01]  /*8d10*/  FSETP.GEU.AND P0, PT, R216, 1.175494350822287508e-38, PT ;  /* 0x00800000d800780b */ /* 0x000fe20003f0e000 */
[----:B------:R-:W-:Y:S01]  /*8d20*/  @P1 FMUL R40, R40, 0.25 ;  /* 0x3e80000028281820 */ /* 0x000fe20000400000 */
[----:B------:R-:W-:Y:S01]  /*8d30*/  IADD3 R10, R7, -0x3f3504f3, RZ ;  /* 0xc0cafb0d070a7810 */ /* 0x000fe20007ffe0ff */
[----:B------:R-:W-:Y:S01]  /*8d40*/  @P1 FMUL R42, R42, 0.25 ;  /* 0x3e8000002a2a1820 */ /* 0x000fe20000400000 */
[----:B------:R-:W-:Y:S01]  /*8d50*/  FSEL R245, R245, R215, !P2 ;  /* 0x000000d7f5f57208 */ /* 0x000fe20005000000 */
[----:B------:R-:W-:Y:S01]  /*8d60*/  @P1 FMUL R215, R215, 0.25 ;  /* 0x3e800000d7d71820 */ /* 0x000fe20000400000 */
[----:B------:R-:W-:Y:S01]  /*8d70*/  FSETP.GEU.AND P4, PT, R219, 1.175494350822287508e-38, PT ;  /* 0x00800000db00780b */ /* 0x000fe20003f8e000 */
[----:B------:R-:W-:Y:S01]  /*8d80*/  @P1 FMUL R37, R37, 0.25 ;  /* 0x3e80000025251820 */ /* 0x000fe20000400000 */
[----:B------:R-:W-:Y:S01]  /*8d90*/  FSEL R243, R243, R216, !P0 ;  /* 0x000000d8f3f37208 */ /* 0x000fe20004000000 */
[----:B------:R-:W-:Y:S01]  /*8da0*/  @P1 FMUL R36, R36, 0.25 ;  /* 0x3e80000024241820 */ /* 0x000fe20000400000 */
[----:B------:R-:W-:Y:S01]  /*8db0*/  FSEL R159, RZ, -23, P0 ;  /* 0xc1b80000ff9f7808 */ /* 0x000fe20000000000 */
[----:B------:R-:W-:Y:S01]  /*8dc0*/  @P1 FMUL R38, R38, 0.25 ;  /* 0x3e80000026261820 */ /* 0x000fe20000400000 */
[----:B------:R-:W-:Y:S01]  /*8dd0*/  LOP3.LUT R10, R10, 0xff800000, RZ, 0xc0, !PT ;  /* 0xff8000000a0a7812 */ /* 0x000fe200078ec0ff */
[----:B------:R-:W-:Y:S01]  /*8de0*/  @P1 FMUL R41, R41, 0.25 ;  /* 0x3e80000029291820 */ /* 0x000fe20000400000 */
[----:B------:R-:W-:Y:S01]  /*8df0*/  FSETP.GT.AND P0, PT, |R216|, 8.50705917302346158658e+37, PT ;  /* 0x7e800000d800780b */ /* 0x000fe20003f04200 */
[----:B------:R-:W-:Y:S01]  /*8e00*/  @!P3 FMUL R215, R215, 16777216 ;  /* 0x4b800000d7d7b820 */ /* 0x000fe20000400000 */
[----:B------:R-:W-:Y:S01]  /*8e10*/  FSETP.GT.AND P1, PT, |R217|, 8.50705917302346158658e+37, PT ;  /* 0x7e800000d900780b */ /* 0x000fe20003f24200 */
[----:B------:R-:W-:Y:S01]  /*8e20*/  @!P3 FMUL R31, R31, 16777216 ;  /* 0x4b8000001f1fb820 */ /* 0x000fe20000400000 */
[----:B------:R-:W-:Y:S01]  /*8e30*/  FSEL R242, R242, R219, !P4 ;  /* 0x000000dbf2f27208 */ /* 0x000fe20006000000 */
[----:B------:R-:W-:Y:S01]  /*8e40*/  @!P3 FMUL R30, R30, 16777216 ;  /* 0x4b8000001e1eb820 */ /* 0x000fe20000400000 */
[----:B------:R-:W-:Y:S01]  /*8e50*/  FSEL R248, RZ, -23, P4 ;  /* 0xc1b80000fff87808 */ /* 0x000fe20002000000 */
[----:B------:R-:W-:Y:S01]  /*8e60*/  @!P3 FMUL R40, R40, 16777216 ;  /* 0x4b8000002828b820 */ /* 0x000fe20000400000 */
[----:B------:R-:W1:Y:S01]  /*8e70*/  I2F R16, R10 ;  /* 0x0000000a00107306 */ /* 0x000e620000201400 */
[----:B------:R-:W-:Y:S01]  /*8e80*/  @!P3 FMUL R42, R42, 16777216 ;  /* 0x4b8000002a2ab820 */ /* 0x000fe20000400000 */
[----:B------:R-:W-:Y:S01]  /*8e90*/  FSETP.GEU.AND P4, PT, |R216|, 1.175494350822287508e-38, PT ;  /* 0x00800000d800780b */ /* 0x000fe20003f8e200 */
[----:B------:R-:W-:Y:S01]  /*8ea0*/  @!P3 FMUL R37, R37, 16777216 ;  /* 0x4b8000002525b820 */ /* 0x000fe20000400000 */
[----:B------:R-:W-:Y:S01]  /*8eb0*/  MOV R44, R39 ;  /* 0x00000027002c7202 */ /* 0x000fe20000000f00 */
[----:B------:R-:W-:Y:S01]  /*8ec0*/  @!P3 FMUL R36, R36, 16777216 ;  /* 0x4b8000002424b820 */ /* 0x000fe20000400000 */
[----:B------:R-:W-:Y:S01]  /*8ed0*/  MOV R147, R29 ;  /* 0x0000001d00937202 */ /* 0x000fe20000000f00 */
[----:B------:R-:W-:Y:S01]  /*8ee0*/  @!P3 FMUL R38, R38, 16777216 ;  /* 0x4b8000002626b820 */ /* 0x000fe20000400000 */
[----:B------:R-:W-:Y:S01]  /*8ef0*/  FSETP.GEU.AND P6, PT, R217, 1.175494350822287508e-38, PT ;  /* 0x00800000d900780b */ /* 0x000fe20003fce000 */
[----:B------:R-:W-:Y:S01]  /*8f00*/  @!P3 FMUL R41, R41, 16777216 ;  /* 0x4b8000002929b820 */ /* 0x000fe20000400000 */
[----:B------:R-:W-:Y:S01]  /*8f10*/  FSETP.GEU.AND P3, PT, |R217|, 1.175494350822287508e-38, PT ;  /* 0x00800000d900780b */ /* 0x000fe20003f6e200 */
[----:B------:R-:W-:Y:S01]  /*8f20*/  @P0 FMUL R216, R216, 0.25 ;  /* 0x3e800000d8d80820 */ /* 0x000fe20000400000 */
[----:B------:R-:W-:Y:S01]  /*8f30*/  FSEL R244, R244, R217, !P6 ;  /* 0x000000d9f4f47208 */ /* 0x000fe20007000000 */
[----:B------:R-:W-:Y:S01]  /*8f40*/  @P0 FMUL R147, R147, 0.25 ;  /* 0x3e80000093930820 */ /* 0x000fe20000400000 */
[----:B------:R-:W-:Y:S01]  /*8f50*/  FSETP.GEU.AND P5, PT, R225, 1.175494350822287508e-38, PT ;  /* 0x00800000e100780b */ /* 0x000fe20003fae000 */
[----:B------:R-:W-:Y:S01]  /*8f60*/  @P0 FMUL R145, R145, 0.25 ;  /* 0x3e80000091910820 */ /* 0x000fe20000400000 */
[----:B------:R-:W-:Y:S01]  /*8f70*/  IADD3 R14, R183, -0x3f3504f3, RZ ;  /* 0xc0cafb0db70e7810 */ /* 0x000fe20007ffe0ff */
[----:B------:R-:W-:Y:S01]  /*8f80*/  @P0 FMUL R148, R148, 0.25 ;  /* 0x3e80000094940820 */ /* 0x000fe20000400000 */
[----:B------:R-:W-:Y:S01]  /*8f90*/  FSEL R235, R18, R225, !P5 ;  /* 0x000000e112eb7208 */ /* 0x000fe20006800000 */
[----:B------:R-:W-:Y:S01]  /*8fa0*/  @P0 FMUL R150, R150, 0.25 ;  /* 0x3e80000096960820 */ /* 0x000fe20000400000 */
[----:B------:R-:W-:Y:S01]  /*8fb0*/  LOP3.LUT R14, R14, 0xff800000, RZ, 0xc0, !PT ;  /* 0xff8000000e0e7812 */ /* 0x000fe200078ec0ff */
[----:B------:R-:W-:Y:S01]  /*8fc0*/  @P0 FMUL R146, R146, 0.25 ;  /* 0x3e80000092920820 */ /* 0x000fe20000400000 */
[----:B------:R-:W-:Y:S01]  /*8fd0*/  IADD3 R18, R235, -0x3f3504f3, RZ ;  /* 0xc0cafb0deb127810 */ /* 0x000fe20007ffe0ff */
[----:B------:R-:W-:Y:S01]  /*8fe0*/  @P0 FMUL R144, R144, 0.25 ;  /* 0x3e80000090900820 */ /* 0x000fe20000400000 */
[----:B------:R-:W2:Y:S01]  /*8ff0*/  I2F R28, R14 ;  /* 0x0000000e001c7306 */ /* 0x000ea20000201400 */
[----:B------:R-:W-:Y:S01]  /*9000*/  @P0 FMUL R149, R149, 0.25 ;  /* 0x3e80000095950820 */ /* 0x000fe20000400000 */
[----:B------:R-:W-:Y:S01]  /*9010*/  LOP3.LUT R18, R18, 0xff800000, RZ, 0xc0, !PT ;  /* 0xff80000012127812 */ /* 0x000fe200078ec0ff */
[----:B------:R-:W-:Y:S01]  /*9020*/  @P0 FMUL R151, R151, 0.25 ;  /* 0x3e80000097970820 */ /* 0x000fe20000400000 */
[----:B------:R-:W-:Y:S01]  /*9030*/  FSETP.GT.AND P0, PT, |R218|, 8.50705917302346158658e+37, PT ;  /* 0x7e800000da00780b */ /* 0x000fe20003f04200 */
[----:B------:R-:W-:Y:S01]  /*9040*/  @P1 FMUL R217, R217, 0.25 ;  /* 0x3e800000d9d91820 */ /* 0x000fe20000400000 */
[----:B------:R-:W-:Y:S01]  /*9050*/  IADD3 R29, R240, -0x3f3504f3, RZ ;  /* 0xc0cafb0df01d7810 */ /* 0x000fe20007ffe0ff */
[----:B------:R-:W-:Y:S01]  /*9060*/  @P1 FMUL R44, R44, 0.25 ;  /* 0x3e8000002c2c1820 */ /* 0x000fe20000400000 */
[----:B------:R-:W-:Y:S01]  /*9070*/  I2F R39, R18 ;  /* 0x0000001200277306 */ /* 0x000fe20000201400 */
[----:B------:R-:W-:Y:S01]  /*9080*/  @P1 FMUL R46, R46, 0.25 ;  /* 0x3e8000002e2e1820 */ /* 0x000fe20000400000 */
[----:B------:R-:W-:Y:S01]  /*9090*/  LOP3.LUT R29, R29, 0xff800000, RZ, 0xc0, !PT ;  /* 0xff8000001d1d7812 */ /* 0x000fe200078ec0ff */
[----:B------:R-:W-:Y:S01]  /*90a0*/  @P1 FMUL R43, R43, 0.25 ;  /* 0x3e8000002b2b1820 */ /* 0x000fe20000400000 */
[----:B------:R-:W-:Y:S01]  /*90b0*/  IADD3 R179, R244, -0x3f3504f3, RZ ;  /* 0xc0cafb0df4b37810 */ /* 0x000fe20007ffe0ff */
[----:B------:R-:W-:Y:S01]  /*90c0*/  @P1 FMUL R47, R47, 0.25 ;  /* 0x3e8000002f2f1820 */ /* 0x000fe20000400000 */
[----:B------:R-:W-:Y:S01]  /*90d0*/  IADD3 R22, R237, -0x3f3504f3, RZ ;  /* 0xc0cafb0ded167810 */ /* 0x000fe20007ffe0ff */
[----:B------:R-:W-:Y:S01]  /*90e0*/  @P1 FMUL R154, R154, 0.25 ;  /* 0x3e8000009a9a1820 */ /* 0x000fe20000400000 */
[----:B------:R-:W-:Y:S01]  /*90f0*/  I2F R176, R29 ;  /* 0x0000001d00b07306 */ /* 0x000fe20000201400 */
[----:B------:R-:W-:Y:S01]  /*9100*/  @P1 FMUL R45, R45, 0.25 ;  /* 0x3e8000002d2d1820 */ /* 0x000fe20000400000 */
[----:B------:R-:W-:Y:S01]  /*9110*/  LOP3.LUT R25, R179, 0xff800000, RZ, 0xc0, !PT ;  /* 0xff800000b3197812 */ /* 0x000fe200078ec0ff */
[----:B------:R-:W-:Y:S01]  /*9120*/  @P1 FMUL R153, R153, 0.25 ;  /* 0x3e80000099991820 */ /* 0x000fe20000400000 */
[----:B------:R-:W-:Y:S01]  /*9130*/  LOP3.LUT R22, R22, 0xff800000, RZ, 0xc0, !PT ;  /* 0xff80000016167812 */ /* 0x000fe200078ec0ff */
[----:B------:R-:W-:Y:S01]  /*9140*/  @P1 FMUL R152, R152, 0.25 ;  /* 0x3e80000098981820 */ /* 0x000fe20000400000 */
[----:B------:R-:W-:Y:S01]  /*9150*/  FSETP.GT.AND P1, PT, |R219|, 8.50705917302346158658e+37, PT ;  /* 0x7e800000db00780b */ /* 0x000fe20003f24200 */
[----:B------:R-:W-:Y:S01]  /*9160*/  @!P4 FMUL R216, R216, 16777216 ;  /* 0x4b800000d8d8c820 */ /* 0x000fe20000400000 */
[----:B------:R-:W-:Y:S01]  /*9170*/  I2F R165, R22 ;  /* 0x0000001600a57306 */ /* 0x000fe20000201400 */
[----:B------:R-:W-:Y:S01]  /*9180*/  @!P4 FMUL R147, R147, 16777216 ;  /* 0x4b8000009393c820 */ /* 0x000fe20000400000 */
[----:B------:R-:W-:Y:S01]  /*9190*/  IADD3 R23, R238, -0x3f3504f3, RZ ;  /* 0xc0cafb0dee177810 */ /* 0x000fe20007ffe0ff */
[----:B------:R-:W-:Y:S01]  /*91a0*/  @!P4 FMUL R145, R145, 16777216 ;  /* 0x4b8000009191c820 */ /* 0x000fe20000400000 */
[----:B------:R-:W-:Y:S01]  /*91b0*/  IADD3 R24, R239, -0x3f3504f3, RZ ;  /* 0xc0cafb0def187810 */ /* 0x000fe20007ffe0ff */
[----:B------:R-:W-:Y:S01]  /*91c0*/  @!P4 FMUL R148, R148, 16777216 ;  /* 0x4b8000009494c820 */ /* 0x000fe20000400000 */
[----:B------:R-:W-:Y:S01]  /*91d0*/  IADD3 R27, R242, -0x3f3504f3, RZ ;  /* 0xc0cafb0df21b7810 */ /* 0x000fe20007ffe0ff */
[----:B------:R-:W-:Y:S01]  /*91e0*/  @!P4 FMUL R150, R150, 16777216 ;  /* 0x4b8000009696c820 */ /* 0x000fe20000400000 */
[----:B------:R-:W-:Y:S01]  /*91f0*/  FSEL R250, RZ, -23, P6 ;  /* 0xc1b80000fffa7808 */ /* 0x000fe20003000000 */
[----:B------:R-:W-:Y:S01]  /*9200*/  @!P4 FMUL R146, R146, 16777216 ;  /* 0x4b8000009292c820 */ /* 0x000fe20000400000 */
[----:B------:R-:W-:Y:S01]  /*9210*/  LOP3.LUT R23, R23, 0xff800000, RZ, 0xc0, !PT ;  /* 0xff80000017177812 */ /* 0x000fe200078ec0ff */
[----:B------:R-:W-:Y:S01]  /*9220*/  @!P4 FMUL R144, R144, 16777216 ;  /* 0x4b8000009090c820 */ /* 0x000fe20000400000 */
[----:B------:R-:W-:Y:S01]  /*9230*/  LOP3.LUT R24, R24, 0xff800000, RZ, 0xc0, !PT ;  /* 0xff80000018187812 */ /* 0x000fe200078ec0ff */
[----:B------:R-:W-:Y:S01]  /*9240*/  @!P4 FMUL R149, R149, 16777216 ;  /* 0x4b8000009595c820 */ /* 0x000fe20000400000 */
[----:B------:R-:W-:Y:S01]  /*9250*/  LOP3.LUT R27, R27, 0xff800000, RZ, 0xc0, !PT ;  /* 0xff8000001b1b7812 */ /* 0x000fe200078ec0ff */
[----:B------:R-:W-:Y:S01]  /*9260*/  @!P4 FMUL R151, R151, 16777216 ;  /* 0x4b8000009797c820 */ /* 0x000fe20000400000 */
[----:B------:R-:W-:Y:S01]  /*9270*/  FSETP.GEU.AND P4, PT, |R218|, 1.175494350822287508e-38, PT ;  /* 0x00800000da00780b */ /* 0x000fe20003f8e200 */
[----:B------:R-:W-:Y:S01]  /*9280*/  @!P3 FMUL R217, R217, 16777216 ;  /* 0x4b800000d9d9b820 */ /* 0x000fe20000400000 */
[----:B------:R3:W-:Y:S01]  /*9290*/  I2F R166, R23 ;  /* 0x0000001700a67306 */ /* 0x0007e20000201400 */
[----:B------:R-:W-:Y:S01]  /*92a0*/  @!P3 FMUL R44, R44, 16777216 ;  /* 0x4b8000002c2cb820 */ /* 0x000fe20000400000 */
[----:B------:R-:W-:Y:S01]  /*92b0*/  IADD3 R15, R234, -R15, RZ ;  /* 0x8000000fea0f7210 */ /* 0x000fe20007ffe0ff */
[----:B------:R-:W-:Y:S01]  /*92c0*/  @!P3 FMUL R46, R46, 16777216 ;  /* 0x4b8000002e2eb820 */ /* 0x000fe20000400000 */
[----:B------:R-:W-:Y:S01]  /*92d0*/  IADD3 R21, R236, -R21, RZ ;  /* 0x80000015ec157210 */ /* 0x000fe20007ffe0ff */
[----:B------:R-:W-:Y:S01]  /*92e0*/  @!P3 FMUL R43, R43, 16777216 ;  /* 0x4b8000002b2bb820 */ /* 0x000fe20000400000 */
[----:B------:R-:W-:Y:S01]  /*92f0*/  LOP3.LUT R200, R204, 0x8, RZ, 0x3c, !PT ;  /* 0x00000008ccc87812 */ /* 0x000fe200078e3cff */
[----:B------:R-:W-:Y:S01]  /*9300*/  @!P3 FMUL R47, R47, 16777216 ;  /* 0x4b8000002f2fb820 */ /* 0x000fe20000400000 */
[----:B------:R-:W-:Y:S01]  /*9310*/  MUFU.RCP R217, R217 ;  /* 0x000000d900d97308 */ /* 0x000fe20000001000 */
[----:B------:R-:W-:Y:S01]  /*9320*/  @!P3 FMUL R154, R154, 16777216 ;  /* 0x4b8000009a9ab820 */ /* 0x000fe20000400000 */
[----:B---3--:R-:W-:Y:S01]  /*9330*/  IADD3 R23, R238, -R23, RZ ;  /* 0x80000017ee177210 */ /* 0x008fe20007ffe0ff */
[----:B------:R-:W-:Y:S01]  /*9340*/  @!P3 FMUL R45, R45, 16777216 ;  /* 0x4b8000002d2db820 */ /* 0x000fe20000400000 */
[----:B------:R-:W-:Y:S01]  /*9350*/  LOP3.LUT R196, R204, 0x10, RZ, 0x3c, !PT ;  /* 0x00000010ccc47812 */ /* 0x000fe200078e3cff */
[----:B------:R-:W-:Y:S01]  /*9360*/  @!P3 FMUL R153, R153, 16777216 ;  /* 0x4b8000009999b820 */ /* 0x000fe20000400000 */
[----:B------:R-:W-:Y:S01]  /*9370*/  SHF.R.U32.HI R197, RZ, 0x7, R197 ;  /* 0x00000007ffc57819 */ /* 0x000fe200000116c5 */
[----:B------:R-:W-:Y:S01]  /*9380*/  @!P3 FMUL R152, R152, 16777216 ;  /* 0x4b8000009898b820 */ /* 0x000fe20000400000 */
[----:B------:R-:W-:Y:S01]  /*9390*/  FSETP.GEU.AND P3, PT, |R219|, 1.175494350822287508e-38, PT ;  /* 0x00800000db00780b */ /* 0x000fe20003f6e200 */
[----:B-1----:R-:W-:Y:S01]  /*93a0*/  FFMA.FTZ R11, R16, 1.1920928955078125e-07, R11 ;  /* 0x34000000100b7823 */ /* 0x002fe2000001000b */
[----:B------:R-:W-:Y:S01]  /*93b0*/  FSEL R16, RZ, -23, P5 ;  /* 0xc1b80000ff107808 */ /* 0x000fe20002800000 */
[----:B------:R-:W-:Y:S01]  /*93c0*/  @P0 FMUL R158, R158, 0.25 ;  /* 0x3e8000009e9e0820 */ /* 0x000fe20000400000 */
[----:B------:R-:W-:Y:S01]  /*93d0*/  FSETP.GEU.AND P5, PT, R218, 1.175494350822287508e-38, PT ;  /* 0x00800000da00780b */ /* 0x000fe20003fae000 */
[----:B------:R-:W-:Y:S01]  /*93e0*/  @P0 FMUL R156, R156, 0.25 ;  /* 0x3e8000009c9c0820 */ /* 0x000fe20000400000 */
[----:B------:R1:W-:Y:S01]  /*93f0*/  I2F R167, R24 ;  /* 0x0000001800a77306 */ /* 0x0003e20000201400 */
[----:B------:R-:W-:Y:S01]  /*9400*/  @P0 FMUL R155, R155, 0.25 ;  /* 0x3e8000009b9b0820 */ /* 0x000fe20000400000 */
[----:B------:R-:W-:Y:S01]  /*9410*/  FSEL R241, R241, R218, !P5 ;  /* 0x000000daf1f17208 */ /* 0x000fe20006800000 */
[----:B------:R-:W-:Y:S01]  /*9420*/  @P0 FMUL R218, R218, 0.25 ;  /* 0x3e800000dada0820 */ /* 0x000fe20000400000 */
[----:B------:R-:W-:Y:S01]  /*9430*/  FSEL R249, RZ, -23, P5 ;  /* 0xc1b80000fff97808 */ /* 0x000fe20002800000 */
[----:B------:R-:W-:Y:S01]  /*9440*/  @P0 FMUL R157, R157, 0.25 ;  /* 0x3e8000009d9d0820 */ /* 0x000fe20000400000 */
[----:B------:R-:W-:Y:S01]  /*9450*/  FSETP.GEU.AND P5, PT, |R227|, 1.175494350822287508e-38, PT ;  /* 0x00800000e300780b */ /* 0x000fe20003fae200 */
[----:B------:R-:W-:Y:S01]  /*9460*/  @P0 FMUL R35, R35, 0.25 ;  /* 0x3e80000023230820 */ /* 0x000fe20000400000 */
[----:B------:R-:W-:Y:S01]  /*9470*/  IADD3 R26, R241, -0x3f3504f3, RZ ;  /* 0xc0cafb0df11a7810 */ /* 0x000fe20007ffe0ff */
[----:B------:R-:W-:Y:S01]  /*9480*/  @P0 FMUL R34, R34, 0.25 ;  /* 0x3e80000022220820 */ /* 0x000fe20000400000 */
[----:B------:R3:W-:Y:S01]  /*9490*/  I2F R177, R27 ;  /* 0x0000001b00b17306 */ /* 0x0007e20000201400 */
[----:B------:R-:W-:Y:S01]  /*94a0*/  @P0 FMUL R33, R33, 0.25 ;  /* 0x3e80000021210820 */ /* 0x000fe20000400000 */
[----:B------:R-:W-:Y:S01]  /*94b0*/  LOP3.LUT R26, R26, 0xff800000, RZ, 0xc0, !PT ;  /* 0xff8000001a1a7812 */ /* 0x000fe200078ec0ff */
[----:B------:R-:W-:Y:S01]  /*94c0*/  @P0 FMUL R32, R32, 0.25 ;  /* 0x3e80000020200820 */ /* 0x000fe20000400000 */
[----:B------:R-:W-:Y:S01]  /*94d0*/  FSETP.GT.AND P0, PT, |R220|, 8.50705917302346158658e+37, PT ;  /* 0x7e800000dc00780b */ /* 0x000fe20003f04200 */
[----:B------:R-:W-:Y:S01]  /*94e0*/  @P1 FMUL R219, R219, 0.25 ;  /* 0x3e800000dbdb1820 */ /* 0x000fe20000400000 */
[----:B-1----:R-:W-:Y:S01]  /*94f0*/  IADD3 R24, R239, -R24, RZ ;  /* 0x80000018ef187210 */ /* 0x002fe20007ffe0ff */
[----:B------:R-:W-:Y:S01]  /*9500*/  @P1 FMUL R51, R51, 0.25 ;  /* 0x3e80000033331820 */ /* 0x000fe20000400000 */
[----:B------:R1:W-:Y:S01]  /*9510*/  I2F R178, R26 ;  /* 0x0000001a00b27306 */ /* 0x0003e20000201400 */
[----:B------:R-:W-:Y:S01]  /*9520*/  @P1 FMUL R50, R50, 0.25 ;  /* 0x3e80000032321820 */ /* 0x000fe20000400000 */
[----:B---3--:R-:W-:Y:S01]  /*9530*/  IADD3 R27, R242, -R27, RZ ;  /* 0x8000001bf21b7210 */ /* 0x008fe20007ffe0ff */
[----:B------:R-:W-:Y:S01]  /*9540*/  @P1 FMUL R55, R55, 0.25 ;  /* 0x3e80000037371820 */ /* 0x000fe20000400000 */
[----:B------:R-:W-:Y:S01]  /*9550*/  SGXT.U32 R197, R197, 0x1 ;  /* 0x00000001c5c5781a */ /* 0x000fe20000000000 */
[----:B------:R-:W-:-:S02]  /*9560*/  @P1 FMUL R54, R54, 0.25 ;  /* 0x3e80000036361820 */ /* 0x000fc40000400000 */
[----:B------:R-:W-:Y:S01]  /*9570*/  @P1 FMUL R59, R59, 0.25 ;  /* 0x3e8000003b3b1820 */ /* 0x000fe20000400000 */
[----:B------:R-:W-:Y:S01]  /*9580*/  MUFU.RCP R216, R216 ;  /* 0x000000d800d87308 */ /* 0x000fe20000001000 */
[----:B------:R-:W-:Y:S01]  /*9590*/  @P1 FMUL R58, R58, 0.25 ;  /* 0x3e8000003a3a1820 */ /* 0x000fe20000400000 */
[----:B-1----:R-:W-:Y:S01]  /*95a0*/  IADD3 R26, R241, -R26, RZ ;  /* 0x8000001af11a7210 */ /* 0x002fe20007ffe0ff */
[----:B------:R-:W-:Y:S02]  /*95b0*/  @P1 FMUL R63, R63, 0.25 ;  /* 0x3e8000003f3f1820 */ /* 0x000fe40000400000 */
[----:B------:R-:W-:Y:S01]  /*95c0*/  @P1 FMUL R62, R62, 0.25 ;  /* 0x3e8000003e3e1820 */ /* 0x000fe20000400000 */
[----:B------:R-:W-:Y:S01]  /*95d0*/  FSETP.GT.AND P1, PT, |R221|, 8.50705917302346158658e+37, PT ;  /* 0x7e800000dd00780b */ /* 0x000fe20003f24200 */
[----:B------:R-:W-:Y:S02]  /*95e0*/  @!P4 FMUL R218, R218, 16777216 ;  /* 0x4b800000dadac820 */ /* 0x000fe40000400000 */
[----:B------:R-:W-:-:S02]  /*95f0*/  @!P4 FMUL R158, R158, 16777216 ;  /* 0x4b8000009e9ec820 */ /* 0x000fc40000400000 */
[----:B------:R-:W-:Y:S02]  /*9600*/  @!P4 FMUL R156, R156, 16777216 ;  /* 0x4b8000009c9cc820 */ /* 0x000fe40000400000 */
[----:B------:R-:W-:Y:S02]  /*9610*/  @!P4 FMUL R155, R155, 16777216 ;  /* 0x4b8000009b9bc820 */ /* 0x000fe40000400000 */
[----:B------:R-:W-:Y:S02]  /*9620*/  @!P4 FMUL R157, R157, 16777216 ;  /* 0x4b8000009d9dc820 */ /* 0x000fe40000400000 */
[----:B------:R-:W-:Y:S02]  /*9630*/  @!P4 FMUL R35, R35, 16777216 ;  /* 0x4b8000002323c820 */ /* 0x000fe40000400000 */
[----:B------:R-:W-:Y:S02]  /*9640*/  @!P4 FMUL R34, R34, 16777216 ;  /* 0x4b8000002222c820 */ /* 0x000fe40000400000 */
[----:B------:R-:W-:-:S02]  /*9650*/  @!P4 FMUL R33, R33, 16777216 ;  /* 0x4b8000002121c820 */ /* 0x000fc40000400000 */
[----:B------:R-:W-:Y:S01]  /*9660*/  @!P4 FMUL R32, R32, 16777216 ;  /* 0x4b8000002020c820 */ /* 0x000fe20000400000 */
[----:B------:R-:W-:Y:S01]  /*9670*/  FSETP.GEU.AND P4, PT, |R220|, 1.175494350822287508e-38, PT ;  /* 0x00800000dc00780b */ /* 0x000fe20003f8e200 */
[----:B------:R-:W-:Y:S02]  /*9680*/  @!P3 FMUL R219, R219, 16777216 ;  /* 0x4b800000dbdbb820 */ /* 0x000fe40000400000 */
[----:B------:R-:W-:Y:S02]  /*9690*/  @!P3 FMUL R51, R51, 16777216 ;  /* 0x4b8000003333b820 */ /* 0x000fe40000400000 */
[----:B------:R-:W-:Y:S02]  /*96a0*/  @!P3 FMUL R50, R50, 16777216 ;  /* 0x4b8000003232b820 */ /* 0x000fe40000400000 */
[----:B------:R-:W-:Y:S02]  /*96b0*/  @!P3 FMUL R55, R55, 16777216 ;  /* 0x4b8000003737b820 */ /* 0x000fe40000400000 */
[----:B------:R-:W-:-:S02]  /*96c0*/  @!P3 FMUL R54, R54, 16777216 ;  /* 0x4b8000003636b820 */ /* 0x000fc40000400000 */
[----:B------:R-:W-:Y:S02]  /*96d0*/  @!P3 FMUL R59, R59, 16777216 ;  /* 0x4b8000003b3bb820 */ /* 0x000fe40000400000 */
[----:B------:R-:W-:Y:S02]  /*96e0*/  @!P3 FMUL R58, R58, 16777216 ;  /* 0x4b8000003a3ab820 */ /* 0x000fe40000400000 */
[----:B------:R-:W-:Y:S02]  /*96f0*/  @!P3 FMUL R63, R63, 16777216 ;  /* 0x4b8000003f3fb820 */ /* 0x000fe40000400000 */
[----:B------:R-:W-:Y:S01]  /*9700*/  @!P3 FMUL R62, R62, 16777216 ;  /* 0x4b8000003e3eb820 */ /* 0x000fe20000400000 */
[----:B------:R-:W-:Y:S01]  /*9710*/  FSETP.GEU.AND P3, PT, |R221|, 1.175494350822287508e-38, PT ;  /* 0x00800000dd00780b */ /* 0x000fe20003f6e200 */
[----:B------:R-:W-:Y:S02]  /*9720*/  @P0 FMUL R220, R220, 0.25 ;  /* 0x3e800000dcdc0820 */ /* 0x000fe40000400000 */
[----:B------:R-:W-:-:S02]  /*9730*/  @P0 FMUL R49, R49, 0.25 ;  /* 0x3e80000031310820 */ /* 0x000fc40000400000 */
[----:B------:R-:W-:Y:S02]  /*9740*/  @P0 FMUL R48, R48, 0.25 ;  /* 0x3e80000030300820 */ /* 0x000fe40000400000 */
[----:B------:R-:W-:Y:S02]  /*9750*/  @P0 FMUL R53, R53, 0.25 ;  /* 0x3e80000035350820 */ /* 0x000fe40000400000 */
[----:B------:R-:W-:Y:S02]  /*9760*/  @P0 FMUL R52, R52, 0.25 ;  /* 0x3e80000034340820 */ /* 0x000fe40000400000 */
[----:B------:R-:W-:Y:S02]  /*9770*/  @P0 FMUL R57, R57, 0.25 ;  /* 0x3e80000039390820 */ /* 0x000fe40000400000 */
[----:B------:R-:W-:Y:S02]  /*9780*/  @P0 FMUL R56, R56, 0.25 ;  /* 0x3e80000038380820 */ /* 0x000fe40000400000 */
[----:B------:R-:W-:-:S02]  /*9790*/  @P0 FMUL R61, R61, 0.25 ;  /* 0x3e8000003d3d0820 */ /* 0x000fc40000400000 */
[----:B------:R-:W-:Y:S01]  /*97a0*/  @P0 FMUL R60, R60, 0.25 ;  /* 0x3e8000003c3c0820 */ /* 0x000fe20000400000 */
[----:B------:R-:W-:Y:S01]  /*97b0*/  FSETP.GT.AND P0, PT, |R222|, 8.50705917302346158658e+37, PT ;  /* 0x7e800000de00780b */ /* 0x000fe20003f04200 */
[----:B------:R-:W-:Y:S02]  /*97c0*/  @P1 FMUL R221, R221, 0.25 ;  /* 0x3e800000dddd1820 */ /* 0x000fe40000400000 */
[----:B------:R-:W-:Y:S02]  /*97d0*/  @P1 FMUL R67, R67, 0.25 ;  /* 0x3e80000043431820 */ /* 0x000fe40000400000 */
[----:B------:R-:W-:Y:S02]  /*97e0*/  @P1 FMUL R66, R66, 0.25 ;  /* 0x3e80000042421820 */ /* 0x000fe40000400000 */
[----:B------:R-:W-:Y:S02]  /*97f0*/  @P1 FMUL R71, R71, 0.25 ;  /* 0x3e80000047471820 */ /* 0x000fe40000400000 */
[----:B------:R-:W-:-:S02]  /*9800*/  @P1 FMUL R70, R70, 0.25 ;  /* 0x3e80000046461820 */ /* 0x000fc40000400000 */
[----:B------:R-:W-:Y:S02]  /*9810*/  @P1 FMUL R75, R75, 0.25 ;  /* 0x3e8000004b4b1820 */ /* 0x000fe40000400000 */
[----:B------:R-:W-:Y:S02]  /*9820*/  @P1 FMUL R74, R74, 0.25 ;  /* 0x3e8000004a4a1820 */ /* 0x000fe40000400000 */
[----:B------:R-:W-:Y:S02]  /*9830*/  @P1 FMUL R79, R79, 0.25 ;  /* 0x3e8000004f4f1820 */ /* 0x000fe40000400000 */
[----:B------:R-:W-:Y:S01]  /*9840*/  @P1 FMUL R78, R78, 0.25 ;  /* 0x3e8000004e4e1820 */ /* 0x000fe20000400000 */
[----:B------:R-:W-:Y:S01]  /*9850*/  FSETP.GT.AND P1, PT, |R223|, 8.50705917302346158658e+37, PT ;  /* 0x7e800000df00780b */ /* 0x000fe20003f24200 */
[----:B------:R-:W-:Y:S02]  /*9860*/  @!P4 FMUL R220, R220, 16777216 ;  /* 0x4b800000dcdcc820 */ /* 0x000fe40000400000 */
[----:B------:R-:W-:-:S02]  /*9870*/  @!P4 FMUL R49, R49, 16777216 ;  /* 0x4b8000003131c820 */ /* 0x000fc40000400000 */
[----:B------:R-:W-:Y:S01]  /*9880*/  @!P4 FMUL R48, R48, 16777216 ;  /* 0x4b8000003030c820 */ /* 0x000fe20000400000 */
[----:B------:R-:W-:Y:S01]  /*9890*/  MUFU.RCP R190, R220 ;  /* 0x000000dc00be7308 */ /* 0x000fe20000001000 */
        /* <DEDUP_REMOVED lines=10> */
[----:B------:R-:W-:Y:S01]  /*9940*/  @!P3 FMUL R71, R71, 16777216 ;  /* 0x4b8000004747b820 */ /* 0x000fe20000400000 */
[----:B------:R-:W-:Y:S01]  /*9950*/  MUFU.RCP R221, R221 ;  /* 0x000000dd00dd7308 */ /* 0x000fe20000001000 */
        /* <DEDUP_REMOVED lines=28> */
[----:B------:R-:W-:Y:S02]  /*9b20*/  @!P4 FMUL R64, R64, 16777216 ;  /* 0x4b8000004040c820 */ /* 0x000fe40000400000 */
[----:B------:R-:W-:Y:S01]  /*9b30*/  @!P4 FMUL R69, R69, 16777216 ;  /* 0x4b8000004545c820 */ /* 0x000fe20000400000 */
[----:B------:R-:W1:Y:S01]  /*9b40*/  MUFU.RCP R222, R222 ;  /* 0x000000de00de7308 */ /* 0x000e620000001000 */
        /* <DEDUP_REMOVED lines=16> */
[----:B--2---:R-:W-:Y:S01]  /*9c50*/  FFMA.FTZ R19, R28, 1.1920928955078125e-07, R19 ;  /* 0x340000001c137823 */ /* 0x004fe20000010013 */
[----:B------:R-:W-:Y:S01]  /*9c60*/  IADD3 R28, R243, -0x3f3504f3, RZ ;  /* 0xc0cafb0df31c7810 */ /* 0x000fe20007ffe0ff */
[----:B------:R-:W-:-:S02]  /*9c70*/  @P0 FMUL R224, R224, 0.25 ;  /* 0x3e800000e0e00820 */ /* 0x000fc40000400000 */
[----:B------:R-:W-:Y:S01]  /*9c80*/  @P0 FMUL R81, R81, 0.25 ;  /* 0x3e80000051510820 */ /* 0x000fe20000400000 */
[----:B------:R-:W-:Y:S01]  /*9c90*/  LOP3.LUT R28, R28, 0xff800000, RZ, 0xc0, !PT ;  /* 0xff8000001c1c7812 */ /* 0x000fe200078ec0ff */
[----:B------:R-:W-:Y:S02]  /*9ca0*/  @P0 FMUL R80, R80, 0.25 ;  /* 0x3e80000050500820 */ /* 0x000fe40000400000 */
[----:B------:R-:W-:Y:S01]  /*9cb0*/  @P0 FMUL R85, R85, 0.25 ;  /* 0x3e80000055550820 */ /* 0x000fe20000400000 */
[----:B------:R2:W0:Y:S01]  /*9cc0*/  I2F R164, R28 ;  /* 0x0000001c00a47306 */ /* 0x0004220000201400 */
[----:B------:R-:W-:Y:S02]  /*9cd0*/  @P0 FMUL R84, R84, 0.25 ;  /* 0x3e80000054540820 */ /* 0x000fe40000400000 */
[----:B------:R-:W-:Y:S02]  /*9ce0*/  @P0 FMUL R89, R89, 0.25 ;  /* 0x3e80000059590820 */ /* 0x000fe40000400000 */
[----:B------:R-:W-:-:S02]  /*9cf0*/  @P0 FMUL R88, R88, 0.25 ;  /* 0x3e80000058580820 */ /* 0x000fc40000400000 */
[----:B------:R-:W-:Y:S02]  /*9d00*/  @P0 FMUL R93, R93, 0.25 ;  /* 0x3e8000005d5d0820 */ /* 0x000fe40000400000 */
[----:B------:R-:W-:Y:S01]  /*9d10*/  @P0 FMUL R92, R92, 0.25 ;  /* 0x3e8000005c5c0820 */ /* 0x000fe20000400000 */
[----:B------:R-:W-:Y:S01]  /*9d20*/  FSETP.GT.AND P0, PT, |R226|, 8.50705917302346158658e+37, PT ;  /* 0x7e800000e200780b */ /* 0x000fe20003f04200 */
[----:B------:R-:W-:Y:S01]  /*9d30*/  @P1 FMUL R225, R225, 0.25 ;  /* 0x3e800000e1e11820 */ /* 0x000fe20000400000 */
[----:B--2---:R-:W-:Y:S01]  /*9d40*/  IADD3 R28, R243, -R28, RZ ;  /* 0x8000001cf31c7210 */ /* 0x004fe20007ffe0ff */
[----:B------:R-:W-:Y:S02]  /*9d50*/  @P1 FMUL R99, R99, 0.25 ;  /* 0x3e80000063631820 */ /* 0x000fe40000400000 */
[----:B------:R-:W-:Y:S02]  /*9d60*/  @P1 FMUL R98, R98, 0.25 ;  /* 0x3e80000062621820 */ /* 0x000fe40000400000 */
[----:B------:R-:W-:-:S02]  /*9d70*/  @P1 FMUL R103, R103, 0.25 ;  /* 0x3e80000067671820 */ /* 0x000fc40000400000 */
[----:B------:R-:W-:Y:S02]  /*9d80*/  @P1 FMUL R102, R102, 0.25 ;  /* 0x3e80000066661820 */ /* 0x000fe40000400000 */
[----:B------:R-:W-:Y:S02]  /*9d90*/  @P1 FMUL R107, R107, 0.25 ;  /* 0x3e8000006b6b1820 */ /* 0x000fe40000400000 */
[----:B------:R-:W-:Y:S02]  /*9da0*/  @P1 FMUL R106, R106, 0.25 ;  /* 0x3e8000006a6a1820 */ /* 0x000fe40000400000 */
[----:B------:R-:W-:Y:S02]  /*9db0*/  @P1 FMUL R111, R111, 0.25 ;  /* 0x3e8000006f6f1820 */ /* 0x000fe40000400000 */
[----:B------:R-:W-:Y:S01]  /*9dc0*/  @P1 FMUL R110, R110, 0.25 ;  /* 0x3e8000006e6e1820 */ /* 0x000fe20000400000 */
[----:B------:R-:W-:Y:S01]  /*9dd0*/  FSETP.GEU.AND P1, PT, |R228|, 1.175494350822287508e-38, PT ;  /* 0x00800000e400780b */ /* 0x000fe20003f2e200 */
[----:B------:R-:W-:-:S02]  /*9de0*/  @!P4 FMUL R224, R224, 16777216 ;  /* 0x4b800000e0e0c820 */ /* 0x000fc40000400000 */
[----:B------:R-:W-:Y:S02]  /*9df0*/  @!P4 FMUL R81, R81, 16777216 ;  /* 0x4b8000005151c820 */ /* 0x000fe40000400000 */
[----:B------:R-:W-:Y:S02]  /*9e00*/  @!P4 FMUL R80, R80, 16777216 ;  /* 0x4b8000005050c820 */ /* 0x000fe40000400000 */
[----:B------:R-:W-:Y:S02]  /*9e10*/  @!P4 FMUL R85, R85, 16777216 ;  /* 0x4b8000005555c820 */ /* 0x000fe40000400000 */
[----:B------:R-:W-:Y:S02]  /*9e20*/  @!P4 FMUL R84, R84, 16777216 ;  /* 0x4b8000005454c820 */ /* 0x000fe40000400000 */
[----:B------:R-:W-:Y:S02]  /*9e30*/  @!P4 FMUL R89, R89, 16777216 ;  /* 0x4b8000005959c820 */ /* 0x000fe40000400000 */
[----:B------:R-:W-:-:S02]  /*9e40*/  @!P4 FMUL R88, R88, 16777216 ;  /* 0x4b8000005858c820 */ /* 0x000fc40000400000 */
[----:B------:R-:W-:Y:S02]  /*9e50*/  @!P4 FMUL R93, R93, 16777216 ;  /* 0x4b8000005d5dc820 */ /* 0x000fe40000400000 */
[----:B------:R-:W-:Y:S01]  /*9e60*/  @!P4 FMUL R92, R92, 16777216 ;  /* 0x4b8000005c5cc820 */ /* 0x000fe20000400000 */
[----:B------:R-:W-:Y:S01]  /*9e70*/  FSETP.GEU.AND P4, PT, |R226|, 1.175494350822287508e-38, PT ;  /* 0x00800000e200780b */ /* 0x000fe20003f8e200 */
[----:B------:R-:W-:Y:S02]  /*9e80*/  @!P3 FMUL R225, R225, 16777216 ;  /* 0x4b800000e1e1b820 */ /* 0x000fe40000400000 */
[----:B------:R-:W-:Y:S02]  /*9e90*/  @!P3 FMUL R99, R99, 16777216 ;  /* 0x4b8000006363b820 */ /* 0x000fe40000400000 */
[----:B------:R-:W-:Y:S02]  /*9ea0*/  @!P3 FMUL R98, R98, 16777216 ;  /* 0x4b8000006262b820 */ /* 0x000fe40000400000 */
[----:B------:R-:W-:-:S02]  /*9eb0*/  @!P3 FMUL R103, R103, 16777216 ;  /* 0x4b8000006767b820 */ /* 0x000fc40000400000 */
[----:B------:R-:W-:Y:S02]  /*9ec0*/  @!P3 FMUL R102, R102, 16777216 ;  /* 0x4b8000006666b820 */ /* 0x000fe40000400000 */
[----:B------:R-:W-:Y:S02]  /*9ed0*/  @!P3 FMUL R107, R107, 16777216 ;  /* 0x4b8000006b6bb820 */ /* 0x000fe40000400000 */
[----:B------:R-:W-:Y:S02]  /*9ee0*/  @!P3 FMUL R106, R106, 16777216 ;  /* 0x4b8000006a6ab820 */ /* 0x000fe40000400000 */
[----:B------:R-:W-:Y:S02]  /*9ef0*/  @!P3 FMUL R111, R111, 16777216 ;  /* 0x4b8000006f6fb820 */ /* 0x000fe40000400000 */
[----:B------:R-:W-:Y:S01]  /*9f00*/  @!P3 FMUL R110, R110, 16777216 ;  /* 0x4b8000006e6eb820 */ /* 0x000fe20000400000 */
[----:B------:R-:W-:Y:S01]  /*9f10*/  FSETP.GT.AND P3, PT, |R227|, 8.50705917302346158658e+37, PT ;  /* 0x7e800000e300780b */ /* 0x000fe20003f64200 */
[----:B------:R-:W-:-:S02]  /*9f20*/  @P0 FMUL R226, R226, 0.25 ;  /* 0x3e800000e2e20820 */ /* 0x000fc40000400000 */
[----:B------:R-:W-:Y:S02]  /*9f30*/  @P0 FMUL R97, R97, 0.25 ;  /* 0x3e80000061610820 */ /* 0x000fe40000400000 */
[----:B------:R-:W-:Y:S02]  /*9f40*/  @P0 FMUL R96, R96, 0.25 ;  /* 0x3e80000060600820 */ /* 0x000fe40000400000 */
[----:B------:R-:W-:Y:S02]  /*9f50*/  @P0 FMUL R101, R101, 0.25 ;  /* 0x3e80000065650820 */ /* 0x000fe40000400000 */
[----:B------:R-:W-:Y:S02]  /*9f60*/  @P0 FMUL R100, R100, 0.25 ;  /* 0x3e80000064640820 */ /* 0x000fe40000400000 */
[----:B------:R-:W-:Y:S02]  /*9f70*/  @P0 FMUL R105, R105, 0.25 ;  /* 0x3e80000069690820 */ /* 0x000fe40000400000 */
[----:B------:R-:W-:-:S02]  /*9f80*/  @P0 FMUL R104, R104, 0.25 ;  /* 0x3e80000068680820 */ /* 0x000fc40000400000 */
[----:B------:R-:W-:Y:S02]  /*9f90*/  @P0 FMUL R109, R109, 0.25 ;  /* 0x3e8000006d6d0820 */ /* 0x000fe40000400000 */
[----:B------:R-:W-:Y:S01]  /*9fa0*/  @P0 FMUL R108, R108, 0.25 ;  /* 0x3e8000006c6c0820 */ /* 0x000fe20000400000 */
[----:B------:R-:W-:Y:S01]  /*9fb0*/  FSETP.GT.AND P0, PT, |R228|, 8.50705917302346158658e+37, PT ;  /* 0x7e800000e400780b */ /* 0x000fe20003f04200 */
[----:B-1----:R-:W-:Y:S02]  /*9fc0*/  FMUL R191, R222, R69 ;  /* 0x00000045debf7220 */ /* 0x002fe40000400000 */
[----:B------:R-:W1:Y:S01]  /*9fd0*/  MUFU.RCP R69, R223 ;  /* 0x000000df00457308 */ /* 0x000e620000001000 */
[----:B------:R-:W-:Y:S02]  /*9fe0*/  @!P4 FMUL R226, R226, 16777216 ;  /* 0x4b800000e2e2c820 */ /* 0x000fe40000400000 */
        /* <DEDUP_REMOVED lines=29> */
[----:B------:R-:W-:Y:S01]  /*a1c0*/  FSETP.GEU.AND P5, PT, |R230|, 1.175494350822287508e-38, PT ;  /* 0x00800000e600780b */ /* 0x000fe20003fae200 */
[----:B------:R-:W-:-:S02]  /*a1d0*/  FFMA.FTZ R16, R39, 1.1920928955078125e-07, R16 ;  /* 0x3400000027107823 */ /* 0x000fc40000010010 */
[----:B------:R-:W2:Y:S01]  /*a1e0*/  I2F R39, R25 ;  /* 0x0000001900277306 */ /* 0x000ea20000201400 */
[----:B0-----:R-:W-:Y:S02]  /*a1f0*/  FFMA.FTZ R0, R164, 1.1920928955078125e-07, R159 ;  /* 0x34000000a4007823 */ /* 0x001fe4000001009f */
[----:B------:R-:W-:Y:S02]  /*a200*/  @P4 FMUL R230, R230, 0.25 ;  /* 0x3e800000e6e64820 */ /* 0x000fe40000400000 */
[----:B------:R-:W-:Y:S02]  /*a210*/  FFMA.FTZ R247, R176, 1.1920928955078125e-07, R247 ;  /* 0x34000000b0f77823 */ /* 0x000fe400000100f7 */
[----:B------:R-:W-:Y:S01]  /*a220*/  FMUL R192, R222, R64 ;  /* 0x00000040dec07220 */ /* 0x000fe20000400000 */
[----:B------:R-:W0:Y:S01]  /*a230*/  MUFU.RCP R159, R215 ;  /* 0x000000d7009f7308 */ /* 0x000e220000001000 */
[----:B------:R-:W-:Y:S02]  /*a240*/  @P0 FMUL R228, R228, 0.25 ;  /* 0x3e800000e4e40820 */ /* 0x000fe40000400000 */
[----:B------:R-:W-:-:S02]  /*a250*/  @P0 FMUL R113, R113, 0.25 ;  /* 0x3e80000071710820 */ /* 0x000fc40000400000 */
[----:B------:R-:W-:Y:S02]  /*a260*/  @P0 FMUL R112, R112, 0.25 ;  /* 0x3e80000070700820 */ /* 0x000fe40000400000 */
[----:B------:R-:W-:Y:S01]  /*a270*/  @P0 FMUL R117, R117, 0.25 ;  /* 0x3e80000075750820 */ /* 0x000fe20000400000 */
[----:B------:R-:W3:Y:S01]  /*a280*/  MUFU.RCP R176, R219 ;  /* 0x000000db00b07308 */ /* 0x000ee20000001000 */
[----:B------:R-:W-:Y:S02]  /*a290*/  @P0 FMUL R116, R116, 0.25 ;  /* 0x3e80000074740820 */ /* 0x000fe40000400000 */
[----:B------:R-:W-:Y:S02]  /*a2a0*/  @P0 FMUL R121, R121, 0.25 ;  /* 0x3e80000079790820 */ /* 0x000fe40000400000 */
[----:B------:R-:W-:Y:S02]  /*a2b0*/  @P0 FMUL R120, R120, 0.25 ;  /* 0x3e80000078780820 */ /* 0x000fe40000400000 */
[----:B------:R-:W-:-:S02]  /*a2c0*/  @P0 FMUL R125, R125, 0.25 ;  /* 0x3e8000007d7d0820 */ /* 0x000fc40000400000 */
[----:B------:R-:W-:Y:S01]  /*a2d0*/  @P0 FMUL R124, R124, 0.25 ;  /* 0x3e8000007c7c0820 */ /* 0x000fe20000400000 */
[----:B------:R-:W-:Y:S01]  /*a2e0*/  FSETP.GEU.AND P0, PT, |R229|, 1.175494350822287508e-38, PT ;  /* 0x00800000e500780b */ /* 0x000fe20003f0e200 */
[----:B-1----:R-:W-:Y:S02]  /*a2f0*/  FMUL R64, R69, R87 ;  /* 0x0000005745407220 */ /* 0x002fe40000400000 */
[----:B------:R-:W1:Y:S01]  /*a300*/  MUFU.RCP R87, R224 ;  /* 0x000000e000577308 */ /* 0x000e620000001000 */
[----:B------:R-:W-:Y:S02]  /*a310*/  @!P5 FMUL R230, R230, 16777216 ;  /* 0x4b800000e6e6d820 */ /* 0x000fe40000400000 */
[----:B------:R-:W-:Y:S02]  /*a320*/  @!P1 FMUL R228, R228, 16777216 ;  /* 0x4b800000e4e49820 */ /* 0x000fe40000400000 */
[----:B--2---:R-:W-:Y:S02]  /*a330*/  FFMA.FTZ R250, R39, 1.1920928955078125e-07, R250 ;  /* 0x3400000027fa7823 */ /* 0x004fe400000100fa */
[C---:B0-----:R-:W-:Y:S01]  /*a340*/  FMUL R31, R159.reuse, R31 ;  /* 0x0000001f9f1f7220 */ /* 0x041fe20000400000 */
[----:B------:R-:W0:Y:S01]  /*a350*/  MUFU.RCP R230, R230 ;  /* 0x000000e600e67308 */ /* 0x000e220000001000 */
[----:B------:R-:W-:-:S02]  /*a360*/  FMUL R39, R159, R30 ;  /* 0x0000001e9f277220 */ /* 0x000fc40000400000 */
[C---:B------:R-:W-:Y:S02]  /*a370*/  FMUL R40, R159.reuse, R40 ;  /* 0x000000289f287220 */ /* 0x040fe40000400000 */
[C---:B------:R-:W-:Y:S02]  /*a380*/  FMUL R42, R159.reuse, R42 ;  /* 0x0000002a9f2a7220 */ /* 0x040fe40000400000 */
[C---:B------:R-:W-:Y:S01]  /*a390*/  FMUL R37, R159.reuse, R37 ;  /* 0x000000259f257220 */ /* 0x040fe20000400000 */
[----:B------:R-:W-:Y:S01]  /*a3a0*/  MUFU.RCP R228, R228 ;  /* 0x000000e400e47308 */ /* 0x000fe20000001000 */
[C---:B------:R-:W-:Y:S02]  /*a3b0*/  FMUL R36, R159.reuse, R36 ;  /* 0x000000249f247220 */ /* 0x040fe40000400000 */
[C---:B------:R-:W-:Y:S02]  /*a3c0*/  FMUL R38, R159.reuse, R38 ;  /* 0x000000269f267220 */ /* 0x040fe40000400000 */
[----:B------:R-:W-:-:S02]  /*a3d0*/  FMUL R41, R159, R41 ;  /* 0x000000299f297220 */ /* 0x000fc40000400000 */
[----:B------:R-:W-:Y:S01]  /*a3e0*/  @P3 FMUL R229, R229, 0.25 ;  /* 0x3e800000e5e53820 */ /* 0x000fe20000400000 */
[----:B------:R-:W2:Y:S01]  /*a3f0*/  MUFU.RCP R159, R218 ;  /* 0x000000da009f7308 */ /* 0x000ea20000001000 */
[----:B------:R-:W-:Y:S01]  /*a400*/  FFMA.FTZ R252, R165, 1.1920928955078125e-07, R252 ;  /* 0x34000000a5fc7823 */ /* 0x000fe200000100fc */
[----:B------:R-:W-:Y:S01]  /*a410*/  F2FP.PACK_AB R38, R37, R38 ;  /* 0x000000262526723e */ /* 0x000fe200000000ff */
[----:B------:R-:W-:Y:S02]  /*a420*/  @!P0 FMUL R229, R229, 16777216 ;  /* 0x4b800000e5e58820 */ /* 0x000fe40000400000 */
[----:B------:R-:W-:Y:S02]  /*a430*/  FFMA.FTZ R249, R178, 1.1920928955078125e-07, R249 ;  /* 0x34000000b2f97823 */ /* 0x000fe400000100f9 */
[----:B---3--:R-:W-:Y:S02]  /*a440*/  FMUL R165, R176, R54 ;  /* 0x00000036b0a57220 */ /* 0x008fe40000400000 */
[----:B------:R-:W-:Y:S01]  /*a450*/  FMUL R178, R221, R71 ;  /* 0x00000047ddb27220 */ /* 0x000fe20000400000 */
[----:B------:R-:W-:Y:S01]  /*a460*/  MUFU.RCP R229, R229 ;  /* 0x000000e500e57308 */ /* 0x000fe20000001000 */
[----:B------:R-:W-:-:S02]  /*a470*/  @P4 FMUL R128, R128, 0.25 ;  /* 0x3e80000080804820 */ /* 0x000fc40000400000 */
[----:B------:R-:W-:Y:S02]  /*a480*/  @P4 FMUL R132, R132, 0.25 ;  /* 0x3e80000084844820 */ /* 0x000fe40000400000 */
[----:B------:R-:W-:Y:S02]  /*a490*/  @P4 FMUL R136, R136, 0.25 ;  /* 0x3e80000088884820 */ /* 0x000fe40000400000 */
[----:B------:R-:W-:Y:S02]  /*a4a0*/  @P4 FMUL R140, R140, 0.25 ;  /* 0x3e8000008c8c4820 */ /* 0x000fe40000400000 */
[----:B------:R-:W-:Y:S02]  /*a4b0*/  FMUL R71, R221, R70 ;  /* 0x00000046dd477220 */ /* 0x000fe40000400000 */
[----:B-1----:R-:W-:Y:S02]  /*a4c0*/  FMUL R54, R87, R85 ;  /* 0x0000005557367220 */ /* 0x002fe40000400000 */
[C---:B------:R-:W-:Y:S01]  /*a4d0*/  FMUL R70, R221.reuse, R79 ;  /* 0x0000004fdd467220 */ /* 0x040fe20000400000 */
[----:B------:R-:W1:Y:S01]  /*a4e0*/  MUFU.RCP R85, R225 ;  /* 0x000000e100557308 */ /* 0x000e620000001000 */
[----:B------:R-:W-:-:S02]  /*a4f0*/  FMUL R79, R221, R78 ;  /* 0x0000004edd4f7220 */ /* 0x000fc40000400000 */
[C---:B------:R-:W-:Y:S02]  /*a500*/  FMUL R78, R222.reuse, R65 ;  /* 0x00000041de4e7220 */ /* 0x040fe40000400000 */
[----:B------:R-:W-:Y:S02]  /*a510*/  FMUL R193, R222, R68 ;  /* 0x00000044dec17220 */ /* 0x000fe40000400000 */
[----:B------:R-:W-:Y:S02]  /*a520*/  @P4 FMUL R129, R129, 0.25 ;  /* 0x3e80000081814820 */ /* 0x000fe40000400000 */
[----:B------:R-:W-:Y:S02]  /*a530*/  @P4 FMUL R133, R133, 0.25 ;  /* 0x3e80000085854820 */ /* 0x000fe40000400000 */
[----:B------:R-:W-:Y:S02]  /*a540*/  @!P5 FMUL R128, R128, 16777216 ;  /* 0x4b8000008080d820 */ /* 0x000fe40000400000 */
[----:B------:R-:W-:-:S02]  /*a550*/  @!P5 FMUL R132, R132, 16777216 ;  /* 0x4b8000008484d820 */ /* 0x000fc40000400000 */
[----:B------:R-:W-:Y:S02]  /*a560*/  @!P5 FMUL R136, R136, 16777216 ;  /* 0x4b8000008888d820 */ /* 0x000fe40000400000 */
[----:B------:R-:W-:Y:S02]  /*a570*/  @!P5 FMUL R140, R140, 16777216 ;  /* 0x4b8000008c8cd820 */ /* 0x000fe40000400000 */
[C---:B------:R-:W-:Y:S02]  /*a580*/  FMUL R83, R69.reuse, R83 ;  /* 0x0000005345537220 */ /* 0x040fe40000400000 */
[C---:B------:R-:W-:Y:S02]  /*a590*/  FMUL R82, R69.reuse, R82 ;  /* 0x0000005245527220 */ /* 0x040fe40000400000 */
[C---:B------:R-:W-:Y:S02]  /*a5a0*/  FMUL R65, R69.reuse, R86 ;  /* 0x0000005645417220 */ /* 0x040fe40000400000 */
[----:B------:R-:W-:-:S02]  /*a5b0*/  FMUL R91, R69, R91 ;  /* 0x0000005b455b7220 */ /* 0x000fc40000400000 */
[C---:B------:R-:W-:Y:S02]  /*a5c0*/  FMUL R90, R69.reuse, R90 ;  /* 0x0000005a455a7220 */ /* 0x040fe40000400000 */
[----:B------:R-:W-:Y:S02]  /*a5d0*/  FMUL R68, R69, R95 ;  /* 0x0000005f45447220 */ /* 0x000fe40000400000 */
[----:B------:R-:W-:Y:S01]  /*a5e0*/  @P4 FMUL R137, R137, 0.25 ;  /* 0x3e80000089894820 */ /* 0x000fe20000400000 */
[----:B------:R-:W3:Y:S01]  /*a5f0*/  MUFU.RCP R95, R227 ;  /* 0x000000e3005f7308 */ /* 0x000ee20000001000 */
[----:B------:R-:W-:Y:S01]  /*a600*/  @P4 FMUL R141, R141, 0.25 ;  /* 0x3e8000008d8d4820 */ /* 0x000fe20000400000 */
[----:B------:R-:W-:Y:S01]  /*a610*/  F2FP.PACK_AB R68, R91, R68 ;  /* 0x000000445b44723e */ /* 0x000fe200000000ff */
[----:B------:R-:W-:Y:S01]  /*a620*/  FMUL R69, R69, R94 ;  /* 0x0000005e45457220 */ /* 0x000fe20000400000 */
[----:B------:R-:W-:Y:S01]  /*a630*/  ISETP.GE.U32.AND P4, PT, R7, 0x7f800000, PT ;  /* 0x7f8000000700780c */ /* 0x000fe20003f86070 */
[----:B------:R-:W-:-:S02]  /*a640*/  FMUL R185, R190, R57 ;  /* 0x00000039beb97220 */ /* 0x000fc40000400000 */
[----:B------:R-:W-:Y:S02]  /*a650*/  FMUL R189, R190, R56 ;  /* 0x00000038bebd7220 */ /* 0x000fe40000400000 */
[----:B------:R-:W-:Y:S02]  /*a660*/  FMUL R94, R226, R109 ;  /* 0x0000006de25e7220 */ /* 0x000fe40000400000 */
[----:B------:R-:W-:Y:S02]  /*a670*/  FMUL R30, R217, R154 ;  /* 0x0000009ad91e7220 */ /* 0x000fe40000400000 */
[----:B------:R-:W-:Y:S02]  /*a680*/  @!P1 FMUL R113, R113, 16777216 ;  /* 0x4b80000071719820 */ /* 0x000fe40000400000 */
[----:B------:R-:W-:Y:S02]  /*a690*/  @!P1 FMUL R117, R117, 16777216 ;  /* 0x4b80000075759820 */ /* 0x000fe40000400000 */
[----:B------:R-:W-:-:S02]  /*a6a0*/  @!P5 FMUL R129, R129, 16777216 ;  /* 0x4b8000008181d820 */ /* 0x000fc40000400000 */
[----:B------:R-:W-:Y:S02]  /*a6b0*/  @!P5 FMUL R133, R133, 16777216 ;  /* 0x4b8000008585d820 */ /* 0x000fe40000400000 */
[C---:B0-----:R-:W-:Y:S02]  /*a6c0*/  FMUL R57, R230.reuse, R128 ;  /* 0x00000080e6397220 */ /* 0x041fe40000400000 */
[C---:B------:R-:W-:Y:S02]  /*a6d0*/  FMUL R132, R230.reuse, R132 ;  /* 0x00000084e6847220 */ /* 0x040fe40000400000 */
[C---:B------:R-:W-:Y:S02]  /*a6e0*/  FMUL R56, R230.reuse, R136 ;  /* 0x00000088e6387220 */ /* 0x040fe40000400000 */
[----:B------:R-:W-:Y:S01]  /*a6f0*/  FMUL R109, R230, R140 ;  /* 0x0000008ce66d7220 */ /* 0x000fe20000400000 */
[----:B------:R-:W-:Y:S01]  /*a700*/  F2FP.PACK_AB R57, R57, R132 ;  /* 0x000000843939723e */ /* 0x000fe200000000ff */
[----:B------:R-:W-:-:S02]  /*a710*/  FFMA.FTZ R251, R166, 1.1920928955078125e-07, R251 ;  /* 0x34000000a6fb7823 */ /* 0x000fc400000100fb */
[----:B------:R-:W-:Y:S01]  /*a720*/  FFMA.FTZ R246, R167, 1.1920928955078125e-07, R246 ;  /* 0x34000000a7f67823 */ /* 0x000fe200000100f6 */
[----:B------:R-:W-:Y:S01]  /*a730*/  F2FP.PACK_AB R56, R56, R109 ;  /* 0x0000006d3838723e */ /* 0x000fe200000000ff */
[----:B------:R-:W-:Y:S02]  /*a740*/  FFMA.FTZ R248, R177, 1.1920928955078125e-07, R248 ;  /* 0x34000000b1f87823 */ /* 0x000fe400000100f8 */
[----:B--2---:R-:W-:Y:S02]  /*a750*/  FMUL R154, R159, R158 ;  /* 0x0000009e9f9a7220 */ /* 0x004fe40000400000 */
[----:B------:R-:W-:Y:S01]  /*a760*/  @!P1 FMUL R112, R112, 16777216 ;  /* 0x4b80000070709820 */ /* 0x000fe20000400000 */
[----:B------:R0:W-:Y:S01]  /*a770*/  STS.64 [R4], R56 ;  /* 0x0000003804007388 */ /* 0x0001e20000000a00 */
[----:B------:R-:W-:Y:S02]  /*a780*/  @!P1 FMUL R116, R116, 16777216 ;  /* 0x4b80000074749820 */ /* 0x000fe40000400000 */
[----:B------:R-:W-:-:S02]  /*a790*/  @!P1 FMUL R121, R121, 16777216 ;  /* 0x4b80000079799820 */ /* 0x000fc40000400000 */
[----:B------:R-:W-:Y:S02]  /*a7a0*/  @!P1 FMUL R120, R120, 16777216 ;  /* 0x4b80000078789820 */ /* 0x000fe40000400000 */
[----:B------:R-:W-:Y:S02]  /*a7b0*/  @!P1 FMUL R125, R125, 16777216 ;  /* 0x4b8000007d7d9820 */ /* 0x000fe40000400000 */
[----:B------:R-:W-:Y:S01]  /*a7c0*/  @!P1 FMUL R124, R124, 16777216 ;  /* 0x4b8000007c7c9820 */ /* 0x000fe20000400000 */
[----:B------:R-:W-:Y:S01]  /*a7d0*/  FSETP.NEU.AND P1, PT, R5, RZ, PT ;  /* 0x000000ff0500720b */ /* 0x000fe20003f2d000 */
[----:B------:R-:W-:Y:S01]  /*a7e0*/  @!P5 FMUL R137, R137, 16777216 ;  /* 0x4b8000008989d820 */ /* 0x000fe20000400000 */
[----:B0-----:R-:W-:Y:S01]  /*a7f0*/  F2FP.PACK_AB R57, R192, R193 ;  /* 0x000000c1c039723e */ /* 0x001fe200000000ff */
[----:B------:R-:W-:Y:S01]  /*a800*/  @!P5 FMUL R141, R141, 16777216 ;  /* 0x4b8000008d8dd820 */ /* 0x000fe20000400000 */
[----:B------:R-:W-:Y:S01]  /*a810*/  FSETP.NEU.AND P5, PT, R7, RZ, PT ;  /* 0x000000ff0700720b */ /* 0x000fe20003fad000 */
[----:B------:R-:W-:-:S02]  /*a820*/  FMUL R158, R159, R34 ;  /* 0x000000229f9e7220 */ /* 0x000fc40000400000 */
[C---:B------:R-:W-:Y:S02]  /*a830*/  FMUL R51, R176.reuse, R51 ;  /* 0x00000033b0337220 */ /* 0x040fe40000400000 */
[C---:B------:R-:W-:Y:S02]  /*a840*/  FMUL R50, R176.reuse, R50 ;  /* 0x00000032b0327220 */ /* 0x040fe40000400000 */
[C---:B------:R-:W-:Y:S02]  /*a850*/  FMUL R164, R176.reuse, R55 ;  /* 0x00000037b0a47220 */ /* 0x040fe40000400000 */
[C---:B------:R-:W-:Y:S02]  /*a860*/  FMUL R166, R176.reuse, R59 ;  /* 0x0000003bb0a67220 */ /* 0x040fe40000400000 */
[C---:B------:R-:W-:Y:S01]  /*a870*/  FMUL R167, R176.reuse, R58 ;  /* 0x0000003ab0a77220 */ /* 0x040fe20000400000 */
[----:B------:R-:W-:Y:S01]  /*a880*/  F2FP.PACK_AB R51, R51, R164 ;  /* 0x000000a43333723e */ /* 0x000fe200000000ff */
[----:B------:R-:W-:-:S02]  /*a890*/  FMUL R177, R176, R63 ;  /* 0x0000003fb0b17220 */ /* 0x000fc40000400000 */
[----:B------:R-:W-:Y:S02]  /*a8a0*/  FMUL R179, R190, R49 ;  /* 0x00000031beb37220 */ /* 0x000fe40000400000 */
[----:B------:R-:W-:Y:S02]  /*a8b0*/  FMUL R34, R159, R33 ;  /* 0x000000219f227220 */ /* 0x000fe40000400000 */
[----:B------:R-:W-:Y:S02]  /*a8c0*/  FMUL R176, R176, R62 ;  /* 0x0000003eb0b07220 */ /* 0x000fe40000400000 */
[C---:B------:R-:W-:Y:S02]  /*a8d0*/  FMUL R186, R190.reuse, R48 ;  /* 0x00000030beba7220 */ /* 0x040fe40000400000 */
[C---:B------:R-:W-:Y:S02]  /*a8e0*/  FMUL R184, R190.reuse, R53 ;  /* 0x00000035beb87220 */ /* 0x040fe40000400000 */
[----:B------:R-:W-:-:S02]  /*a8f0*/  FMUL R187, R190, R52 ;  /* 0x00000034bebb7220 */ /* 0x000fc40000400000 */
[----:B------:R-:W-:Y:S02]  /*a900*/  FMUL R188, R190, R61 ;  /* 0x0000003dbebc7220 */ /* 0x000fe40000400000 */
[----:B------:R-:W-:Y:S02]  /*a910*/  FMUL R49, R226, R97 ;  /* 0x00000061e2317220 */ /* 0x000fe40000400000 */
[----:B------:R-:W-:Y:S02]  /*a920*/  @P3 FMUL R131, R131, 0.25 ;  /* 0x3e80000083833820 */ /* 0x000fe40000400000 */
[----:B------:R-:W-:Y:S02]  /*a930*/  @P3 FMUL R130, R130, 0.25 ;  /* 0x3e80000082823820 */ /* 0x000fe40000400000 */
[----:B------:R-:W-:Y:S02]  /*a940*/  @P3 FMUL R135, R135, 0.25 ;  /* 0x3e80000087873820 */ /* 0x000fe40000400000 */
[----:B------:R-:W-:-:S02]  /*a950*/  @P3 FMUL R134, R134, 0.25 ;  /* 0x3e80000086863820 */ /* 0x000fc40000400000 */
[----:B------:R-:W-:Y:S02]  /*a960*/  @P3 FMUL R139, R139, 0.25 ;  /* 0x3e8000008b8b3820 */ /* 0x000fe40000400000 */
[----:B------:R-:W-:Y:S02]  /*a970*/  @P3 FMUL R138, R138, 0.25 ;  /* 0x3e8000008a8a3820 */ /* 0x000fe40000400000 */
[----:B------:R-:W-:Y:S02]  /*a980*/  @P3 FMUL R143, R143, 0.25 ;  /* 0x3e8000008f8f3820 */ /* 0x000fe40000400000 */
[C---:B------:R-:W-:Y:S02]  /*a990*/  FMUL R156, R159.reuse, R156 ;  /* 0x0000009c9f9c7220 */ /* 0x040fe40000400000 */
[C---:B------:R-:W-:Y:S02]  /*a9a0*/  FMUL R155, R159.reuse, R155 ;  /* 0x0000009b9f9b7220 */ /* 0x040fe40000400000 */
[----:B------:R-:W-:-:S02]  /*a9b0*/  FMUL R157, R159, R157 ;  /* 0x0000009d9f9d7220 */ /* 0x000fc40000400000 */
[----:B------:R-:W-:Y:S01]  /*a9c0*/  FMUL R35, R159, R35 ;  /* 0x000000239f237220 */ /* 0x000fe20000400000 */
[----:B------:R-:W-:Y:S01]  /*a9d0*/  F2FP.PACK_AB R155, R154, R155 ;  /* 0x0000009b9a9b723e */ /* 0x000fe200000000ff */
[----:B------:R-:W-:Y:S01]  /*a9e0*/  FMUL R190, R190, R60 ;  /* 0x0000003cbebe7220 */ /* 0x000fe20000400000 */
[----:B------:R-:W-:Y:S01]  /*a9f0*/  F2FP.PACK_AB R157, R156, R157 ;  /* 0x0000009d9c9d723e */ /* 0x000fe200000000ff */
[----:B------:R-:W-:Y:S01]  /*aa00*/  FMUL R194, R222, R72 ;  /* 0x00000048dec27220 */ /* 0x000fe20000400000 */
[----:B------:R-:W-:Y:S01]  /*aa10*/  F2FP.PACK_AB R154, R35, R34 ;  /* 0x00000022239a723e */ /* 0x000fe200000000ff */
[C---:B------:R-:W-:Y:S02]  /*aa20*/  FMUL R33, R226.reuse, R96 ;  /* 0x00000060e2217220 */ /* 0x040fe40000400000 */
[C---:B------:R-:W-:Y:S02]  /*aa30*/  FMUL R48, R226.reuse, R101 ;  /* 0x00000065e2307220 */ /* 0x040fe40000400000 */
[----:B------:R-:W-:Y:S01]  /*aa40*/  FMUL R97, R226, R108 ;  /* 0x0000006ce2617220 */ /* 0x000fe20000400000 */
[----:B------:R-:W-:Y:S01]  /*aa50*/  STS.64 [R4+0x700], R154 ;  /* 0x0007009a04007388 */ /* 0x000fe20000000a00 */
[C---:B------:R-:W-:Y:S01]  /*aa60*/  FMUL R63, R228.reuse, R113 ;  /* 0x00000071e43f7220 */ /* 0x040fe20000400000 */
[----:B------:R-:W-:Y:S01]  /*aa70*/  F2FP.PACK_AB R49, R49, R48 ;  /* 0x000000303131723e */ /* 0x000fe200000000ff */
[----:B------:R-:W-:-:S02]  /*aa80*/  FMUL R62, R228, R117 ;  /* 0x00000075e43e7220 */ /* 0x000fc40000400000 */
[C---:B------:R-:W-:Y:S02]  /*aa90*/  FMUL R59, R230.reuse, R129 ;  /* 0x00000081e63b7220 */ /* 0x040fe40000400000 */
[----:B------:R-:W-:Y:S01]  /*aaa0*/  FMUL R58, R230, R133 ;  /* 0x00000085e63a7220 */ /* 0x000fe20000400000 */
[----:B------:R-:W-:Y:S01]  /*aab0*/  F2FP.PACK_AB R63, R63, R62 ;  /* 0x0000003e3f3f723e */ /* 0x000fe200000000ff */
[----:B------:R-:W-:Y:S01]  /*aac0*/  @P3 FMUL R142, R142, 0.25 ;  /* 0x3e8000008e8e3820 */ /* 0x000fe20000400000 */
[----:B------:R-:W-:Y:S01]  /*aad0*/  ISETP.GE.U32.AND P3, PT, R5, 0x7f800000, PT ;  /* 0x7f8000000500780c */ /* 0x000fe20003f66070 */
[----:B------:R-:W-:Y:S01]  /*aae0*/  FMUL R159, R159, R32 ;  /* 0x000000209f9f7220 */ /* 0x000fe20000400000 */
[----:B------:R-:W-:Y:S01]  /*aaf0*/  F2FP.PACK_AB R59, R59, R58 ;  /* 0x0000003a3b3b723e */ /* 0x000fe200000000ff */
[----:B------:R-:W-:Y:S02]  /*ab00*/  FMUL R72, R222, R77 ;  /* 0x0000004dde487220 */ /* 0x000fe40000400000 */
[----:B------:R-:W-:Y:S01]  /*ab10*/  FMUL R61, R228, R112 ;  /* 0x00000070e43d7220 */ /* 0x000fe20000400000 */
[----:B------:R-:W-:Y:S01]  /*ab20*/  F2FP.PACK_AB R156, R158, R159 ;  /* 0x0000009f9e9c723e */ /* 0x000fe200000000ff */
[----:B------:R-:W-:-:S02]  /*ab30*/  FMUL R116, R228, R116 ;  /* 0x00000074e4747220 */ /* 0x000fc40000400000 */
[C---:B------:R-:W-:Y:S02]  /*ab40*/  FMUL R121, R228.reuse, R121 ;  /* 0x00000079e4797220 */ /* 0x040fe40000400000 */
[C---:B------:R-:W-:Y:S01]  /*ab50*/  FMUL R60, R228.reuse, R120 ;  /* 0x00000078e43c7220 */ /* 0x040fe20000400000 */
[----:B------:R-:W-:Y:S01]  /*ab60*/  F2FP.PACK_AB R61, R61, R116 ;  /* 0x000000743d3d723e */ /* 0x000fe200000000ff */
[C---:B------:R-:W-:Y:S01]  /*ab70*/  FMUL R96, R228.reuse, R125 ;  /* 0x0000007de4607220 */ /* 0x040fe20000400000 */
[----:B------:R-:W-:Y:S01]  /*ab80*/  STS.64 [R4+0x300], R156 ;  /* 0x0003009c04007388 */ /* 0x000fe20000000a00 */
[----:B------:R-:W-:Y:S02]  /*ab90*/  FMUL R101, R228, R124 ;  /* 0x0000007ce4657220 */ /* 0x000fe40000400000 */
[C---:B------:R-:W-:Y:S01]  /*aba0*/  FMUL R137, R230.reuse, R137 ;  /* 0x00000089e6897220 */ /* 0x040fe20000400000 */
[----:B------:R-:W-:Y:S01]  /*abb0*/  F2FP.PACK_AB R62, R121, R96 ;  /* 0x00000060793e723e */ /* 0x000fe200000000ff */
[----:B------:R-:W-:Y:S01]  /*abc0*/  FMUL R108, R230, R141 ;  /* 0x0000008de66c7220 */ /* 0x000fe20000400000 */
[----:B------:R-:W-:Y:S01]  /*abd0*/  F2FP.PACK_AB R60, R60, R101 ;  /* 0x000000653c3c723e */ /* 0x000fe200000000ff */
[----:B------:R-:W-:-:S02]  /*abe0*/  FMUL R77, R222, R76 ;  /* 0x0000004cde4d7220 */ /* 0x000fc40000400000 */
[C---:B------:R-:W-:Y:S01]  /*abf0*/  FMUL R100, R226.reuse, R100 ;  /* 0x00000064e2647220 */ /* 0x040fe20000400000 */
[----:B------:R-:W-:Y:S01]  /*ac00*/  F2FP.PACK_AB R58, R137, R108 ;  /* 0x0000006c893a723e */ /* 0x000fe200000000ff */
[----:B------:R-:W-:Y:S01]  /*ac10*/  FMUL R32, R226, R104 ;  /* 0x00000068e2207220 */ /* 0x000fe20000400000 */
[----:B------:R-:W-:Y:S01]  /*ac20*/  F2FP.PACK_AB R56, R194, R77 ;  /* 0x0000004dc238723e */ /* 0x000fe200000000ff */
[----:B------:R-:W-:Y:S01]  /*ac30*/  @!P0 FMUL R131, R131, 16777216 ;  /* 0x4b80000083838820 */ /* 0x000fe20000400000 */
[----:B------:R-:W-:Y:S01]  /*ac40*/  F2FP.PACK_AB R33, R33, R100 ;  /* 0x000000642121723e */ /* 0x000fe200000000ff */
[----:B------:R-:W-:Y:S01]  /*ac50*/  @!P0 FMUL R130, R130, 16777216 ;  /* 0x4b80000082828820 */ /* 0x000fe20000400000 */
[----:B------:R-:W-:Y:S01]  /*ac60*/  F2FP.PACK_AB R32, R32, R97 ;  /* 0x000000612020723e */ /* 0x000fe200000000ff */
[----:B------:R-:W-:Y:S01]  /*ac70*/  @!P0 FMUL R135, R135, 16777216 ;  /* 0x4b80000087878820 */ /* 0x000fe20000400000 */
[----:B------:R0:W-:Y:S01]  /*ac80*/  STS.64 [R4+0x400], R58 ;  /* 0x0004003a04007388 */ /* 0x0001e20000000a00 */
[----:B------:R-:W-:-:S02]  /*ac90*/  @!P0 FMUL R134, R134, 16777216 ;  /* 0x4b80000086868820 */ /* 0x000fc40000400000 */
[----:B------:R-:W-:Y:S01]  /*aca0*/  @!P0 FMUL R139, R139, 16777216 ;  /* 0x4b8000008b8b8820 */ /* 0x000fe20000400000 */
[----:B------:R2:W-:Y:S01]  /*acb0*/  STS.64 [R4+0x80], R60 ;  /* 0x0000803c04007388 */ /* 0x0005e20000000a00 */
[----:B------:R-:W-:Y:S02]  /*acc0*/  @!P0 FMUL R138, R138, 16777216 ;  /* 0x4b8000008a8a8820 */ /* 0x000fe40000400000 */
[----:B------:R-:W-:Y:S01]  /*acd0*/  @!P0 FMUL R143, R143, 16777216 ;  /* 0x4b8000008f8f8820 */ /* 0x000fe20000400000 */
[----:B------:R4:W-:Y:S01]  /*ace0*/  STS.64 [R4+0x480], R62 ;  /* 0x0004803e04007388 */ /* 0x0009e20000000a00 */
[----:B------:R-:W-:Y:S01]  /*acf0*/  @!P0 FMUL R142, R142, 16777216 ;  /* 0x4b8000008e8e8820 */ /* 0x000fe20000400000 */
[----:B------:R-:W-:Y:S01]  /*ad00*/  ISETP.GE.U32.AND P0, PT, R6, 0x7f800000, PT ;  /* 0x7f8000000600780c */ /* 0x000fe20003f06070 */
[C---:B------:R-:W-:Y:S01]  /*ad10*/  FMUL R55, R87.reuse, R81 ;  /* 0x0000005157377220 */ /* 0x040fe20000400000 */
[----:B------:R-:W-:Y:S01]  /*ad20*/  STS.64 [R4+0x100], R32 ;  /* 0x0001002004007388 */ /* 0x000fe20000000a00 */
[C---:B------:R-:W-:Y:S01]  /*ad30*/  FMUL R52, R87.reuse, R84 ;  /* 0x0000005457347220 */ /* 0x040fe20000400000 */
[----:B0-----:R-:W-:Y:S01]  /*ad40*/  F2FP.PACK_AB R59, R78, R191 ;  /* 0x000000bf4e3b723e */ /* 0x001fe200000000ff */
[----:B------:R-:W-:Y:S01]  /*ad50*/  FMUL R53, R87, R80 ;  /* 0x0000005057357220 */ /* 0x000fe20000400000 */
[----:B------:R-:W-:Y:S01]  /*ad60*/  F2FP.PACK_AB R55, R55, R54 ;  /* 0x000000363737723e */ /* 0x000fe200000000ff */
[C---:B------:R-:W-:Y:S01]  /*ad70*/  FMUL R89, R87.reuse, R89 ;  /* 0x0000005957597220 */ /* 0x040fe20000400000 */
[----:B------:R0:W-:Y:S01]  /*ad80*/  STS.64 [R4+0x200], R56 ;  /* 0x0002003804007388 */ /* 0x0001e20000000a00 */
[----:B------:R-:W-:Y:S01]  /*ad90*/  FMUL R88, R87, R88 ;  /* 0x0000005857587220 */ /* 0x000fe20000400000 */
[----:B------:R-:W-:Y:S01]  /*ada0*/  F2FP.PACK_AB R53, R53, R52 ;  /* 0x000000343535723e */ /* 0x000fe200000000ff */
[----:B------:R-:W-:Y:S01]  /*adb0*/  FMUL R84, R87, R93 ;  /* 0x0000005d57547220 */ /* 0x000fe20000400000 */
[----:B--2---:R-:W-:Y:S01]  /*adc0*/  F2FP.PACK_AB R61, R186, R187 ;  /* 0x000000bbba3d723e */ /* 0x004fe200000000ff */
[----:B-1----:R-:W-:Y:S01]  /*add0*/  FMUL R76, R85, R103 ;  /* 0x00000067554c7220 */ /* 0x002fe20000400000 */
[----:B------:R-:W-:Y:S01]  /*ade0*/  F2FP.PACK_AB R60, R189, R190 ;  /* 0x000000bebd3c723e */ /* 0x000fe200000000ff */
[----:B------:R-:W-:Y:S01]  /*adf0*/  FMUL R81, R85, R102 ;  /* 0x0000006655517220 */ /* 0x000fe20000400000 */
[----:B------:R-:W-:Y:S01]  /*ae00*/  F2FP.PACK_AB R54, R89, R84 ;  /* 0x000000545936723e */ /* 0x000fe200000000ff */
[C---:B------:R-:W-:Y:S01]  /*ae10*/  FMUL R147, R216.reuse, R147 ;  /* 0x00000093d8937220 */ /* 0x040fe20000400000 */
[----:B----4-:R-:W-:Y:S01]  /*ae20*/  F2FP.PACK_AB R63, R179, R184 ;  /* 0x000000b8b33f723e */ /* 0x010fe200000000ff */
[C---:B------:R-:W-:Y:S01]  /*ae30*/  FMUL R145, R216.reuse, R145 ;  /* 0x00000091d8917220 */ /* 0x040fe20000400000 */
[----:B------:R-:W-:Y:S01]  /*ae40*/  F2FP.PACK_AB R62, R185, R188 ;  /* 0x000000bcb93e723e */ /* 0x000fe200000000ff */
[----:B------:R-:W-:Y:S01]  /*ae50*/  FMUL R148, R216, R148 ;  /* 0x00000094d8947220 */ /* 0x000fe20000400000 */
[----:B0-----:R-:W-:Y:S01]  /*ae60*/  LOP3.LUT R56, R4, 0x10, RZ, 0x3c, !PT ;  /* 0x0000001004387812 */ /* 0x001fe200078e3cff */
[C---:B------:R-:W-:Y:S01]  /*ae70*/  FMUL R150, R216.reuse, R150 ;  /* 0x00000096d8967220 */ /* 0x040fe20000400000 */
[----:B------:R0:W-:Y:S01]  /*ae80*/  STS.64 [R4+0x580], R54 ;  /* 0x0005803604007388 */ /* 0x0001e20000000a00 */
[C---:B------:R-:W-:Y:S01]  /*ae90*/  FMUL R146, R216.reuse, R146 ;  /* 0x00000092d8927220 */ /* 0x040fe20000400000 */
[----:B------:R-:W-:Y:S01]  /*aea0*/  F2FP.PACK_AB R147, R147, R148 ;  /* 0x000000949393723e */ /* 0x000fe200000000ff */
[C---:B------:R-:W-:Y:S01]  /*aeb0*/  FMUL R144, R216.reuse, R144 ;  /* 0x00000090d8907220 */ /* 0x040fe20000400000 */
[----:B------:R-:W-:Y:S01]  /*aec0*/  F2FP.PACK_AB R145, R145, R150 ;  /* 0x000000969191723e */ /* 0x000fe200000000ff */
[C---:B------:R-:W-:Y:S01]  /*aed0*/  FMUL R149, R216.reuse, R149 ;  /* 0x00000095d8957220 */ /* 0x040fe20000400000 */
[----:B------:R-:W-:Y:S01]  /*aee0*/  STS.64 [R4+0x280], R60 ;  /* 0x0002803c04007388 */ /* 0x000fe20000000a00 */
[----:B------:R-:W-:Y:S01]  /*aef0*/  FMUL R151, R216, R151 ;  /* 0x00000097d8977220 */ /* 0x000fe20000400000 */
[----:B------:R-:W-:Y:S01]  /*af00*/  LOP3.LUT R190, R204, 0x18, RZ, 0x3c, !PT ;  /* 0x00000018ccbe7812 */ /* 0x000fe200078e3cff */
[----:B------:R-:W-:Y:S01]  /*af10*/  FMUL R73, R222, R73 ;  /* 0x00000049de497220 */ /* 0x000fe20000400000 */
[----:B------:R-:W-:Y:S01]  /*af20*/  F2FP.PACK_AB R146, R146, R149 ;  /* 0x000000959292723e */ /* 0x000fe200000000ff */
[----:B------:R-:W-:Y:S01]  /*af30*/  FMUL R87, R87, R92 ;  /* 0x0000005c57577220 */ /* 0x000fe20000400000 */
[----:B------:R-:W-:Y:S01]  /*af40*/  F2FP.PACK_AB R144, R144, R151 ;  /* 0x000000979090723e */ /* 0x000fe200000000ff */
[----:B------:R-:W-:Y:S01]  /*af50*/  FMUL R105, R226, R105 ;  /* 0x00000069e2697220 */ /* 0x000fe20000400000 */
[----:B------:R-:W-:Y:S01]  /*af60*/  F2FP.PACK_AB R58, R73, R72 ;  /* 0x00000048493a723e */ /* 0x000fe200000000ff */
[C---:B------:R-:W-:Y:S01]  /*af70*/  FMUL R131, R229.reuse, R131 ;  /* 0x00000083e5837220 */ /* 0x040fe20000400000 */
[----:B------:R-:W-:Y:S01]  /*af80*/  F2FP.PACK_AB R52, R88, R87 ;  /* 0x000000575834723e */ /* 0x000fe200000000ff */
[----:B------:R-:W-:Y:S01]  /*af90*/  FMUL R130, R229, R130 ;  /* 0x00000082e5827220 */ /* 0x000fe20000400000 */
[----:B------:R-:W-:Y:S01]  /*afa0*/  F2FP.PACK_AB R48, R105, R94 ;  /* 0x0000005e6930723e */ /* 0x000fe200000000ff */
[C---:B------:R-:W-:Y:S01]  /*afb0*/  FMUL R102, R229.reuse, R135 ;  /* 0x00000087e5667220 */ /* 0x040fe20000400000 */
[----:B------:R-:W-:Y:S01]  /*afc0*/  STS.64 [R4+0x600], R58 ;  /* 0x0006003a04007388 */ /* 0x000fe20000000a00 */
[C---:B------:R-:W-:Y:S01]  /*afd0*/  FMUL R103, R229.reuse, R134 ;  /* 0x00000086e5677220 */ /* 0x040fe20000400000 */
[----:B0-----:R-:W-:Y:S01]  /*afe0*/  F2FP.PACK_AB R54, R90, R69 ;  /* 0x000000455a36723e */ /* 0x001fe200000000ff */
[C---:B------:R-:W-:Y:S01]  /*aff0*/  FMUL R139, R229.reuse, R139 ;  /* 0x0000008be58b7220 */ /* 0x040fe20000400000 */
[----:B------:R-:W-:Y:S01]  /*b000*/  STS.64 [R4+0x500], R48 ;  /* 0x0005003004007388 */ /* 0x000fe20000000a00 */
[C---:B------:R-:W-:Y:S01]  /*b010*/  FMUL R138, R229.reuse, R138 ;  /* 0x0000008ae58a7220 */ /* 0x040fe20000400000 */
[----:B------:R-:W-:Y:S01]  /*b020*/  F2FP.PACK_AB R33, R130, R103 ;  /* 0x000000678221723e */ /* 0x000fe200000000ff */
[C---:B------:R-:W-:Y:S01]  /*b030*/  FMUL R104, R229.reuse, R143 ;  /* 0x0000008fe5687220 */ /* 0x040fe20000400000 */
[----:B------:R-:W-:Y:S01]  /*b040*/  STS.64 [R4+0x180], R52 ;  /* 0x0001803404007388 */ /* 0x000fe20000000a00 */
[----:B------:R-:W-:Y:S01]  /*b050*/  FMUL R229, R229, R142 ;  /* 0x0000008ee5e57220 */ /* 0x000fe20000400000 */
        /* <DEDUP_REMOVED lines=10> */
[----:B------:R0:W-:Y:S01]  /*b100*/  STS.64 [R4+0x780], R146 ;  /* 0x0007809204007388 */ /* 0x0001e20000000a00 */
[C---:B------:R-:W-:Y:S01]  /*b110*/  FMUL R152, R217.reuse, R152 ;  /* 0x00000098d9987220 */ /* 0x040fe20000400000 */
[----:B------:R-:W-:Y:S01]  /*b120*/  F2FP.PACK_AB R47, R46, R47 ;  /* 0x0000002f2e2f723e */ /* 0x000fe200000000ff */
[C---:B------:R-:W-:Y:S01]  /*b130*/  FMUL R44, R217.reuse, R44 ;  /* 0x0000002cd92c7220 */ /* 0x040fe20000400000 */
[----:B------:R1:W-:Y:S01]  /*b140*/  STS.64 [R56+0x8000], R32 ;  /* 0x0080002038007388 */ /* 0x0003e20000000a00 */
[----:B------:R-:W-:Y:S01]  /*b150*/  FMUL R43, R217, R43 ;  /* 0x0000002bd92b7220 */ /* 0x000fe20000400000 */
[----:B------:R-:W-:Y:S01]  /*b160*/  F2FP.PACK_AB R46, R45, R152 ;  /* 0x000000982d2e723e */ /* 0x000fe200000000ff */
[----:B------:R-:W-:Y:S01]  /*b170*/  FMUL R153, R217, R153 ;  /* 0x00000099d9997220 */ /* 0x000fe20000400000 */
[----:B------:R2:W-:Y:S01]  /*b180*/  STS.64 [R56+0x8400], R34 ;  /* 0x0084002238007388 */ /* 0x0005e20000000a00 */
[----:B------:R-:W-:Y:S01]  /*b190*/  IMAD.IADD R10, R7, 0x1, -R10 ;  /* 0x00000001070a7824 */ /* 0x000fe200078e0a0a */
[----:B------:R-:W-:Y:S01]  /*b1a0*/  F2FP.PACK_AB R45, R44, R43 ;  /* 0x0000002b2c2d723e */ /* 0x000fe200000000ff */
[----:B------:R-:W-:Y:S01]  /*b1b0*/  IMAD.IADD R14, R183, 0x1, -R14 ;  /* 0x00000001b70e7824 */ /* 0x000fe200078e0a0e */
[----:B0-----:R-:W-:Y:S01]  /*b1c0*/  MOV R4, 0x3dc6b27f ;  /* 0x3dc6b27f00047802 */ /* 0x001fe20000000f00 */
[----:B------:R-:W-:Y:S01]  /*b1d0*/  FADD R15, R15, -1 ;  /* 0xbf8000000f0f7421 */ /* 0x000fe20000000000 */
[----:B------:R-:W-:Y:S01]  /*b1e0*/  F2FP.PACK_AB R44, R30, R153 ;  /* 0x000000991e2c723e */ /* 0x000fe200000000ff */
[----:B------:R-:W-:Y:S01]  /*b1f0*/  IMAD.IADD R18, R235, 0x1, -R18 ;  /* 0x00000001eb127824 */ /* 0x000fe200078e0a12 */
[----:B-1----:R-:W-:Y:S01]  /*b200*/  F2FP.PACK_AB R33, R66, R71 ;  /* 0x000000474221723e */ /* 0x002fe200000000ff */
[----:B------:R-:W-:Y:S01]  /*b210*/  FADD R21, R21, -1 ;  /* 0xbf80000015157421 */ /* 0x000fe20000000000 */
[----:B------:R-:W-:Y:S01]  /*b220*/  F2FP.PACK_AB R32, R74, R79 ;  /* 0x0000004f4a20723e */ /* 0x000fe200000000ff */
[----:B------:R-:W-:Y:S01]  /*b230*/  FADD R23, R23, -1 ;  /* 0xbf80000017177421 */ /* 0x000fe20000000000 */
[----:B------:R-:W-:Y:S01]  /*b240*/  IADD3 R30, R6, -R13, RZ ;  /* 0x8000000d061e7210 */ /* 0x000fe20007ffe0ff */
[----:B------:R-:W-:Y:S01]  /*b250*/  FADD R13, R10, -1 ;  /* 0xbf8000000a0d7421 */ /* 0x000fe20000000000 */
[----:B--2---:R-:W-:Y:S01]  /*b260*/  F2FP.PACK_AB R35, R50, R165 ;  /* 0x000000a53223723e */ /* 0x004fe200000000ff */
[----:B------:R0:W-:Y:S01]  /*b270*/  STS.64 [R56+0x8200], R32 ;  /* 0x0082002038007388 */ /* 0x0001e20000000a00 */
[----:B------:R-:W-:Y:S01]  /*b280*/  F2FP.PACK_AB R34, R167, R176 ;  /* 0x000000b0a722723e */ /* 0x000fe200000000ff */
[----:B------:R-:W-:Y:S01]  /*b290*/  FFMA.FTZ R10, R13, R4, -0.16845393180847167969 ;  /* 0xbe2c7f300d0a7423 */ /* 0x000fe20000010004 */
[----:B------:R-:W-:Y:S01]  /*b2a0*/  F2FP.PACK_AB R43, R39, R42 ;  /* 0x0000002a272b723e */ /* 0x000fe200000000ff */
[----:B------:R-:W-:Y:S01]  /*b2b0*/  IMAD.IADD R29, R240, 0x1, -R29 ;  /* 0x00000001f01d7824 */ /* 0x000fe200078e0a1d */
[----:B------:R-:W-:Y:S01]  /*b2c0*/  F2FP.PACK_AB R39, R31, R40 ;  /* 0x000000281f27723e */ /* 0x000fe200000000ff */
[----:B------:R1:W-:Y:S01]  /*b2d0*/  STS.64 [R56+0x8280], R34 ;  /* 0x0082802238007388 */ /* 0x0003e20000000a00 */
[----:B------:R-:W-:Y:S01]  /*b2e0*/  FFMA.FTZ R10, R13, R10, 0.1716887056827545166 ;  /* 0x3e2fcf2a0d0a7423 */ /* 0x000fe2000001000a */
[----:B------:R-:W-:Y:S01]  /*b2f0*/  F2FP.PACK_AB R55, R82, R65 ;  /* 0x000000415237723e */ /* 0x000fe200000000ff */
[----:B------:R-:W-:Y:S01]  /*b300*/  FADD R31, R14, -1 ;  /* 0xbf8000000e1f7421 */ /* 0x000fe20000000000 */
[----:B------:R-:W-:Y:S01]  /*b310*/  F2FP.PACK_AB R69, R83, R64 ;  /* 0x000000405345723e */ /* 0x000fe200000000ff */
[C---:B------:R-:W-:Y:S01]  /*b320*/  FFMA.FTZ R10, R13.reuse, R10, -0.17900948226451873779 ;  /* 0xbe374e430d0a7423 */ /* 0x040fe2000001000a */
[----:B------:R-:W-:Y:S01]  /*b330*/  F2FP.PACK_AB R50, R166, R177 ;  /* 0x000000b1a632723e */ /* 0x000fe200000000ff */
[----:B0-----:R-:W-:Y:S01]  /*b340*/  FADD R33, R8, -1 ;  /* 0xbf80000008217421 */ /* 0x001fe20000000000 */
[----:B------:R-:W-:Y:S01]  /*b350*/  F2FP.PACK_AB R42, R36, R41 ;  /* 0x00000029242a723e */ /* 0x000fe200000000ff */
[----:B------:R-:W-:Y:S01]  /*b360*/  FFMA.FTZ R10, R13, R10, 0.20512372255325317383 ;  /* 0x3e520bf40d0a7423 */ /* 0x000fe2000001000a */
[----:B------:R-:W-:Y:S01]  /*b370*/  STS.64 [R56+0x8180], R54 ;  /* 0x0081803638007388 */ /* 0x000fe20000000a00 */
[----:B------:R-:W-:-:S02]  /*b380*/  FFMA.FTZ R8, R33, R4, -0.16845393180847167969 ;  /* 0xbe2c7f3021087423 */ /* 0x000fc40000010004 */
[----:B-1----:R-:W-:Y:S01]  /*b390*/  FADD R35, R30, -1 ;  /* 0xbf8000001e237421 */ /* 0x002fe20000000000 */
[----:B------:R-:W-:Y:S01]  /*b3a0*/  STS.64 [R56+0x8580], R68 ;  /* 0x0085804438007388 */ /* 0x000fe20000000a00 */
[----:B------:R-:W-:Y:S02]  /*b3b0*/  FFMA.FTZ R8, R33, R8, 0.1716887056827545166 ;  /* 0x3e2fcf2a21087423 */ /* 0x000fe40000010008 */
[----:B------:R-:W-:Y:S01]  /*b3c0*/  FFMA.FTZ R30, R35, R4, -0.16845393180847167969 ;  /* 0xbe2c7f30231e7423 */ /* 0x000fe20000010004 */
[----:B------:R-:W-:Y:S01]  /*b3d0*/  STS.64 [R56+0x8680], R50 ;  /* 0x0086803238007388 */ /* 0x000fe20000000a00 */
[----:B------:R-:W-:Y:S02]  /*b3e0*/  FFMA.FTZ R8, R33, R8, -0.17900948226451873779 ;  /* 0xbe374e4321087423 */ /* 0x000fe40000010008 */
[----:B------:R-:W-:Y:S01]  /*b3f0*/  FFMA.FTZ R30, R35, R30, 0.1716887056827545166 ;  /* 0x3e2fcf2a231e7423 */ /* 0x000fe2000001001e */
[----:B------:R-:W-:Y:S01]  /*b400*/  STS.64 [R56+0x8300], R46 ;  /* 0x0083002e38007388 */ /* 0x000fe20000000a00 */
[----:B------:R-:W-:-:S02]  /*b410*/  FFMA.FTZ R8, R33, R8, 0.20512372255325317383 ;  /* 0x3e520bf421087423 */ /* 0x000fc40000010008 */
[----:B------:R-:W-:Y:S01]  /*b420*/  FFMA.FTZ R30, R35, R30, -0.17900948226451873779 ;  /* 0xbe374e43231e7423 */ /* 0x000fe2000001001e */
[----:B------:R-:W-:Y:S01]  /*b430*/  STS.64 [R56+0x8700], R44 ;  /* 0x0087002c38007388 */ /* 0x000fe20000000a00 */
[----:B------:R-:W-:Y:S02]  /*b440*/  FFMA.FTZ R8, R33, R8, -0.24046532809734344482 ;  /* 0xbe763c8b21087423 */ /* 0x000fe40000010008 */
[----:B------:R-:W-:Y:S01]  /*b450*/  FFMA.FTZ R10, R13, R10, -0.24046532809734344482 ;  /* 0xbe763c8b0d0a7423 */ /* 0x000fe2000001000a */
[----:B------:R-:W-:Y:S01]  /*b460*/  STS.64 [R56+0x8380], R42 ;  /* 0x0083802a38007388 */ /* 0x000fe20000000a00 */
[----:B------:R-:W-:Y:S02]  /*b470*/  FFMA.FTZ R8, R33, R8, 0.28857114911079406738 ;  /* 0x3e93bf9921087423 */ /* 0x000fe40000010008 */
[----:B------:R-:W-:Y:S01]  /*b480*/  FFMA.FTZ R30, R35, R30, 0.20512372255325317383 ;  /* 0x3e520bf4231e7423 */ /* 0x000fe2000001001e */
[----:B------:R-:W-:Y:S01]  /*b490*/  STS.64 [R56+0x8780], R38 ;  /* 0x0087802638007388 */ /* 0x000fe20000000a00 */
[----:B------:R-:W-:-:S02]  /*b4a0*/  FFMA.FTZ R14, R31, R4, -0.16845393180847167969 ;  /* 0xbe2c7f301f0e7423 */ /* 0x000fc40000010004 */
[----:B------:R-:W-:Y:S02]  /*b4b0*/  FFMA.FTZ R10, R13, R10, 0.28857114911079406738 ;  /* 0x3e93bf990d0a7423 */ /* 0x000fe4000001000a */
[----:B------:R-:W-:Y:S02]  /*b4c0*/  FFMA.FTZ R8, R33, R8, -0.36067417263984680176 ;  /* 0xbeb8aa4921087423 */ /* 0x000fe40000010008 */
[----:B------:R-:W-:Y:S02]  /*b4d0*/  FFMA.FTZ R30, R35, R30, -0.24046532809734344482 ;  /* 0xbe763c8b231e7423 */ /* 0x000fe4000001001e */
[----:B------:R-:W-:Y:S02]  /*b4e0*/  FFMA.FTZ R14, R31, R14, 0.1716887056827545166 ;  /* 0x3e2fcf2a1f0e7423 */ /* 0x000fe4000001000e */
[----:B------:R-:W-:Y:S02]  /*b4f0*/  FFMA.FTZ R10, R13, R10, -0.36067417263984680176 ;  /* 0xbeb8aa490d0a7423 */ /* 0x000fe4000001000a */
[----:B------:R-:W-:-:S02]  /*b500*/  FFMA.FTZ R8, R33, R8, 0.48089820146560668945 ;  /* 0x3ef6384a21087423 */ /* 0x000fc40000010008 */
[----:B------:R-:W-:Y:S02]  /*b510*/  FFMA.FTZ R30, R35, R30, 0.28857114911079406738 ;  /* 0x3e93bf99231e7423 */ /* 0x000fe4000001001e */
[----:B------:R-:W-:Y:S02]  /*b520*/  FFMA.FTZ R14, R31, R14, -0.17900948226451873779 ;  /* 0xbe374e431f0e7423 */ /* 0x000fe4000001000e */
[----:B------:R-:W-:Y:S02]  /*b530*/  FFMA.FTZ R10, R13, R10, 0.48089820146560668945 ;  /* 0x3ef6384a0d0a7423 */ /* 0x000fe4000001000a */
[----:B------:R-:W-:Y:S02]  /*b540*/  FFMA.FTZ R8, R33, R8, -0.72134751081466674805 ;  /* 0xbf38aa3b21087423 */ /* 0x000fe40000010008 */
[----:B------:R-:W-:Y:S02]  /*b550*/  FFMA.FTZ R30, R35, R30, -0.36067417263984680176 ;  /* 0xbeb8aa49231e7423 */ /* 0x000fe4000001001e */
[----:B------:R-:W-:-:S02]  /*b560*/  FFMA.FTZ R14, R31, R14, 0.20512372255325317383 ;  /* 0x3e520bf41f0e7423 */ /* 0x000fc4000001000e */
[----:B------:R-:W-:Y:S02]  /*b570*/  FFMA.FTZ R10, R13, R10, -0.72134751081466674805 ;  /* 0xbf38aa3b0d0a7423 */ /* 0x000fe4000001000a */
[----:B------:R-:W-:Y:S02]  /*b580*/  FMUL R8, R33, R8 ;  /* 0x0000000821087220 */ /* 0x000fe40000400000 */
[----:B------:R-:W-:Y:S02]  /*b590*/  FFMA.FTZ R30, R35, R30, 0.48089820146560668945 ;  /* 0x3ef6384a231e7423 */ /* 0x000fe4000001001e */
[----:B------:R-:W-:Y:S02]  /*b5a0*/  FFMA.FTZ R32, R31, R14, -0.24046532809734344482 ;  /* 0xbe763c8b1f207423 */ /* 0x000fe4000001000e */
[----:B------:R-:W-:Y:S02]  /*b5b0*/  FMUL R14, R13, R10 ;  /* 0x0000000a0d0e7220 */ /* 0x000fe40000400000 */
[----:B------:R-:W-:-:S02]  /*b5c0*/  FMUL R8, R33, R8 ;  /* 0x0000000821087220 */ /* 0x000fc40000400000 */
[----:B------:R-:W-:Y:S02]  /*b5d0*/  FFMA.FTZ R30, R35, R30, -0.72134751081466674805 ;  /* 0xbf38aa3b231e7423 */ /* 0x000fe4000001001e */
[----:B------:R-:W-:Y:S02]  /*b5e0*/  FFMA.FTZ R32, R31, R32, 0.28857114911079406738 ;  /* 0x3e93bf991f207423 */ /* 0x000fe40000010020 */
[----:B------:R-:W-:Y:S02]  /*b5f0*/  FMUL R14, R13, R14 ;  /* 0x0000000e0d0e7220 */ /* 0x000fe40000400000 */
[----:B------:R-:W-:Y:S02]  /*b600*/  FFMA.FTZ R10, R33, 1.4426950216293334961, R8 ;  /* 0x3fb8aa3b210a7823 */ /* 0x000fe40000010008 */
[----:B------:R-:W-:Y:S02]  /*b610*/  FMUL R30, R35, R30 ;  /* 0x0000001e231e7220 */ /* 0x000fe40000400000 */
[----:B------:R-:W-:-:S02]  /*b620*/  FFMA.FTZ R32, R31, R32, -0.36067417263984680176 ;  /* 0xbeb8aa491f207423 */ /* 0x000fc40000010020 */
[----:B------:R-:W-:Y:S02]  /*b630*/  FFMA.FTZ R8, R15, R4, -0.16845393180847167969 ;  /* 0xbe2c7f300f087423 */ /* 0x000fe40000010004 */
[----:B------:R-:W-:Y:S02]  /*b640*/  FFMA.FTZ R14, R13, 1.4426950216293334961, R14 ;  /* 0x3fb8aa3b0d0e7823 */ /* 0x000fe4000001000e */
[----:B------:R-:W-:Y:S02]  /*b650*/  FADD R13, R18, -1 ;  /* 0xbf800000120d7421 */ /* 0x000fe40000000000 */
[----:B------:R-:W-:Y:S02]  /*b660*/  FMUL R30, R35, R30 ;  /* 0x0000001e231e7220 */ /* 0x000fe40000400000 */
[----:B------:R-:W-:Y:S02]  /*b670*/  FFMA.FTZ R32, R31, R32, 0.48089820146560668945 ;  /* 0x3ef6384a1f207423 */ /* 0x000fe40000010020 */
[----:B------:R-:W-:-:S02]  /*b680*/  FFMA.FTZ R8, R15, R8, 0.1716887056827545166 ;  /* 0x3e2fcf2a0f087423 */ /* 0x000fc40000010008 */
[----:B------:R-:W-:Y:S02]  /*b690*/  FFMA.FTZ R18, R13, R4, -0.16845393180847167969 ;  /* 0xbe2c7f300d127423 */ /* 0x000fe40000010004 */
[----:B------:R-:W-:Y:S02]  /*b6a0*/  FFMA.FTZ R35, R35, 1.4426950216293334961, R30 ;  /* 0x3fb8aa3b23237823 */ /* 0x000fe4000001001e */
[----:B------:R-:W-:Y:S02]  /*b6b0*/  FFMA.FTZ R32, R31, R32, -0.72134751081466674805 ;  /* 0xbf38aa3b1f207423 */ /* 0x000fe40000010020 */
[----:B------:R-:W-:Y:S02]  /*b6c0*/  FFMA.FTZ R8, R15, R8, -0.17900948226451873779 ;  /* 0xbe374e430f087423 */ /* 0x000fe40000010008 */
[----:B------:R-:W-:Y:S02]  /*b6d0*/  IMAD.IADD R30, R237, 0x1, -R22 ;  /* 0x00000001ed1e7824 */ /* 0x000fe400078e0a16 */
[----:B------:R-:W-:-:S02]  /*b6e0*/  FFMA.FTZ R22, R21, R4, -0.16845393180847167969 ;  /* 0xbe2c7f3015167423 */ /* 0x000fc40000010004 */
[----:B------:R-:W-:Y:S02]  /*b6f0*/  FFMA.FTZ R18, R13, R18, 0.1716887056827545166 ;  /* 0x3e2fcf2a0d127423 */ /* 0x000fe40000010012 */
[----:B------:R-:W-:Y:S02]  /*b700*/  FMUL R32, R31, R32 ;  /* 0x000000201f207220 */ /* 0x000fe40000400000 */
[----:B------:R-:W-:Y:S02]  /*b710*/  FFMA.FTZ R8, R15, R8, 0.20512372255325317383 ;  /* 0x3e520bf40f087423 */ /* 0x000fe40000010008 */
[----:B------:R-:W-:Y:S02]  /*b720*/  FFMA.FTZ R22, R21, R22, 0.1716887056827545166 ;  /* 0x3e2fcf2a15167423 */ /* 0x000fe40000010016 */
[----:B------:R-:W-:Y:S02]  /*b730*/  FFMA.FTZ R18, R13, R18, -0.17900948226451873779 ;  /* 0xbe374e430d127423 */ /* 0x000fe40000010012 */
[----:B------:R-:W-:-:S02]  /*b740*/  FMUL R32, R31, R32 ;  /* 0x000000201f207220 */ /* 0x000fc40000400000 */
[----:B------:R-:W-:Y:S02]  /*b750*/  FFMA.FTZ R8, R15, R8, -0.24046532809734344482 ;  /* 0xbe763c8b0f087423 */ /* 0x000fe40000010008 */
[----:B------:R-:W-:Y:S02]  /*b760*/  FFMA.FTZ R22, R21, R22, -0.17900948226451873779 ;  /* 0xbe374e4315167423 */ /* 0x000fe40000010016 */
[----:B------:R-:W-:Y:S02]  /*b770*/  FFMA.FTZ R18, R13, R18, 0.20512372255325317383 ;  /* 0x3e520bf40d127423 */ /* 0x000fe40000010012 */
[----:B------:R-:W-:Y:S02]  /*b780*/  FFMA.FTZ R32, R31, 1.4426950216293334961, R32 ;  /* 0x3fb8aa3b1f207823 */ /* 0x000fe40000010020 */
[----:B------:R-:W-:Y:S02]  /*b790*/  FFMA.FTZ R8, R15, R8, 0.28857114911079406738 ;  /* 0x3e93bf990f087423 */ /* 0x000fe40000010008 */
[----:B------:R-:W-:-:S02]  /*b7a0*/  FADD R31, R30, -1 ;  /* 0xbf8000001e1f7421 */ /* 0x000fc40000000000 */
[----:B------:R-:W-:Y:S02]  /*b7b0*/  FFMA.FTZ R22, R21, R22, 0.20512372255325317383 ;  /* 0x3e520bf415167423 */ /* 0x000fe40000010016 */
[----:B------:R-:W-:Y:S02]  /*b7c0*/  FFMA.FTZ R18, R13, R18, -0.24046532809734344482 ;  /* 0xbe763c8b0d127423 */ /* 0x000fe40000010012 */
[----:B------:R-:W-:Y:S02]  /*b7d0*/  FFMA.FTZ R8, R15, R8, -0.36067417263984680176 ;  /* 0xbeb8aa490f087423 */ /* 0x000fe40000010008 */
[----:B------:R-:W-:Y:S02]  /*b7e0*/  FFMA.FTZ R30, R31, R4, -0.16845393180847167969 ;  /* 0xbe2c7f301f1e7423 */ /* 0x000fe40000010004 */
[----:B------:R-:W-:Y:S02]  /*b7f0*/  FFMA.FTZ R22, R21, R22, -0.24046532809734344482 ;  /* 0xbe763c8b15167423 */ /* 0x000fe40000010016 */
[----:B------:R-:W-:-:S02]  /*b800*/  FFMA.FTZ R18, R13, R18, 0.28857114911079406738 ;  /* 0x3e93bf990d127423 */ /* 0x000fc40000010012 */
[----:B------:R-:W-:Y:S02]  /*b810*/  FFMA.FTZ R8, R15, R8, 0.48089820146560668945 ;  /* 0x3ef6384a0f087423 */ /* 0x000fe40000010008 */
[----:B------:R-:W-:Y:S02]  /*b820*/  FFMA.FTZ R30, R31, R30, 0.1716887056827545166 ;  /* 0x3e2fcf2a1f1e7423 */ /* 0x000fe4000001001e */
[----:B------:R-:W-:Y:S02]  /*b830*/  FFMA.FTZ R22, R21, R22, 0.28857114911079406738 ;  /* 0x3e93bf9915167423 */ /* 0x000fe40000010016 */
[----:B------:R-:W-:Y:S02]  /*b840*/  FFMA.FTZ R18, R13, R18, -0.36067417263984680176 ;  /* 0xbeb8aa490d127423 */ /* 0x000fe40000010012 */
[----:B------:R-:W-:Y:S02]  /*b850*/  FFMA.FTZ R8, R15, R8, -0.72134751081466674805 ;  /* 0xbf38aa3b0f087423 */ /* 0x000fe40000010008 */
[----:B------:R-:W-:-:S02]  /*b860*/  FFMA.FTZ R30, R31, R30, -0.17900948226451873779 ;  /* 0xbe374e431f1e7423 */ /* 0x000fc4000001001e */
[----:B------:R-:W-:Y:S02]  /*b870*/  FFMA.FTZ R22, R21, R22, -0.36067417263984680176 ;  /* 0xbeb8aa4915167423 */ /* 0x000fe40000010016 */
[----:B------:R-:W-:Y:S02]  /*b880*/  FFMA.FTZ R18, R13, R18, 0.48089820146560668945 ;  /* 0x3ef6384a0d127423 */ /* 0x000fe40000010012 */
[----:B------:R-:W-:Y:S02]  /*b890*/  FMUL R8, R15, R8 ;  /* 0x000000080f087220 */ /* 0x000fe40000400000 */
[----:B------:R-:W-:Y:S02]  /*b8a0*/  FFMA.FTZ R30, R31, R30, 0.20512372255325317383 ;  /* 0x3e520bf41f1e7423 */ /* 0x000fe4000001001e */
[----:B------:R-:W-:Y:S02]  /*b8b0*/  FFMA.FTZ R22, R21, R22, 0.48089820146560668945 ;  /* 0x3ef6384a15167423 */ /* 0x000fe40000010016 */
[----:B------:R-:W-:-:S02]  /*b8c0*/  FFMA.FTZ R18, R13, R18, -0.72134751081466674805 ;  /* 0xbf38aa3b0d127423 */ /* 0x000fc40000010012 */
[----:B------:R-:W-:Y:S02]  /*b8d0*/  FMUL R8, R15, R8 ;  /* 0x000000080f087220 */ /* 0x000fe40000400000 */
[----:B------:R-:W-:Y:S02]  /*b8e0*/  FFMA.FTZ R34, R31, R30, -0.24046532809734344482 ;  /* 0xbe763c8b1f227423 */ /* 0x000fe4000001001e */
[----:B------:R-:W-:Y:S02]  /*b8f0*/  FFMA.FTZ R30, R21, R22, -0.72134751081466674805 ;  /* 0xbf38aa3b151e7423 */ /* 0x000fe40000010016 */
[----:B------:R-:W-:Y:S02]  /*b900*/  FMUL R22, R13, R18 ;  /* 0x000000120d167220 */ /* 0x000fe40000400000 */
[----:B------:R-:W-:Y:S02]  /*b910*/  FFMA.FTZ R18, R15, 1.4426950216293334961, R8 ;  /* 0x3fb8aa3b0f127823 */ /* 0x000fe40000010008 */
[----:B------:R-:W-:-:S02]  /*b920*/  FFMA.FTZ R8, R23, R4, -0.16845393180847167969 ;  /* 0xbe2c7f3017087423 */ /* 0x000fc40000010004 */
[----:B------:R-:W-:Y:S02]  /*b930*/  FMUL R22, R13, R22 ;  /* 0x000000160d167220 */ /* 0x000fe40000400000 */
[----:B------:R-:W-:Y:S02]  /*b940*/  FADD R15, R24, -1 ;  /* 0xbf800000180f7421 */ /* 0x000fe40000000000 */
[----:B------:R-:W-:Y:S02]  /*b950*/  FFMA.FTZ R8, R23, R8, 0.1716887056827545166 ;  /* 0x3e2fcf2a17087423 */ /* 0x000fe40000010008 */
[----:B------:R-:W-:Y:S02]  /*b960*/  FFMA.FTZ R13, R13, 1.4426950216293334961, R22 ;  /* 0x3fb8aa3b0d0d7823 */ /* 0x000fe40000010016 */
[----:B------:R-:W-:Y:S02]  /*b970*/  FADD R29, R29, -1 ;  /* 0xbf8000001d1d7421 */ /* 0x000fe40000000000 */
[----:B------:R-:W-:-:S02]  /*b980*/  FFMA.FTZ R22, R15, R4, -0.16845393180847167969 ;  /* 0xbe2c7f300f167423 */ /* 0x000fc40000010004 */
[----:B------:R-:W-:Y:S02]  /*b990*/  FMUL R30, R21, R30 ;  /* 0x0000001e151e7220 */ /* 0x000fe40000400000 */
[----:B------:R-:W-:Y:S02]  /*b9a0*/  FFMA.FTZ R8, R23, R8, -0.17900948226451873779 ;  /* 0xbe374e4317087423 */ /* 0x000fe40000010008 */
[----:B------:R-:W-:Y:S02]  /*b9b0*/  FFMA.FTZ R24, R29, R4, -0.16845393180847167969 ;  /* 0xbe2c7f301d187423 */ /* 0x000fe40000010004 */
[----:B------:R-:W-:Y:S02]  /*b9c0*/  FFMA.FTZ R22, R15, R22, 0.1716887056827545166 ;  /* 0x3e2fcf2a0f167423 */ /* 0x000fe40000010016 */
[----:B------:R-:W-:Y:S02]  /*b9d0*/  FMUL R30, R21, R30 ;  /* 0x0000001e151e7220 */ /* 0x000fe40000400000 */
[----:B------:R-:W-:-:S02]  /*b9e0*/  FFMA.FTZ R8, R23, R8, 0.20512372255325317383 ;  /* 0x3e520bf417087423 */ /* 0x000fc40000010008 */
[----:B------:R-:W-:Y:S02]  /*b9f0*/  FADD R27, R27, -1 ;  /* 0xbf8000001b1b7421 */ /* 0x000fe40000000000 */
[----:B------:R-:W-:Y:S02]  /*ba00*/  FFMA.FTZ R24, R29, R24, 0.1716887056827545166 ;  /* 0x3e2fcf2a1d187423 */ /* 0x000fe40000010018 */
[----:B------:R-:W-:Y:S02]  /*ba10*/  FFMA.FTZ R22, R15, R22, -0.17900948226451873779 ;  /* 0xbe374e430f167423 */ /* 0x000fe40000010016 */
[----:B------:R-:W-:Y:S02]  /*ba20*/  FFMA.FTZ R34, R31, R34, 0.28857114911079406738 ;  /* 0x3e93bf991f227423 */ /* 0x000fe40000010022 */
[----:B------:R-:W-:Y:S02]  /*ba30*/  FFMA.FTZ R21, R21, 1.4426950216293334961, R30 ;  /* 0x3fb8aa3b15157823 */ /* 0x000fe4000001001e */
[----:B------:R-:W-:-:S02]  /*ba40*/  FFMA.FTZ R8, R23, R8, -0.24046532809734344482 ;  /* 0xbe763c8b17087423 */ /* 0x000fc40000010008 */
[----:B------:R-:W-:Y:S02]  /*ba50*/  FFMA.FTZ R30, R27, R4, -0.16845393180847167969 ;  /* 0xbe2c7f301b1e7423 */ /* 0x000fe40000010004 */
[----:B------:R-:W-:Y:S02]  /*ba60*/  FFMA.FTZ R24, R29, R24, -0.17900948226451873779 ;  /* 0xbe374e431d187423 */ /* 0x000fe40000010018 */
[----:B------:R-:W-:Y:S02]  /*ba70*/  FFMA.FTZ R22, R15, R22, 0.20512372255325317383 ;  /* 0x3e520bf40f167423 */ /* 0x000fe40000010016 */
[----:B------:R-:W-:Y:S02]  /*ba80*/  FFMA.FTZ R34, R31, R34, -0.36067417263984680176 ;  /* 0xbeb8aa491f227423 */ /* 0x000fe40000010022 */
[----:B------:R-:W-:Y:S02]  /*ba90*/  FFMA.FTZ R8, R23, R8, 0.28857114911079406738 ;  /* 0x3e93bf9917087423 */ /* 0x000fe40000010008 */
[----:B------:R-:W-:-:S02]  /*baa0*/  FFMA.FTZ R30, R27, R30, 0.1716887056827545166 ;  /* 0x3e2fcf2a1b1e7423 */ /* 0x000fc4000001001e */
[----:B------:R-:W-:Y:S02]  /*bab0*/  FFMA.FTZ R24, R29, R24, 0.20512372255325317383 ;  /* 0x3e520bf41d187423 */ /* 0x000fe40000010018 */
[----:B------:R-:W-:Y:S02]  /*bac0*/  FFMA.FTZ R22, R15, R22, -0.24046532809734344482 ;  /* 0xbe763c8b0f167423 */ /* 0x000fe40000010016 */
[----:B------:R-:W-:Y:S02]  /*bad0*/  FFMA.FTZ R34, R31, R34, 0.48089820146560668945 ;  /* 0x3ef6384a1f227423 */ /* 0x000fe40000010022 */
[----:B------:R-:W-:Y:S02]  /*bae0*/  FFMA.FTZ R8, R23, R8, -0.36067417263984680176 ;  /* 0xbeb8aa4917087423 */ /* 0x000fe40000010008 */
[----:B------:R-:W-:Y:S02]  /*baf0*/  FFMA.FTZ R30, R27, R30, -0.17900948226451873779 ;  /* 0xbe374e431b1e7423 */ /* 0x000fe4000001001e */
[----:B------:R-:W-:-:S02]  /*bb00*/  FFMA.FTZ R24, R29, R24, -0.24046532809734344482 ;  /* 0xbe763c8b1d187423 */ /* 0x000fc40000010018 */
[----:B------:R-:W-:Y:S02]  /*bb10*/  FFMA.FTZ R22, R15, R22, 0.28857114911079406738 ;  /* 0x3e93bf990f167423 */ /* 0x000fe40000010016 */
[----:B------:R-:W-:Y:S02]  /*bb20*/  FFMA.FTZ R34, R31, R34, -0.72134751081466674805 ;  /* 0xbf38aa3b1f227423 */ /* 0x000fe40000010022 */
[----:B------:R-:W-:Y:S02]  /*bb30*/  FFMA.FTZ R8, R23, R8, 0.48089820146560668945 ;  /* 0x3ef6384a17087423 */ /* 0x000fe40000010008 */
[----:B------:R-:W-:Y:S02]  /*bb40*/  FFMA.FTZ R30, R27, R30, 0.20512372255325317383 ;  /* 0x3e520bf41b1e7423 */ /* 0x000fe4000001001e */
[----:B------:R-:W-:Y:S02]  /*bb50*/  FFMA.FTZ R24, R29, R24, 0.28857114911079406738 ;  /* 0x3e93bf991d187423 */ /* 0x000fe40000010018 */
[----:B------:R-:W-:-:S02]  /*bb60*/  FFMA.FTZ R22, R15, R22, -0.36067417263984680176 ;  /* 0xbeb8aa490f167423 */ /* 0x000fc40000010016 */
[----:B------:R-:W-:Y:S02]  /*bb70*/  FMUL R34, R31, R34 ;  /* 0x000000221f227220 */ /* 0x000fe40000400000 */
[----:B------:R-:W-:Y:S02]  /*bb80*/  FFMA.FTZ R8, R23, R8, -0.72134751081466674805 ;  /* 0xbf38aa3b17087423 */ /* 0x000fe40000010008 */
[----:B------:R-:W-:Y:S02]  /*bb90*/  FFMA.FTZ R30, R27, R30, -0.24046532809734344482 ;  /* 0xbe763c8b1b1e7423 */ /* 0x000fe4000001001e */
[----:B------:R-:W-:Y:S02]  /*bba0*/  FFMA.FTZ R24, R29, R24, -0.36067417263984680176 ;  /* 0xbeb8aa491d187423 */ /* 0x000fe40000010018 */
[----:B------:R-:W-:Y:S02]  /*bbb0*/  FFMA.FTZ R22, R15, R22, 0.48089820146560668945 ;  /* 0x3ef6384a0f167423 */ /* 0x000fe40000010016 */
[----:B------:R-:W-:-:S02]  /*bbc0*/  FMUL R34, R31, R34 ;  /* 0x000000221f227220 */ /* 0x000fc40000400000 */
[----:B------:R-:W-:Y:S02]  /*bbd0*/  FMUL R8, R23, R8 ;  /* 0x0000000817087220 */ /* 0x000fe40000400000 */
[----:B------:R-:W-:Y:S02]  /*bbe0*/  FFMA.FTZ R30, R27, R30, 0.28857114911079406738 ;  /* 0x3e93bf991b1e7423 */ /* 0x000fe4000001001e */
[----:B------:R-:W-:Y:S02]  /*bbf0*/  FFMA.FTZ R24, R29, R24, 0.48089820146560668945 ;  /* 0x3ef6384a1d187423 */ /* 0x000fe40000010018 */
[----:B------:R-:W-:Y:S02]  /*bc00*/  FFMA.FTZ R22, R15, R22, -0.72134751081466674805 ;  /* 0xbf38aa3b0f167423 */ /* 0x000fe40000010016 */
[----:B------:R-:W-:Y:S02]  /*bc10*/  FFMA.FTZ R31, R31, 1.4426950216293334961, R34 ;  /* 0x3fb8aa3b1f1f7823 */ /* 0x000fe40000010022 */
[----:B------:R-:W-:-:S02]  /*bc20*/  FMUL R8, R23, R8 ;  /* 0x0000000817087220 */ /* 0x000fc40000400000 */
[----:B------:R-:W-:Y:S02]  /*bc30*/  FFMA.FTZ R34, R27, R30, -0.36067417263984680176 ;  /* 0xbeb8aa491b227423 */ /* 0x000fe4000001001e */
[----:B------:R-:W-:Y:S02]  /*bc40*/  FFMA.FTZ R30, R29, R24, -0.72134751081466674805 ;  /* 0xbf38aa3b1d1e7423 */ /* 0x000fe40000010018 */
[----:B------:R-:W-:Y:S02]  /*bc50*/  FMUL R24, R15, R22 ;  /* 0x000000160f187220 */ /* 0x000fe40000400000 */
[----:B------:R-:W-:Y:S01]  /*bc60*/  FFMA.FTZ R22, R23, 1.4426950216293334961, R8 ;  /* 0x3fb8aa3b17167823 */ /* 0x000fe20000010008 */
[----:B------:R-:W-:Y:S01]  /*bc70*/  IADD3 R8, R245, -0x3f3504f3, RZ ;  /* 0xc0cafb0df5087810 */ /* 0x000fe20007ffe0ff */
[----:B------:R-:W-:Y:S02]  /*bc80*/  FMUL R30, R29, R30 ;  /* 0x0000001e1d1e7220 */ /* 0x000fe40000400000 */
[----:B------:R-:W-:Y:S01]  /*bc90*/  FMUL R24, R15, R24 ;  /* 0x000000180f187220 */ /* 0x000fe20000400000 */
[----:B------:R-:W-:Y:S01]  /*bca0*/  LOP3.LUT R8, R8, 0xff800000, RZ, 0xc0, !PT ;  /* 0xff80000008087812 */ /* 0x000fe200078ec0ff */
[----:B------:R-:W-:-:S02]  /*bcb0*/  FMUL R30, R29, R30 ;  /* 0x0000001e1d1e7220 */ /* 0x000fc40000400000 */
[----:B------:R-:W-:Y:S01]  /*bcc0*/  FFMA.FTZ R15, R15, 1.4426950216293334961, R24 ;  /* 0x3fb8aa3b0f0f7823 */ /* 0x000fe20000010018 */
[----:B------:R-:W-:Y:S01]  /*bcd0*/  IADD3 R24, R245, -R8, RZ ;  /* 0x80000008f5187210 */ /* 0x000fe20007ffe0ff */
[----:B------:R-:W-:Y:S02]  /*bce0*/  IMAD.IADD R25, R244, 0x1, -R25 ;  /* 0x00000001f4197824 */ /* 0x000fe400078e0a19 */
[----:B------:R-:W-:Y:S02]  /*bcf0*/  FFMA.FTZ R30, R29, 1.4426950216293334961, R30 ;  /* 0x3fb8aa3b1d1e7823 */ /* 0x000fe4000001001e */
[C---:B------:R-:W-:Y:S02]  /*bd00*/  FMUL R99, R85.reuse, R99 ;  /* 0x0000006355637220 */ /* 0x040fe40000400000 */
[C---:B------:R-:W-:Y:S02]  /*bd10*/  FMUL R98, R85.reuse, R98 ;  /* 0x0000006255627220 */ /* 0x040fe40000400000 */
[----:B------:R-:W-:-:S02]  /*bd20*/  FMUL R107, R85, R107 ;  /* 0x0000006b556b7220 */ /* 0x000fc40000400000 */
[C---:B------:R-:W-:Y:S01]  /*bd30*/  FMUL R106, R85.reuse, R106 ;  /* 0x0000006a556a7220 */ /* 0x040fe20000400000 */
[----:B------:R-:W-:Y:S01]  /*bd40*/  F2FP.PACK_AB R53, R98, R81 ;  /* 0x000000516235723e */ /* 0x000fe200000000ff */
[----:B------:R-:W-:Y:S01]  /*bd50*/  FMUL R80, R85, R111 ;  /* 0x0000006f55507220 */ /* 0x000fe20000400000 */
[----:B------:R-:W-:Y:S01]  /*bd60*/  F2FP.PACK_AB R81, R99, R76 ;  /* 0x0000004c6351723e */ /* 0x000fe200000000ff */
[C---:B---3--:R-:W-:Y:S02]  /*bd70*/  FMUL R115, R95.reuse, R115 ;  /* 0x000000735f737220 */ /* 0x048fe40000400000 */
[----:B------:R-:W-:Y:S01]  /*bd80*/  FMUL R114, R95, R114 ;  /* 0x000000725f727220 */ /* 0x000fe20000400000 */
[----:B------:R-:W-:Y:S01]  /*bd90*/  F2FP.PACK_AB R80, R107, R80 ;  /* 0x000000506b50723e */ /* 0x000fe200000000ff */
[C---:B------:R-:W-:Y:S02]  /*bda0*/  FMUL R86, R95.reuse, R119 ;  /* 0x000000775f567220 */ /* 0x040fe40000400000 */
[----:B------:R-:W-:-:S02]  /*bdb0*/  FMUL R93, R95, R118 ;  /* 0x000000765f5d7220 */ /* 0x000fc40000400000 */
[C---:B------:R-:W-:Y:S01]  /*bdc0*/  FMUL R123, R95.reuse, R123 ;  /* 0x0000007b5f7b7220 */ /* 0x040fe20000400000 */
[----:B------:R-:W-:Y:S01]  /*bdd0*/  STS.64 [R56+0x8500], R80 ;  /* 0x0085005038007388 */ /* 0x000fe20000000a00 */
[C---:B------:R-:W-:Y:S01]  /*bde0*/  FMUL R122, R95.reuse, R122 ;  /* 0x0000007a5f7a7220 */ /* 0x040fe20000400000 */
[----:B------:R-:W-:Y:S01]  /*bdf0*/  F2FP.PACK_AB R49, R114, R93 ;  /* 0x0000005d7231723e */ /* 0x000fe200000000ff */
[----:B------:R-:W-:Y:S01]  /*be00*/  FMUL R92, R95, R127 ;  /* 0x0000007f5f5c7220 */ /* 0x000fe20000400000 */
[----:B------:R-:W-:Y:S01]  /*be10*/  F2FP.PACK_AB R93, R115, R86 ;  /* 0x00000056735d723e */ /* 0x000fe200000000ff */
[----:B------:R-:W-:Y:S02]  /*be20*/  FADD R23, R26, -1 ;  /* 0xbf8000001a177421 */ /* 0x000fe40000000000 */
[----:B------:R-:W-:Y:S01]  /*be30*/  FADD R25, R25, -1 ;  /* 0xbf80000019197421 */ /* 0x000fe20000000000 */
[----:B------:R-:W-:Y:S01]  /*be40*/  F2FP.PACK_AB R92, R123, R92 ;  /* 0x0000005c7b5c723e */ /* 0x000fe200000000ff */
[----:B------:R-:W-:-:S02]  /*be50*/  FADD R29, R28, -1 ;  /* 0xbf8000001c1d7421 */ /* 0x000fc40000000000 */
[C---:B------:R-:W-:Y:S02]  /*be60*/  FMUL R67, R221.reuse, R67 ;  /* 0x00000043dd437220 */ /* 0x040fe40000400000 */
[----:B------:R-:W-:Y:S01]  /*be70*/  FMUL R75, R221, R75 ;  /* 0x0000004bdd4b7220 */ /* 0x000fe20000400000 */
[----:B------:R-:W-:Y:S01]  /*be80*/  STS.64 [R56+0x8480], R92 ;  /* 0x0084805c38007388 */ /* 0x000fe20000000a00 */
[----:B------:R-:W-:Y:S01]  /*be90*/  FMUL R85, R85, R110 ;  /* 0x0000006e55557220 */ /* 0x000fe20000400000 */
[----:B------:R-:W-:Y:S01]  /*bea0*/  F2FP.PACK_AB R67, R67, R178 ;  /* 0x000000b24343723e */ /* 0x000fe200000000ff */
[----:B------:R-:W-:Y:S01]  /*beb0*/  FMUL R95, R95, R126 ;  /* 0x0000007e5f5f7220 */ /* 0x000fe20000400000 */
[----:B------:R-:W-:Y:S01]  /*bec0*/  F2FP.PACK_AB R66, R75, R70 ;  /* 0x000000464b42723e */ /* 0x000fe200000000ff */
[----:B------:R-:W-:Y:S01]  /*bed0*/  FADD R33, R24, -1 ;  /* 0xbf80000018217421 */ /* 0x000fe20000000000 */
[----:B------:R-:W-:Y:S01]  /*bee0*/  F2FP.PACK_AB R52, R106, R85 ;  /* 0x000000556a34723e */ /* 0x000fe200000000ff */
[-C--:B------:R-:W-:Y:S01]  /*bef0*/  FFMA.FTZ R24, R23, R4.reuse, -0.16845393180847167969 ;  /* 0xbe2c7f3017187423 */ /* 0x080fe20000010004 */
[----:B------:R-:W-:Y:S01]  /*bf00*/  F2FP.PACK_AB R48, R122, R95 ;  /* 0x0000005f7a30723e */ /* 0x000fe200000000ff */
[-C--:B------:R-:W-:Y:S01]  /*bf10*/  FFMA.FTZ R26, R25, R4.reuse, -0.16845393180847167969 ;  /* 0xbe2c7f30191a7423 */ /* 0x080fe20000010004 */
[----:B------:R-:W-:Y:S01]  /*bf20*/  STS.64 [R56+0x8600], R66 ;  /* 0x0086004238007388 */ /* 0x000fe20000000a00 */
[----:B------:R-:W-:-:S02]  /*bf30*/  FFMA.FTZ R28, R29, R4, -0.16845393180847167969 ;  /* 0xbe2c7f301d1c7423 */ /* 0x000fc40000010004 */
[----:B------:R-:W-:Y:S01]  /*bf40*/  FFMA.FTZ R4, R33, R4, -0.16845393180847167969 ;  /* 0xbe2c7f3021047423 */ /* 0x000fe20000010004 */
[----:B------:R-:W-:Y:S01]  /*bf50*/  STS.64 [R56+0x8080], R48 ;  /* 0x0080803038007388 */ /* 0x000fe20000000a00 */
[----:B------:R-:W-:Y:S02]  /*bf60*/  FADD R199, R9, R10 ;  /* 0x0000000a09c77221 */ /* 0x000fe40000000000 */
[C---:B------:R-:W-:Y:S01]  /*bf70*/  FFMA.FTZ R4, R33.reuse, R4, 0.1716887056827545166 ;  /* 0x3e2fcf2a21047423 */ /* 0x040fe20000010004 */
[----:B------:R-:W-:Y:S01]  /*bf80*/  STS.64 [R56+0x8100], R52 ;  /* 0x0081003438007388 */ /* 0x000fe20000000a00 */
[----:B------:R-:W-:Y:S02]  /*bf90*/  FADD R210, R12, R21 ;  /* 0x000000150cd27221 */ /* 0x000fe40000000000 */
[----:B------:R-:W-:Y:S01]  /*bfa0*/  FFMA.FTZ R4, R33, R4, -0.17900948226451873779 ;  /* 0xbe374e4321047423 */ /* 0x000fe20000010004 */
[----:B------:R-:W-:Y:S01]  /*bfb0*/  BAR.SYNC.DEFER_BLOCKING 0x0 ;  /* 0x0000000000007b1d */ /* 0x000fe20000010000 */
[----:B------:R-:W-:-:S02]  /*bfc0*/  IMAD.MOV.U32 R9, RZ, RZ, c[0x0][0x1c8] ;  /* 0x00007200ff097624 */ /* 0x000fc400078e00ff */
[----:B------:R-:W-:Y:S02]  /*bfd0*/  FFMA.FTZ R4, R33, R4, 0.20512372255325317383 ;  /* 0x3e520bf421047423 */ /* 0x000fe40000010004 */
[----:B------:R-:W-:Y:S02]  /*bfe0*/  IMAD R12, R197, c[0x0][0x1c8], RZ ;  /* 0x00007200c50c7a24 */ /* 0x000fe400078e02ff */
[C---:B------:R-:W-:Y:S02]  /*bff0*/  FFMA.FTZ R4, R33.reuse, R4, -0.24046532809734344482 ;  /* 0xbe763c8b21047423 */ /* 0x040fe40000010004 */
[----:B------:R-:W-:Y:S02]  /*c000*/  @P4 IMAD.MOV.U32 R10, RZ, RZ, 0x7f800000 ;  /* 0x7f800000ff0a4424 */ /* 0x000fe400078e00ff */
[----:B------:R-:W-:Y:S02]  /*c010*/  FFMA.FTZ R4, R33, R4, 0.28857114911079406738 ;  /* 0x3e93bf9921047423 */ /* 0x000fe40000010004 */
[----:B------:R-:W-:Y:S01]  /*c020*/  FADD R198, R11, R14 ;  /* 0x0000000e0bc67221 */ /* 0x000fe20000000000 */
[----:B------:R-:W-:Y:S01]  /*c030*/  LEA R14, R9, R12, 0x1 ;  /* 0x0000000c090e7211 */ /* 0x000fe200078e08ff */
[----:B------:R-:W-:-:S02]  /*c040*/  FFMA.FTZ R4, R33, R4, -0.36067417263984680176 ;  /* 0xbeb8aa4921047423 */ /* 0x000fc40000010004 */
[----:B------:R-:W-:Y:S01]  /*c050*/  @P4 FFMA.FTZ R198, R7, R10, +INF ;  /* 0x7f80000007c64423 */ /* 0x000fe2000001000a */
[----:B------:R-:W-:Y:S01]  /*c060*/  @P0 MOV R7, 0x7f800000 ;  /* 0x7f80000000070802 */ /* 0x000fe20000000f00 */
[----:B------:R-:W-:Y:S02]  /*c070*/  FFMA.FTZ R4, R33, R4, 0.48089820146560668945 ;  /* 0x3ef6384a21047423 */ /* 0x000fe40000010004 */
[----:B------:R-:W-:Y:S01]  /*c080*/  FADD R207, R16, R13 ;  /* 0x0000000d10cf7221 */ /* 0x000fe20000000000 */
[----:B------:R-:W-:Y:S01]  /*c090*/  LEA R16, R9, R14, 0x1 ;  /* 0x0000000e09107211 */ /* 0x000fe200078e08ff */
[C---:B------:R-:W-:Y:S01]  /*c0a0*/  FFMA.FTZ R4, R33.reuse, R4, -0.72134751081466674805 ;  /* 0xbf38aa3b21047423 */ /* 0x040fe20000010004 */
[----:B------:R-:W0:Y:S01]  /*c0b0*/  LDS.64 R184, [R204] ;  /* 0x00000000ccb87984 */ /* 0x000e220000000a00 */
[----:B------:R-:W-:Y:S02]  /*c0c0*/  FADD R195, R20, R35 ;  /* 0x0000002314c37221 */ /* 0x000fe40000000000 */
[----:B------:R-:W-:Y:S01]  /*c0d0*/  FMUL R4, R33, R4 ;  /* 0x0000000421047220 */ /* 0x000fe20000400000 */
[----:B------:R-:W1:Y:S01]  /*c0e0*/  LDS.64 R178, [R200] ;  /* 0x00000000c8b27984 */ /* 0x000e620000000a00 */
[----:B------:R-:W-:-:S02]  /*c0f0*/  FADD R206, R17, R18 ;  /* 0x0000001211ce7221 */ /* 0x000fc40000000000 */
[C---:B------:R-:W-:Y:S01]  /*c100*/  FMUL R4, R33.reuse, R4 ;  /* 0x0000000421047220 */ /* 0x040fe20000400000 */
[----:B------:R-:W2:Y:S01]  /*c110*/  LDS.64 R176, [R196] ;  /* 0x00000000c4b07984 */ /* 0x000ea20000000a00 */
[----:B------:R-:W-:Y:S02]  /*c120*/  @P0 FFMA.FTZ R195, R6, R7, +INF ;  /* 0x7f80000006c30423 */ /* 0x000fe40000010007 */
[----:B------:R-:W-:Y:S01]  /*c130*/  FFMA.FTZ R202, R33, 1.4426950216293334961, R4 ;  /* 0x3fb8aa3b21ca7823 */ /* 0x000fe20000010004 */
[----:B------:R-:W-:Y:S01]  /*c140*/  @P3 MOV R4, 0x7f800000 ;  /* 0x7f80000000043802 */ /* 0x000fe20000000f00 */
[----:B------:R-:W3:Y:S01]  /*c150*/  LDS.64 R166, [R190] ;  /* 0x00000000bea67984 */ /* 0x000ee20000000a00 */
[----:B------:R-:W-:Y:S02]  /*c160*/  IMAD R18, R9, 0x2, R16 ;  /* 0x0000000209127824 */ /* 0x000fe400078e0210 */
[----:B------:R-:W-:Y:S01]  /*c170*/  FADD R246, R246, R15 ;  /* 0x0000000ff6f67221 */ /* 0x000fe20000000000 */
[----:B------:R-:W4:Y:S01]  /*c180*/  LDS.64 R164, [R204+0x800] ;  /* 0x00080000cca47984 */ /* 0x000f220000000a00 */
[----:B------:R-:W-:Y:S01]  /*c190*/  @P3 FFMA.FTZ R199, R5, R4, +INF ;  /* 0x7f80000005c73423 */ /* 0x000fe20000010004 */
[----:B------:R-:W-:Y:S01]  /*c1a0*/  LEA R4, P4, R12, R2, 0x1 ;  /* 0x000000020c047211 */ /* 0x000fe200078808ff */
[----:B------:R-:W-:Y:S01]  /*c1b0*/  FFMA.FTZ R24, R23, R24, 0.1716887056827545166 ;  /* 0x3e2fcf2a17187423 */ /* 0x000fe20000010018 */
[----:B------:R-:W5:Y:S01]  /*c1c0*/  LDS.64 R158, [R200+0x800] ;  /* 0x00080000c89e7984 */ /* 0x000f620000000a00 */
[----:B------:R-:W-:Y:S01]  /*c1d0*/  LEA R10, P3, R14, R2, 0x1 ;  /* 0x000000020e0a7211 */ /* 0x000fe200078608ff */
[----:B------:R-:W-:Y:S01]  /*c1e0*/  FFMA.FTZ R26, R25, R26, 0.1716887056827545166 ;  /* 0x3e2fcf2a191a7423 */ /* 0x000fe2000001001a */
[-C--:B------:R-:W-:Y:S01]  /*c1f0*/  LEA.HI.X.SX32 R5, R12, R3.reuse, 0x1, P4 ;  /* 0x000000030c057211 */ /* 0x080fe200020f0eff */
[----:B------:R-:W5:Y:S01]  /*c200*/  LDS.64 R156, [R196+0x800] ;  /* 0x00080000c49c7984 */ /* 0x000f620000000a00 */
[----:B------:R-:W-:Y:S01]  /*c210*/  FSETP.NEU.AND P4, PT, R6, RZ, PT ;  /* 0x000000ff0600720b */ /* 0x000fe20003f8d000 */
[C---:B------:R-:W-:Y:S01]  /*c220*/  FFMA.FTZ R24, R23.reuse, R24, -0.17900948226451873779 ;  /* 0xbe374e4317187423 */ /* 0x040fe20000010018 */
[----:B------:R-:W-:Y:S01]  /*c230*/  LEA R6, P0, R16, R2, 0x1 ;  /* 0x0000000210067211 */ /* 0x000fe200078008ff */
[----:B------:R-:W5:Y:S01]  /*c240*/  LDS.64 R154, [R190+0x800] ;  /* 0x00080000be9a7984 */ /* 0x000f620000000a00 */
[-C--:B------:R-:W-:Y:S01]  /*c250*/  LEA.HI.X.SX32 R11, R14, R3.reuse, 0x1, P3 ;  /* 0x000000030e0b7211 */ /* 0x080fe200018f0eff */
[C---:B------:R-:W-:Y:S01]  /*c260*/  FFMA.FTZ R24, R23.reuse, R24, 0.20512372255325317383 ;  /* 0x3e520bf417187423 */ /* 0x040fe20000010018 */
[-C--:B------:R-:W-:Y:S01]  /*c270*/  LEA.HI.X.SX32 R7, R16, R3.reuse, 0x1, P0 ;  /* 0x0000000310077211 */ /* 0x080fe200000f0eff */
[----:B------:R-:W5:Y:S01]  /*c280*/  LDS.64 R152, [R204+0x1000] ;  /* 0x00100000cc987984 */ /* 0x000f620000000a00 */
[C---:B------:R-:W-:Y:S01]  /*c290*/  LEA R12, P0, R18.reuse, R2, 0x1 ;  /* 0x00000002120c7211 */ /* 0x040fe200078008ff */
[----:B------:R-:W-:Y:S01]  /*c2a0*/  FFMA.FTZ R24, R23, R24, -0.24046532809734344482 ;  /* 0xbe763c8b17187423 */ /* 0x000fe20000010018 */
[----:B------:R-:W-:Y:S01]  /*c2b0*/  LEA R16, R9, R18, 0x1 ;  /* 0x0000001209107211 */ /* 0x000fe200078e08ff */
[----:B------:R-:W5:Y:S01]  /*c2c0*/  LDS.64 R150, [R200+0x1000] ;  /* 0x00100000c8967984 */ /* 0x000f620000000a00 */
[-C--:B------:R-:W-:Y:S01]  /*c2d0*/  LEA.HI.X.SX32 R13, R18, R3.reuse, 0x1, P0 ;  /* 0x00000003120d7211 */ /* 0x080fe200000f0eff */
[----:B------:R-:W-:Y:S01]  /*c2e0*/  FFMA.FTZ R24, R23, R24, 0.28857114911079406738 ;  /* 0x3e93bf9917187423 */ /* 0x000fe20000010018 */
[C---:B------:R-:W-:Y:S01]  /*c2f0*/  LEA R14, P0, R16.reuse, R2, 0x1 ;  /* 0x00000002100e7211 */ /* 0x040fe200078008ff */
[----:B0-----:R0:W-:Y:S01]  /*c300*/  STG.E.U16 [R4.64], R184 ;  /* 0x000000b804007986 */ /* 0x0011e2000c101504 */
[----:B------:R-:W-:Y:S01]  /*c310*/  LEA R18, R9, R16, 0x1 ;  /* 0x0000001009127211 */ /* 0x000fe200078e08ff */
[----:B------:R-:W-:Y:S01]  /*c320*/  FFMA.FTZ R26, R25, R26, -0.17900948226451873779 ;  /* 0xbe374e43191a7423 */ /* 0x000fe2000001001a */
[----:B------:R-:W-:Y:S01]  /*c330*/  LEA.HI.X.SX32 R15, R16, R3, 0x1, P0 ;  /* 0x00000003100f7211 */ /* 0x000fe200000f0eff */
[----:B-1----:R-:W-:Y:S01]  /*c340*/  STG.E.U16 [R10.64], R178 ;  /* 0x000000b20a007986 */ /* 0x002fe2000c101504 */
[----:B------:R-:W-:-:S02]  /*c350*/  FFMA.FTZ R24, R23, R24, -0.36067417263984680176 ;  /* 0xbeb8aa4917187423 */ /* 0x000fc40000010018 */
[----:B------:R-:W-:Y:S01]  /*c360*/  IMAD R16, R9, 0x2, R18 ;  /* 0x0000000209107824 */ /* 0x000fe200078e0212 */
[----:B--2---:R1:W-:Y:S01]  /*c370*/  STG.E.U16 [R6.64], R176 ;  /* 0x000000b006007986 */ /* 0x0043e2000c101504 */
[----:B------:R-:W-:Y:S02]  /*c380*/  FFMA.FTZ R26, R25, R26, 0.20512372255325317383 ;  /* 0x3e520bf4191a7423 */ /* 0x000fe4000001001a */
[----:B------:R-:W-:Y:S01]  /*c390*/  FFMA.FTZ R24, R23, R24, 0.48089820146560668945 ;  /* 0x3ef6384a17187423 */ /* 0x000fe20000010018 */
[C---:B0-----:R-:W-:Y:S01]  /*c3a0*/  LEA R4, P0, R18.reuse, R2, 0x1 ;  /* 0x0000000212047211 */ /* 0x041fe200078008ff */
[----:B------:R-:W0:Y:S01]  /*c3b0*/  LDS.64 R148, [R196+0x1000] ;  /* 0x00100000c4947984 */ /* 0x000e220000000a00 */
[----:B------:R-:W-:Y:S02]  /*c3c0*/  FFMA.FTZ R26, R25, R26, -0.24046532809734344482 ;  /* 0xbe763c8b191a7423 */ /* 0x000fe4000001001a */
[-C--:B------:R-:W-:Y:S01]  /*c3d0*/  LEA.HI.X.SX32 R5, R18, R3.reuse, 0x1, P0 ;  /* 0x0000000312057211 */ /* 0x080fe200000f0eff */
[----:B---3--:R2:W-:Y:S01]  /*c3e0*/  STG.E.U16 [R12.64], R166 ;  /* 0x000000a60c007986 */ /* 0x0085e2000c101504 */
[----:B------:R-:W-:Y:S01]  /*c3f0*/  LEA R18, R9, R16, 0x1 ;  /* 0x0000001009127211 */ /* 0x000fe200078e08ff */
[----:B------:R-:W-:Y:S01]  /*c400*/  FFMA.FTZ R28, R29, R28, 0.1716887056827545166 ;  /* 0x3e2fcf2a1d1c7423 */ /* 0x000fe2000001001c */
[-C--:B-1----:R-:W-:Y:S01]  /*c410*/  LEA R6, P0, R16, R2.reuse, 0x1 ;  /* 0x0000000210067211 */ /* 0x082fe200078008ff */
[----:B----4-:R1:W-:Y:S01]  /*c420*/  STG.E.U16 [R14.64], R164 ;  /* 0x000000a40e007986 */ /* 0x0103e2000c101504 */
[----:B------:R-:W-:Y:S01]  /*c430*/  LEA R10, P3, R18, R2, 0x1 ;  /* 0x00000002120a7211 */ /* 0x000fe200078608ff */
[----:B------:R-:W-:Y:S01]  /*c440*/  FFMA.FTZ R24, R23, R24, -0.72134751081466674805 ;  /* 0xbf38aa3b17187423 */ /* 0x000fe20000010018 */
[-C--:B------:R-:W-:Y:S01]  /*c450*/  LEA.HI.X.SX32 R7, R16, R3.reuse, 0x1, P0 ;  /* 0x0000000310077211 */ /* 0x080fe200000f0eff */
[----:B------:R-:W3:Y:S01]  /*c460*/  LDS.64 R146, [R190+0x1000] ;  /* 0x00100000be927984 */ /* 0x000ee20000000a00 */
[----:B------:R-:W-:Y:S01]  /*c470*/  LEA R16, R9, R18, 0x1 ;  /* 0x0000001209107211 */ /* 0x000fe200078e08ff */
[----:B------:R-:W-:Y:S01]  /*c480*/  FFMA.FTZ R26, R25, R26, 0.28857114911079406738 ;  /* 0x3e93bf99191a7423 */ /* 0x000fe2000001001a */
[-C--:B------:R-:W-:Y:S01]  /*c490*/  LEA.HI.X.SX32 R11, R18, R3.reuse, 0x1, P3 ;  /* 0x00000003120b7211 */ /* 0x080fe200018f0eff */
[----:B-----5:R4:W-:Y:S01]  /*c4a0*/  STG.E.U16 [R4.64], R158 ;  /* 0x0000009e04007986 */ /* 0x0209e2000c101504 */
[-C--:B--2---:R-:W-:Y:S01]  /*c4b0*/  LEA R12, P0, R16, R2.reuse, 0x1 ;  /* 0x00000002100c7211 */ /* 0x084fe200078008ff */
[----:B------:R-:W-:Y:S01]  /*c4c0*/  IMAD R18, R9, 0x2, R16 ;  /* 0x0000000209127824 */ /* 0x000fe200078e0210 */
[----:B------:R-:W-:Y:S01]  /*c4d0*/  PRMT R178, R178, 0x7632, R178 ;  /* 0x00007632b2b27816 */ /* 0x000fe200000000b2 */
[----:B------:R-:W2:Y:S01]  /*c4e0*/  LDS.64 R144, [R204+0x1800] ;  /* 0x00180000cc907984 */ /* 0x000ea20000000a00 */
[-C--:B------:R-:W-:Y:S01]  /*c4f0*/  LEA.HI.X.SX32 R13, R16, R3.reuse, 0x1, P0 ;  /* 0x00000003100d7211 */ /* 0x080fe200000f0eff */
[----:B------:R-:W-:Y:S01]  /*c500*/  FADD R251, R251, R22 ;  /* 0x00000016fbfb7221 */ /* 0x000fe20000000000 */
[C---:B-1----:R-:W-:Y:S01]  /*c510*/  LEA R14, P0, R18.reuse, R2, 0x1 ;  /* 0x00000002120e7211 */ /* 0x042fe200078008ff */
[----:B------:R1:W-:Y:S01]  /*c520*/  STG.E.U16 [R6.64], R156 ;  /* 0x0000009c06007986 */ /* 0x0003e2000c101504 */
[----:B------:R-:W-:Y:S01]  /*c530*/  LEA R16, R9, R18, 0x1 ;  /* 0x0000001209107211 */ /* 0x000fe200078e08ff */
[----:B------:R-:W-:Y:S01]  /*c540*/  FFMA.FTZ R28, R29, R28, -0.17900948226451873779 ;  /* 0xbe374e431d1c7423 */ /* 0x000fe2000001001c */
[-C--:B------:R-:W-:Y:S01]  /*c550*/  LEA.HI.X.SX32 R15, R18, R3.reuse, 0x1, P0 ;  /* 0x00000003120f7211 */ /* 0x080fe200000f0eff */
[----:B------:R5:W-:Y:S01]  /*c560*/  STG.E.U16 [R10.64], R154 ;  /* 0x0000009a0a007986 */ /* 0x000be2000c101504 */
[C---:B----4-:R-:W-:Y:S01]  /*c570*/  LEA R4, P0, R16.reuse, R2, 0x1 ;  /* 0x0000000210047211 */ /* 0x050fe200078008ff */
[----:B------:R-:W-:Y:S01]  /*c580*/  FMUL R24, R23, R24 ;  /* 0x0000001817187220 */ /* 0x000fe20000400000 */
[----:B------:R-:W-:Y:S01]  /*c590*/  LEA R18, R9, R16, 0x1 ;  /* 0x0000001009127211 */ /* 0x000fe200078e08ff */
[----:B------:R-:W4:Y:S01]  /*c5a0*/  LDS.64 R142, [R200+0x1800] ;  /* 0x00180000c88e7984 */ /* 0x000f220000000a00 */
[-C--:B------:R-:W-:Y:S01]  /*c5b0*/  LEA.HI.X.SX32 R5, R16, R3.reuse, 0x1, P0 ;  /* 0x0000000310057211 */ /* 0x080fe200000f0eff */
[----:B------:R-:W-:Y:S01]  /*c5c0*/  FFMA.FTZ R26, R25, R26, -0.36067417263984680176 ;  /* 0xbeb8aa49191a7423 */ /* 0x000fe2000001001a */
[----:B------:R-:W-:Y:S01]  /*c5d0*/  PRMT R176, R176, 0x7632, R176 ;  /* 0x00007632b0b07816 */ /* 0x000fe200000000b0 */
[----:B------:R-:W-:Y:S01]  /*c5e0*/  IMAD R16, R9, 0x2, R18 ;  /* 0x0000000209107824 */ /* 0x000fe200078e0212 */
[----:B-1----:R-:W-:Y:S01]  /*c5f0*/  LEA R6, P0, R18, R2, 0x1 ;  /* 0x0000000212067211 */ /* 0x002fe200078008ff */
[----:B------:R1:W-:Y:S01]  /*c600*/  STG.E.U16 [R12.64], R152 ;  /* 0x000000980c007986 */ /* 0x0003e2000c101504 */
[----:B------:R-:W-:Y:S01]  /*c610*/  FFMA.FTZ R28, R29, R28, 0.20512372255325317383 ;  /* 0x3e520bf41d1c7423 */ /* 0x000fe2000001001c */
[----:B------:R-:W-:Y:S01]  /*c620*/  PRMT R166, R166, 0x7632, R166 ;  /* 0x00007632a6a67816 */ /* 0x000fe200000000a6 */
[----:B------:R-:W-:Y:S01]  /*c630*/  FMUL R24, R23, R24 ;  /* 0x0000001817187220 */ /* 0x000fe20000400000 */
[-C--:B------:R-:W-:Y:S01]  /*c640*/  LEA.HI.X.SX32 R7, R18, R3.reuse, 0x1, P0 ;  /* 0x0000000312077211 */ /* 0x080fe200000f0eff */
[----:B------:R0:W-:Y:S01]  /*c650*/  STG.E.U16 [R14.64], R150 ;  /* 0x000000960e007986 */ /* 0x0001e2000c101504 */
[C---:B-----5:R-:W-:Y:S01]  /*c660*/  LEA R10, P0, R16.reuse, R2, 0x1 ;  /* 0x00000002100a7211 */ /* 0x060fe200078008ff */
[----:B------:R-:W-:Y:S01]  /*c670*/  FFMA.FTZ R26, R25, R26, 0.48089820146560668945 ;  /* 0x3ef6384a191a7423 */ /* 0x000fe2000001001a */
[----:B------:R-:W-:Y:S01]  /*c680*/  LEA R18, R9, R16, 0x1 ;  /* 0x0000001009127211 */ /* 0x000fe200078e08ff */
[----:B------:R-:W5:Y:S01]  /*c690*/  LDS.64 R140, [R196+0x1800] ;  /* 0x00180000c48c7984 */ /* 0x000f620000000a00 */
[-C--:B------:R-:W-:Y:S01]  /*c6a0*/  LEA.HI.X.SX32 R11, R16, R3.reuse, 0x1, P0 ;  /* 0x00000003100b7211 */ /* 0x080fe200000f0eff */
[----:B------:R-:W-:Y:S01]  /*c6b0*/  FFMA.FTZ R28, R29, R28, -0.24046532809734344482 ;  /* 0xbe763c8b1d1c7423 */ /* 0x000fe2000001001c */
[C---:B-1----:R-:W-:Y:S01]  /*c6c0*/  LEA R12, P0, R18.reuse, R2, 0x1 ;  /* 0x00000002120c7211 */ /* 0x042fe200078008ff */
[----:B------:R-:W1:Y:S01]  /*c6d0*/  LDS.64 R138, [R190+0x1800] ;  /* 0x00180000be8a7984 */ /* 0x000e620000000a00 */
[----:B------:R-:W-:Y:S01]  /*c6e0*/  LEA R16, R9, R18, 0x1 ;  /* 0x0000001209107211 */ /* 0x000fe200078e08ff */
[----:B------:R-:W-:Y:S01]  /*c6f0*/  FFMA.FTZ R24, R23, 1.4426950216293334961, R24 ;  /* 0x3fb8aa3b17187823 */ /* 0x000fe20000010018 */
[-C--:B------:R-:W-:Y:S01]  /*c700*/  LEA.HI.X.SX32 R13, R18, R3.reuse, 0x1, P0 ;  /* 0x00000003120d7211 */ /* 0x080fe200000f0eff */
[----:B0-----:R0:W-:Y:S01]  /*c710*/  STG.E.U16 [R4.64], R148 ;  /* 0x0000009404007986 */ /* 0x0011e2000c101504 */
[----:B------:R-:W-:Y:S01]  /*c720*/  LEA R14, P0, R16, R2, 0x1 ;  /* 0x00000002100e7211 */ /* 0x000fe200078008ff */
[----:B------:R-:W-:Y:S01]  /*c730*/  IMAD R18, R9, 0x2, R16 ;  /* 0x0000000209127824 */ /* 0x000fe200078e0210 */
[----:B------:R-:W-:Y:S01]  /*c740*/  PRMT R158, R158, 0x7632, R158 ;  /* 0x000076329e9e7816 */ /* 0x000fe2000000009e */
[----:B------:R-:W1:Y:S01]  /*c750*/  LDS.64 R136, [R204+0x2000] ;  /* 0x00200000cc887984 */ /* 0x000e620000000a00 */
[-C--:B------:R-:W-:Y:S01]  /*c760*/  LEA.HI.X.SX32 R15, R16, R3.reuse, 0x1, P0 ;  /* 0x00000003100f7211 */ /* 0x080fe200000f0eff */
[----:B------:R-:W-:Y:S01]  /*c770*/  FFMA.FTZ R26, R25, R26, -0.72134751081466674805 ;  /* 0xbf38aa3b191a7423 */ /* 0x000fe2000001001a */
[----:B------:R-:W-:Y:S01]  /*c780*/  LEA R16, R9, R18, 0x1 ;  /* 0x0000001209107211 */ /* 0x000fe200078e08ff */
[----:B---3--:R3:W-:Y:S01]  /*c790*/  STG.E.U16 [R6.64], R146 ;  /* 0x0000009206007986 */ /* 0x0087e2000c101504 */
[----:B------:R-:W-:Y:S01]  /*c7a0*/  FFMA.FTZ R28, R29, R28, 0.28857114911079406738 ;  /* 0x3e93bf991d1c7423 */ /* 0x000fe2000001001c */
[----:B------:R-:W-:Y:S01]  /*c7b0*/  PRMT R156, R156, 0x7632, R156 ;  /* 0x000076329c9c7816 */ /* 0x000fe2000000009c */
[----:B------:R-:W-:Y:S01]  /*c7c0*/  FADD R249, R249, R24 ;  /* 0x00000018f9f97221 */ /* 0x000fe20000000000 */
[C---:B0-----:R-:W-:Y:S01]  /*c7d0*/  LEA R4, P0, R18.reuse, R2, 0x1 ;  /* 0x0000000212047211 */ /* 0x041fe200078008ff */
[----:B------:R-:W0:Y:S01]  /*c7e0*/  LDS.64 R134, [R200+0x2000] ;  /* 0x00200000c8867984 */ /* 0x000e220000000a00 */
[----:B------:R-:W-:Y:S01]  /*c7f0*/  LEA R20, R9, R16, 0x1 ;  /* 0x0000001009147211 */ /* 0x000fe200078e08ff */
[----:B------:R-:W-:Y:S01]  /*c800*/  FMUL R26, R25, R26 ;  /* 0x0000001a191a7220 */ /* 0x000fe20000400000 */
[-C--:B------:R-:W-:Y:S01]  /*c810*/  LEA.HI.X.SX32 R5, R18, R3.reuse, 0x1, P0 ;  /* 0x0000000312057211 */ /* 0x080fe200000f0eff */
[----:B--2---:R2:W-:Y:S01]  /*c820*/  STG.E.U16 [R10.64], R144 ;  /* 0x000000900a007986 */ /* 0x0045e2000c101504 */
[----:B------:R-:W-:Y:S01]  /*c830*/  FFMA.FTZ R28, R29, R28, -0.36067417263984680176 ;  /* 0xbeb8aa491d1c7423 */ /* 0x000fe2000001001c */
[----:B------:R-:W-:Y:S01]  /*c840*/  PRMT R154, R154, 0x7632, R154 ;  /* 0x000076329a9a7816 */ /* 0x000fe2000000009a */
[----:B------:R-:W-:Y:S01]  /*c850*/  IMAD R18, R9, 0x2, R20 ;  /* 0x0000000209127824 */ /* 0x000fe200078e0214 */
[----:B---3--:R-:W-:Y:S01]  /*c860*/  LEA R6, P0, R16, R2, 0x1 ;  /* 0x0000000210067211 */ /* 0x008fe200078008ff */
[----:B----4-:R3:W-:Y:S01]  /*c870*/  STG.E.U16 [R12.64], R142 ;  /* 0x0000008e0c007986 */ /* 0x0107e2000c101504 */
[----:B------:R-:W-:Y:S01]  /*c880*/  FMUL R26, R25, R26 ;  /* 0x0000001a191a7220 */ /* 0x000fe20000400000 */
[----:B------:R-:W-:Y:S01]  /*c890*/  PRMT R150, R150, 0x7632, R150 ;  /* 0x0000763296967816 */ /* 0x000fe20000000096 */
[----:B------:R-:W-:Y:S01]  /*c8a0*/  FFMA.FTZ R28, R29, R28, 0.48089820146560668945 ;  /* 0x3ef6384a1d1c7423 */ /* 0x000fe2000001001c */
[----:B------:R-:W-:Y:S01]  /*c8b0*/  LEA R22, R9, R18, 0x1 ;  /* 0x0000001209167211 */ /* 0x000fe200078e08ff */
[----:B------:R-:W4:Y:S01]  /*c8c0*/  LDS.64 R132, [R196+0x2000] ;  /* 0x00200000c4847984 */ /* 0x000f220000000a00 */
[-C--:B------:R-:W-:Y:S01]  /*c8d0*/  LEA.HI.X.SX32 R7, R16, R3.reuse, 0x1, P0 ;  /* 0x0000000310077211 */ /* 0x080fe200000f0eff */
[----:B------:R-:W-:Y:S01]  /*c8e0*/  FFMA.FTZ R25, R25, 1.4426950216293334961, R26 ;  /* 0x3fb8aa3b19197823 */ /* 0x000fe2000001001a */
[C---:B--2---:R-:W-:Y:S01]  /*c8f0*/  LEA R10, P0, R20.reuse, R2, 0x1 ;  /* 0x00000002140a7211 */ /* 0x044fe200078008ff */
[----:B------:R-:W2:Y:S01]  /*c900*/  LDS.64 R130, [R190+0x2000] ;  /* 0x00200000be827984 */ /* 0x000ea20000000a00 */
[----:B------:R-:W-:Y:S01]  /*c910*/  LEA R16, R9, R22, 0x1 ;  /* 0x0000001609107211 */ /* 0x000fe200078e08ff */
[----:B------:R-:W-:Y:S01]  /*c920*/  FFMA.FTZ R28, R29, R28, -0.72134751081466674805 ;  /* 0xbf38aa3b1d1c7423 */ /* 0x000fe2000001001c */
[-C--:B------:R-:W-:Y:S01]  /*c930*/  LEA.HI.X.SX32 R11, R20, R3.reuse, 0x1, P0 ;  /* 0x00000003140b7211 */ /* 0x080fe200000f0eff */
[----:B------:R-:W2:Y:S01]  /*c940*/  LDS.64 R232, [R204+0x2800] ;  /* 0x00280000cce87984 */ /* 0x000ea20000000a00 */
[----:B---3--:R-:W-:Y:S01]  /*c950*/  LEA R12, P0, R18, R2, 0x1 ;  /* 0x00000002120c7211 */ /* 0x008fe200078008ff */
[----:B------:R-:W-:Y:S01]  /*c960*/  IMAD R20, R9, 0x2, R16 ;  /* 0x0000000209147824 */ /* 0x000fe200078e0210 */
[----:B------:R-:W-:Y:S01]  /*c970*/  PRMT R148, R148, 0x7632, R148 ;  /* 0x0000763294947816 */ /* 0x000fe20000000094 */
[----:B-----5:R3:W-:Y:S01]  /*c980*/  STG.E.U16 [R14.64], R140 ;  /* 0x0000008c0e007986 */ /* 0x0207e2000c101504 */
[-C--:B------:R-:W-:Y:S01]  /*c990*/  LEA.HI.X.SX32 R13, R18, R3.reuse, 0x1, P0 ;  /* 0x00000003120d7211 */ /* 0x080fe200000f0eff */
[----:B------:R-:W-:Y:S01]  /*c9a0*/  FMUL R28, R29, R28 ;  /* 0x0000001c1d1c7220 */ /* 0x000fe20000400000 */
[----:B------:R-:W-:Y:S01]  /*c9b0*/  LEA R24, R9, R20, 0x1 ;  /* 0x0000001409187211 */ /* 0x000fe200078e08ff */
[----:B-1----:R1:W-:Y:S01]  /*c9c0*/  STG.E.U16 [R4.64], R138 ;  /* 0x0000008a04007986 */ /* 0x0023e2000c101504 */
[----:B------:R-:W-:Y:S01]  /*c9d0*/  FADD R247, R247, R30 ;  /* 0x0000001ef7f77221 */ /* 0x000fe20000000000 */
[----:B------:R-:W-:Y:S01]  /*c9e0*/  PRMT R146, R146, 0x7632, R146 ;  /* 0x0000763292927816 */ /* 0x000fe20000000092 */
[----:B------:R-:W-:Y:S01]  /*c9f0*/  FMUL R28, R29, R28 ;  /* 0x0000001c1d1c7220 */ /* 0x000fe20000400000 */
[----:B------:R-:W-:Y:S01]  /*ca00*/  LEA R18, R9, R24, 0x1 ;  /* 0x0000001809127211 */ /* 0x000fe200078e08ff */
[----:B------:R-:W5:Y:S01]  /*ca10*/  LDS.64 R230, [R200+0x2800] ;  /* 0x00280000c8e67984 */ /* 0x000f620000000a00 */
[----:B------:R-:W-:Y:S01]  /*ca20*/  FFMA.FTZ R34, R27, R34, 0.48089820146560668945 ;  /* 0x3ef6384a1b227423 */ /* 0x000fe20000010022 */
[----:B------:R-:W-:Y:S01]  /*ca30*/  PRMT R142, R142, 0x7632, R142 ;  /* 0x000076328e8e7816 */ /* 0x000fe2000000008e */
[----:B------:R-:W-:Y:S01]  /*ca40*/  FFMA.FTZ R160, R29, 1.4426950216293334961, R28 ;  /* 0x3fb8aa3b1da07823 */ /* 0x000fe2000001001c */
[C---:B---3--:R-:W-:Y:S01]  /*ca50*/  LEA R14, P0, R22.reuse, R2, 0x1 ;  /* 0x00000002160e7211 */ /* 0x048fe200078008ff */
[----:B------:R-:W-:Y:S01]  /*ca60*/  IMAD R26, R9, 0x2, R18 ;  /* 0x00000002091a7824 */ /* 0x000fe200078e0212 */
[----:B------:R3:W-:Y:S01]  /*ca70*/  STG.E.U16 [R6.64], R136 ;  /* 0x0000008806007986 */ /* 0x0007e2000c101504 */
[----:B------:R-:W-:Y:S01]  /*ca80*/  FADD R203, R19, R32 ;  /* 0x0000002013cb7221 */ /* 0x000fe20000000000 */
[-C--:B------:R-:W-:Y:S01]  /*ca90*/  LEA.HI.X.SX32 R15, R22, R3.reuse, 0x1, P0 ;  /* 0x00000003160f7211 */ /* 0x080fe200000f0eff */
[----:B------:R-:W-:Y:S01]  /*caa0*/  FFMA.FTZ R34, R27, R34, -0.72134751081466674805 ;  /* 0xbf38aa3b1b227423 */ /* 0x000fe20000010022 */
[C---:B-1----:R-:W-:Y:S01]  /*cab0*/  LEA R4, P0, R16.reuse, R2, 0x1 ;  /* 0x0000000210047211 */ /* 0x042fe200078008ff */
[----:B------:R-:W1:Y:S01]  /*cac0*/  LDS.64 R228, [R196+0x2800] ;  /* 0x00280000c4e47984 */ /* 0x000e620000000a00 */
[----:B------:R-:W-:Y:S01]  /*cad0*/  LEA R22, R9, R26, 0x1 ;  /* 0x0000001a09167211 */ /* 0x000fe200078e08ff */
[----:B------:R-:W-:Y:S01]  /*cae0*/  FMUL R34, R27, R34 ;  /* 0x000000221b227220 */ /* 0x000fe20000400000 */
[-C--:B------:R-:W-:Y:S01]  /*caf0*/  LEA.HI.X.SX32 R5, R16, R3.reuse, 0x1, P0 ;  /* 0x0000000310057211 */ /* 0x080fe200000f0eff */
[----:B0-----:R0:W-:Y:S01]  /*cb00*/  STG.E.U16 [R10.64], R134 ;  /* 0x000000860a007986 */ /* 0x0011e2000c101504 */
[----:B------:R-:W-:Y:S01]  /*cb10*/  LEA R16, R9, R22, 0x1 ;  /* 0x0000001609107211 */ /* 0x000fe200078e08ff */
[----:B------:R-:W-:Y:S01]  /*cb20*/  FMUL R34, R27, R34 ;  /* 0x000000221b227220 */ /* 0x000fe20000400000 */
[-C--:B---3--:R-:W-:Y:S01]  /*cb30*/  LEA R6, P0, R20, R2.reuse, 0x1 ;  /* 0x0000000214067211 */ /* 0x088fe200078008ff */
[----:B------:R-:W3:Y:S01]  /*cb40*/  LDS.64 R224, [R190+0x2800] ;  /* 0x00280000bee07984 */ /* 0x000ee20000000a00 */
[----:B------:R-:W-:Y:S01]  /*cb50*/  PRMT R140, R140, 0x7632, R140 ;  /* 0x000076328c8c7816 */ /* 0x000fe2000000008c */
[----:B------:R-:W-:Y:S01]  /*cb60*/  IMAD R28, R9, 0x2, R16 ;  /* 0x00000002091c7824 */ /* 0x000fe200078e0210 */
[-C--:B------:R-:W-:Y:S01]  /*cb70*/  LEA.HI.X.SX32 R7, R20, R3.reuse, 0x1, P0 ;  /* 0x0000000314077211 */ /* 0x080fe200000f0eff */
[----:B----4-:R4:W-:Y:S01]  /*cb80*/  STG.E.U16 [R12.64], R132 ;  /* 0x000000840c007986 */ /* 0x0109e2000c101504 */
[----:B------:R-:W-:Y:S01]  /*cb90*/  FFMA.FTZ R27, R27, 1.4426950216293334961, R34 ;  /* 0x3fb8aa3b1b1b7823 */ /* 0x000fe20000010022 */
[----:B------:R-:W-:Y:S01]  /*cba0*/  PRMT R138, R138, 0x7632, R138 ;  /* 0x000076328a8a7816 */ /* 0x000fe2000000008a */
[----:B------:R-:W-:Y:S01]  /*cbb0*/  FADD R252, R252, R31 ;  /* 0x0000001ffcfc7221 */ /* 0x000fe20000000000 */
[----:B0-----:R-:W-:Y:S01]  /*cbc0*/  LEA R10, P0, R24, R2, 0x1 ;  /* 0x00000002180a7211 */ /* 0x001fe200078008ff */
[----:B------:R-:W0:Y:S01]  /*cbd0*/  LDS.64 R220, [R204+0x3000] ;  /* 0x00300000ccdc7984 */ /* 0x000e220000000a00 */
[C---:B------:R-:W-:Y:S01]  /*cbe0*/  LEA R20, R9.reuse, R28, 0x1 ;  /* 0x0000001c09147211 */ /* 0x040fe200078e08ff */
[----:B------:R-:W-:Y:S01]  /*cbf0*/  FADD R248, R248, R27 ;  /* 0x0000001bf8f87221 */ /* 0x000fe20000000000 */
[-C--:B------:R-:W-:Y:S01]  /*cc00*/  LEA.HI.X.SX32 R11, R24, R3.reuse, 0x1, P0 ;  /* 0x00000003180b7211 */ /* 0x080fe200000f0eff */
[----:B--2---:R2:W-:Y:S01]  /*cc10*/  STG.E.U16 [R14.64], R130 ;  /* 0x000000820e007986 */ /* 0x0045e2000c101504 */
[C---:B------:R-:W-:Y:S01]  /*cc20*/  LEA R24, R9.reuse, R20, 0x1 ;  /* 0x0000001409187211 */ /* 0x040fe200078e08ff */
[----:B------:R-:W-:Y:S01]  /*cc30*/  FADD R250, R250, R25 ;  /* 0x00000019fafa7221 */ /* 0x000fe20000000000 */
[----:B----4-:R-:W-:Y:S01]  /*cc40*/  LEA R12, P0, R18, R2, 0x1 ;  /* 0x00000002120c7211 */ /* 0x010fe200078008ff */
[----:B------:R4:W-:Y:S01]  /*cc50*/  STG.E.U16 [R4.64], R232 ;  /* 0x000000e804007986 */ /* 0x0009e2000c101504 */
[----:B------:R-:W-:Y:S01]  /*cc60*/  PRMT R134, R134, 0x7632, R134 ;  /* 0x0000763286867816 */ /* 0x000fe20000000086 */
[----:B------:R-:W-:Y:S01]  /*cc70*/  IMAD R30, R9, 0x2, R24 ;  /* 0x00000002091e7824 */ /* 0x000fe200078e0218 */
[----:B------:R-:W-:Y:S01]  /*cc80*/  LEA.HI.X.SX32 R13, R18, R3, 0x1, P0 ;  /* 0x00000003120d7211 */ /* 0x000fe200000f0eff */
[----:B------:R-:W0:Y:S01]  /*cc90*/  LDS.64 R216, [R200+0x3000] ;  /* 0x00300000c8d87984 */ /* 0x000e220000000a00 */
[----:B------:R-:W-:-:S02]  /*cca0*/  PRMT R132, R132, 0x7632, R132 ;  /* 0x0000763284847816 */ /* 0x000fc40000000084 */
[C---:B------:R-:W-:Y:S01]  /*ccb0*/  LEA R32, R9.reuse, R30, 0x1 ;  /* 0x0000001e09207211 */ /* 0x040fe200078e08ff */
[----:B------:R-:W0:Y:S01]  /*ccc0*/  LDS.64 R212, [R196+0x3000] ;  /* 0x00300000c4d47984 */ /* 0x000e220000000a00 */
[----:B--2---:R-:W-:Y:S02]  /*ccd0*/  LEA R14, P3, R28, R2, 0x1 ;  /* 0x000000021c0e7211 */ /* 0x004fe400078608ff */
[C---:B------:R-:W-:Y:S01]  /*cce0*/  LEA R18, R9.reuse, R32, 0x1 ;  /* 0x0000002009127211 */ /* 0x040fe200078e08ff */
[----:B-----5:R2:W-:Y:S01]  /*ccf0*/  STG.E.U16 [R6.64], R230 ;  /* 0x000000e606007986 */ /* 0x0205e2000c101504 */
[----:B----4-:R-:W-:Y:S02]  /*cd00*/  LEA R4, P0, R26, R2, 0x1 ;  /* 0x000000021a047211 */ /* 0x010fe400078008ff */
[-C--:B------:R-:W-:Y:S01]  /*cd10*/  LEA.HI.X.SX32 R15, R28, R3.reuse, 0x1, P3 ;  /* 0x000000031c0f7211 */ /* 0x080fe200018f0eff */
[----:B------:R-:W4:Y:S01]  /*cd20*/  LDS.64 R208, [R190+0x3000] ;  /* 0x00300000bed07984 */ /* 0x000f220000000a00 */
[----:B------:R-:W-:Y:S01]  /*cd30*/  LEA.HI.X.SX32 R5, R26, R3, 0x1, P0 ;  /* 0x000000031a057211 */ /* 0x000fe200000f0eff */
[C---:B------:R-:W-:Y:S01]  /*cd40*/  IMAD R26, R9.reuse, 0x2, R18 ;  /* 0x00000002091a7824 */ /* 0x040fe200078e0212 */
[----:B------:R-:W-:Y:S01]  /*cd50*/  PRMT R130, R130, 0x7632, R130 ;  /* 0x0000763282827816 */ /* 0x000fe20000000082 */
[----:B-1----:R1:W-:Y:S03]  /*cd60*/  STG.E.U16 [R10.64], R228 ;  /* 0x000000e40a007986 */ /* 0x0023e6000c101504 */
[----:B------:R-:W-:Y:S01]  /*cd70*/  LEA R34, R9, R26, 0x1 ;  /* 0x0000001a09227211 */ /* 0x000fe200078e08ff */
[----:B------:R-:W5:Y:S01]  /*cd80*/  LDS.64 R204, [R204+0x3800] ;  /* 0x00380000cccc7984 */ /* 0x000f620000000a00 */
[----:B--2---:R-:W-:-:S03]  /*cd90*/  LEA R6, P0, R22, R2, 0x1 ;  /* 0x0000000216067211 */ /* 0x004fc600078008ff */
[----:B---3--:R2:W-:Y:S01]  /*cda0*/  STG.E.U16 [R12.64], R224 ;  /* 0x000000e00c007986 */ /* 0x0085e2000c101504 */
[----:B------:R-:W-:Y:S02]  /*cdb0*/  LEA.HI.X.SX32 R7, R22, R3, 0x1, P0 ;  /* 0x0000000316077211 */ /* 0x000fe400000f0eff */
[----:B------:R-:W-:Y:S01]  /*cdc0*/  LEA R22, R9, R34, 0x1 ;  /* 0x0000002209167211 */ /* 0x000fe200078e08ff */
[----:B------:R-:W3:Y:S01]  /*cdd0*/  LDS.64 R200, [R200+0x3800] ;  /* 0x00380000c8c87984 */ /* 0x000ee20000000a00 */
[----:B-1----:R-:W-:-:S03]  /*cde0*/  LEA R10, P0, R16, R2, 0x1 ;  /* 0x00000002100a7211 */ /* 0x002fc600078008ff */
[C---:B------:R-:W-:Y:S01]  /*cdf0*/  IMAD R36, R9.reuse, 0x2, R22 ;  /* 0x0000000209247824 */ /* 0x040fe200078e0216 */
[-C--:B------:R-:W-:Y:S01]  /*ce00*/  LEA.HI.X.SX32 R11, R16, R3.reuse, 0x1, P0 ;  /* 0x00000003100b7211 */ /* 0x080fe200000f0eff */
[----:B0-----:R0:W-:Y:S01]  /*ce10*/  STG.E.U16 [R4.64], R220 ;  /* 0x000000dc04007986 */ /* 0x0011e2000c101504 */
[C---:B--2---:R-:W-:Y:S02]  /*ce20*/  LEA R12, P0, R20.reuse, R2, 0x1 ;  /* 0x00000002140c7211 */ /* 0x044fe400078008ff */
[C---:B------:R-:W-:Y:S01]  /*ce30*/  LEA R16, R9.reuse, R36, 0x1 ;  /* 0x0000002409107211 */ /* 0x040fe200078e08ff */
[----:B------:R-:W1:Y:S01]  /*ce40*/  LDS.64 R196, [R196+0x3800] ;  /* 0x00380000c4c47984 */ /* 0x000e620000000a00 */
[----:B------:R-:W-:Y:S02]  /*ce50*/  LEA.HI.X.SX32 R13, R20, R3, 0x1, P0 ;  /* 0x00000003140d7211 */ /* 0x000fe400000f0eff */
[----:B------:R-:W-:Y:S01]  /*ce60*/  LEA R28, R9, R16, 0x1 ;  /* 0x00000010091c7211 */ /* 0x000fe200078e08ff */
[----:B------:R2:W-:Y:S01]  /*ce70*/  STG.E.U16 [R6.64], R216 ;  /* 0x000000d806007986 */ /* 0x0005e2000c101504 */
[----:B0-----:R-:W-:-:S03]  /*ce80*/  LEA R4, P0, R24, R2, 0x1 ;  /* 0x0000000218047211 */ /* 0x001fc600078008ff */
[----:B------:R-:W-:Y:S01]  /*ce90*/  IMAD R20, R9, 0x2, R28 ;  /* 0x0000000209147824 */ /* 0x000fe200078e021c */
[----:B------:R-:W0:Y:S01]  /*cea0*/  LDS.64 R190, [R190+0x3800] ;  /* 0x00380000bebe7984 */ /* 0x000e220000000a00 */
[----:B------:R-:W-:-:S03]  /*ceb0*/  LEA.HI.X.SX32 R5, R24, R3, 0x1, P0 ;  /* 0x0000000318057211 */ /* 0x000fc600000f0eff */
[C---:B------:R-:W-:Y:S01]  /*cec0*/  LEA R38, R9.reuse, R20, 0x1 ;  /* 0x0000001409267211 */ /* 0x040fe200078e08ff */
[----:B------:R5:W-:Y:S01]  /*ced0*/  STG.E.U16 [R10.64], R212 ;  /* 0x000000d40a007986 */ /* 0x000be2000c101504 */
[C---:B--2---:R-:W-:Y:S02]  /*cee0*/  LEA R6, P3, R30.reuse, R2, 0x1 ;  /* 0x000000021e067211 */ /* 0x044fe400078608ff */
[----:B------:R-:W-:Y:S01]  /*cef0*/  LEA R24, R9, R38, 0x1 ;  /* 0x0000002609187211 */ /* 0x000fe200078e08ff */
[----:B----4-:R2:W-:Y:S01]  /*cf00*/  STG.E.U16 [R14.64], R208 ;  /* 0x000000d00e007986 */ /* 0x0105e2000c101504 */
[----:B------:R-:W-:-:S03]  /*cf10*/  LEA.HI.X.SX32 R7, R30, R3, 0x1, P3 ;  /* 0x000000031e077211 */ /* 0x000fc600018f0eff */
[----:B------:R-:W-:Y:S01]  /*cf20*/  IMAD R30, R9, 0x2, R24 ;  /* 0x00000002091e7824 */ /* 0x000fe200078e0218 */
[----:B-----5:R4:W-:Y:S01]  /*cf30*/  STG.E.U16 [R12.64], R204 ;  /* 0x000000cc0c007986 */ /* 0x0209e2000c101504 */
[----:B------:R-:W-:-:S03]  /*cf40*/  LEA R10, P0, R32, R2, 0x1 ;  /* 0x00000002200a7211 */ /* 0x000fc600078008ff */
[----:B---3--:R3:W-:Y:S01]  /*cf50*/  STG.E.U16 [R4.64], R200 ;  /* 0x000000c804007986 */ /* 0x0087e2000c101504 */
[-C--:B------:R-:W-:Y:S02]  /*cf60*/  LEA.HI.X.SX32 R11, R32, R3.reuse, 0x1, P0 ;  /* 0x00000003200b7211 */ /* 0x080fe400000f0eff */
[C---:B------:R-:W-:Y:S02]  /*cf70*/  LEA R32, R9.reuse, R30, 0x1 ;  /* 0x0000001e09207211 */ /* 0x040fe400078e08ff */
[C---:B--2---:R-:W-:Y:S02]  /*cf80*/  LEA R14, P0, R18.reuse, R2, 0x1 ;  /* 0x00000002120e7211 */ /* 0x044fe400078008ff */
[C---:B------:R-:W-:Y:S02]  /*cf90*/  LEA R40, R9.reuse, R32, 0x1 ;  /* 0x0000002009287211 */ /* 0x040fe400078e08ff */
[-C--:B------:R-:W-:Y:S02]  /*cfa0*/  LEA.HI.X.SX32 R15, R18, R3.reuse, 0x1, P0 ;  /* 0x00000003120f7211 */ /* 0x080fe400000f0eff */
[C---:B----4-:R-:W-:Y:S01]  /*cfb0*/  LEA R12, P0, R26.reuse, R2, 0x1 ;  /* 0x000000021a0c7211 */ /* 0x050fe200078008ff */
[----:B------:R-:W-:Y:S01]  /*cfc0*/  IMAD R18, R9, 0x2, R40 ;  /* 0x0000000209127824 */ /* 0x000fe200078e0228 */
[----:B-1----:R1:W-:Y:S02]  /*cfd0*/  STG.E.U16 [R6.64], R196 ;  /* 0x000000c406007986 */ /* 0x0023e4000c101504 */
[----:B------:R-:W-:-:S02]  /*cfe0*/  LEA.HI.X.SX32 R13, R26, R3, 0x1, P0 ;  /* 0x000000031a0d7211 */ /* 0x000fc400000f0eff */
[C---:B------:R-:W-:Y:S02]  /*cff0*/  LEA R26, R9.reuse, R18, 0x1 ;  /* 0x00000012091a7211 */ /* 0x040fe400078e08ff */
[C---:B---3--:R-:W-:Y:S01]  /*d000*/  LEA R4, P0, R34.reuse, R2, 0x1 ;  /* 0x0000000222047211 */ /* 0x048fe200078008ff */
[----:B0-----:R-:W-:Y:S02]  /*d010*/  STG.E.U16 [R10.64], R190 ;  /* 0x000000be0a007986 */ /* 0x001fe4000c101504 */
[C---:B------:R-:W-:Y:S01]  /*d020*/  IMAD R42, R9.reuse, 0x2, R26 ;  /* 0x00000002092a7824 */ /* 0x040fe200078e021a */
[----:B------:R-:W-:Y:S02]  /*d030*/  LEA.HI.X.SX32 R5, R34, R3, 0x1, P0 ;  /* 0x0000000322057211 */ /* 0x000fe400000f0eff */
[----:B-1----:R-:W-:Y:S02]  /*d040*/  PRMT R7, R184, 0x7632, R7 ;  /* 0x00007632b8077816 */ /* 0x002fe40000000007 */
[----:B------:R-:W-:-:S02]  /*d050*/  LEA R34, R9, R42, 0x1 ;  /* 0x0000002a09227211 */ /* 0x000fc400078e08ff */
[----:B------:R-:W-:Y:S01]  /*d060*/  LEA R6, P0, R22, R2, 0x1 ;  /* 0x0000000216067211 */ /* 0x000fe200078008ff */
[----:B------:R0:W-:Y:S01]  /*d070*/  STG.E.U16 [R14.64], R7 ;  /* 0x000000070e007986 */ /* 0x0001e2000c101504 */
[----:B------:R-:W-:Y:S01]  /*d080*/  MOV R184, R210 ;  /* 0x000000d200b87202 */ /* 0x000fe20000000f00 */
[C---:B------:R-:W-:Y:S02]  /*d090*/  IMAD R44, R9.reuse, 0x2, R34 ;  /* 0x00000002092c7824 */ /* 0x040fe400078e0222 */
[----:B------:R1:W-:Y:S04]  /*d0a0*/  STG.E.U16 [R12.64], R178 ;  /* 0x000000b20c007986 */ /* 0x0003e8000c101504 */
[----:B------:R2:W-:Y:S01]  /*d0b0*/  STG.E.U16 [R4.64], R176 ;  /* 0x000000b004007986 */ /* 0x0005e2000c101504 */
[----:B0-----:R-:W-:-:S02]  /*d0c0*/  LEA R14, R9, R44, 0x1 ;  /* 0x0000002c090e7211 */ /* 0x001fc400078e08ff */
[-C--:B------:R-:W-:Y:S02]  /*d0d0*/  LEA.HI.X.SX32 R7, R22, R3.reuse, 0x1, P0 ;  /* 0x0000000316077211 */ /* 0x080fe400000f0eff */
[C---:B------:R-:W-:Y:S02]  /*d0e0*/  LEA R10, P0, R36.reuse, R2, 0x1 ;  /* 0x00000002240a7211 */ /* 0x040fe400078008ff */
[C---:B------:R-:W-:Y:S01]  /*d0f0*/  LEA R22, R9.reuse, R14, 0x1 ;  /* 0x0000000e09167211 */ /* 0x040fe200078e08ff */
[----:B------:R0:W-:Y:S01]  /*d100*/  STG.E.U16 [R6.64], R166 ;  /* 0x000000a606007986 */ /* 0x0001e2000c101504 */
[----:B------:R-:W-:Y:S02]  /*d110*/  LEA.HI.X.SX32 R11, R36, R3, 0x1, P0 ;  /* 0x00000003240b7211 */ /* 0x000fe400000f0eff */
[----:B-1----:R-:W-:Y:S02]  /*d120*/  LEA R12, P0, R16, R2, 0x1 ;  /* 0x00000002100c7211 */ /* 0x002fe400078008ff */
[----:B------:R-:W-:-:S02]  /*d130*/  LEA R36, R9, R22, 0x1 ;  /* 0x0000001609247211 */ /* 0x000fc400078e08ff */
[----:B------:R-:W-:Y:S02]  /*d140*/  LEA.HI.X.SX32 R13, R16, R3, 0x1, P0 ;  /* 0x00000003100d7211 */ /* 0x000fe400000f0eff */
[----:B--2---:R-:W-:Y:S01]  /*d150*/  PRMT R5, R164, 0x7632, R5 ;  /* 0x00007632a4057816 */ /* 0x004fe20000000005 */
[C---:B------:R-:W-:Y:S01]  /*d160*/  IMAD R16, R9.reuse, 0x2, R36 ;  /* 0x0000000209107824 */ /* 0x040fe200078e0224 */
[----:B------:R-:W-:Y:S01]  /*d170*/  LEA R4, P0, R28, R2, 0x1 ;  /* 0x000000021c047211 */ /* 0x000fe200078008ff */
[----:B0-----:R-:W-:Y:S01]  /*d180*/  IMAD.MOV.U32 R166, RZ, RZ, R203 ;  /* 0x000000ffffa67224 */ /* 0x001fe200078e00cb */
[----:B------:R-:W-:Y:S01]  /*d190*/  MOV R176, R206 ;  /* 0x000000ce00b07202 */ /* 0x000fe20000000f00 */
[----:B------:R0:W-:Y:S01]  /*d1a0*/  STG.E.U16 [R10.64], R5 ;  /* 0x000000050a007986 */ /* 0x0001e2000c101504 */
[----:B------:R-:W-:Y:S02]  /*d1b0*/  LEA R46, R9, R16, 0x1 ;  /* 0x00000010092e7211 */ /* 0x000fe400078e08ff */
[----:B------:R-:W-:Y:S01]  /*d1c0*/  MOV R178, R207 ;  /* 0x000000cf00b27202 */ /* 0x000fe20000000f00 */
[----:B------:R1:W-:Y:S01]  /*d1d0*/  STG.E.U16 [R12.64], R158 ;  /* 0x0000009e0c007986 */ /* 0x0003e2000c101504 */
[----:B------:R-:W-:-:S02]  /*d1e0*/  LEA R218, P6, R46, R2, 0x1 ;  /* 0x000000022eda7211 */ /* 0x000fc400078c08ff */
[----:B------:R-:W-:Y:S02]  /*d1f0*/  MOV R164, R195 ;  /* 0x000000c300a47202 */ /* 0x000fe40000000f00 */
[-C--:B------:R-:W-:Y:S02]  /*d200*/  LEA.HI.X.SX32 R219, R46, R3.reuse, 0x1, P6 ;  /* 0x000000032edb7211 */ /* 0x080fe400030f0eff */
[-C--:B0-----:R-:W-:Y:S02]  /*d210*/  LEA.HI.X.SX32 R5, R28, R3.reuse, 0x1, P0 ;  /* 0x000000031c057211 */ /* 0x081fe400000f0eff */
[C---:B------:R-:W-:Y:S02]  /*d220*/  LEA R6, P0, R20.reuse, R2, 0x1 ;  /* 0x0000000214067211 */ /* 0x040fe400078008ff */
[----:B------:R-:W-:Y:S01]  /*d230*/  LEA R28, R9, R46, 0x1 ;  /* 0x0000002e091c7211 */ /* 0x000fe200078e08ff */
[----:B------:R0:W-:Y:S01]  /*d240*/  STG.E.U16 [R4.64], R156 ;  /* 0x0000009c04007986 */ /* 0x0001e2000c101504 */
[----:B------:R-:W-:-:S02]  /*d250*/  LEA.HI.X.SX32 R7, R20, R3, 0x1, P0 ;  /* 0x0000000314077211 */ /* 0x000fc400000f0eff */
[C---:B------:R-:W-:Y:S01]  /*d260*/  LEA R10, P0, R38.reuse, R2, 0x1 ;  /* 0x00000002260a7211 */ /* 0x040fe200078008ff */
[C---:B------:R-:W-:Y:S01]  /*d270*/  IMAD R20, R9.reuse, 0x2, R28 ;  /* 0x0000000209147824 */ /* 0x040fe200078e021c */
[----:B-1----:R-:W-:Y:S01]  /*d280*/  MOV R158, R198 ;  /* 0x000000c6009e7202 */ /* 0x002fe20000000f00 */
[----:B------:R1:W-:Y:S01]  /*d290*/  STG.E.U16 [R6.64], R154 ;  /* 0x0000009a06007986 */ /* 0x0003e2000c101504 */
[-C--:B------:R-:W-:Y:S02]  /*d2a0*/  LEA.HI.X.SX32 R11, R38, R3.reuse, 0x1, P0 ;  /* 0x00000003260b7211 */ /* 0x080fe400000f0eff */
[C---:B------:R-:W-:Y:S02]  /*d2b0*/  LEA R48, R9.reuse, R20, 0x1 ;  /* 0x0000001409307211 */ /* 0x040fe400078e08ff */
[----:B------:R-:W-:Y:S01]  /*d2c0*/  LEA R12, P0, R24, R2, 0x1 ;  /* 0x00000002180c7211 */ /* 0x000fe200078008ff */
[----:B0-----:R-:W-:Y:S01]  /*d2d0*/  IMAD.MOV.U32 R156, RZ, RZ, R199 ;  /* 0x000000ffff9c7224 */ /* 0x001fe200078e00c7 */
[----:B------:R-:W-:Y:S01]  /*d2e0*/  PRMT R5, R152, 0x7632, R5 ;  /* 0x0000763298057816 */ /* 0x000fe20000000005 */
[----:B------:R-:W-:Y:S01]  /*d2f0*/  IMAD R38, R9, 0x2, R48 ;  /* 0x0000000209267824 */ /* 0x000fe200078e0230 */
[----:B------:R-:W-:-:S02]  /*d300*/  LEA.HI.X.SX32 R13, R24, R3, 0x1, P0 ;  /* 0x00000003180d7211 */ /* 0x000fc400000f0eff */
[----:B------:R-:W-:Y:S01]  /*d310*/  LEA R4, P0, R30, R2, 0x1 ;  /* 0x000000021e047211 */ /* 0x000fe200078008ff */
[----:B------:R0:W-:Y:S01]  /*d320*/  STG.E.U16 [R10.64], R5 ;  /* 0x000000050a007986 */ /* 0x0001e2000c101504 */
[C---:B------:R-:W-:Y:S02]  /*d330*/  LEA R50, R9.reuse, R38, 0x1 ;  /* 0x0000002609327211 */ /* 0x040fe400078e08ff */
[C---:B------:R-:W-:Y:S01]  /*d340*/  LEA R206, P6, R48.reuse, R2, 0x1 ;  /* 0x0000000230ce7211 */ /* 0x040fe200078c08ff */
[----:B------:R2:W-:Y:S01]  /*d350*/  STG.E.U16 [R12.64], R150 ;  /* 0x000000960c007986 */ /* 0x0005e2000c101504 */
[C---:B------:R-:W-:Y:S02]  /*d360*/  LEA R24, R9.reuse, R50, 0x1 ;  /* 0x0000003209187211 */ /* 0x040fe400078e08ff */
[----:B------:R-:W-:Y:S02]  /*d370*/  LEA.HI.X.SX32 R207, R48, R3, 0x1, P6 ;  /* 0x0000000330cf7211 */ /* 0x000fe400030f0eff */
[----:B------:R-:W-:Y:S01]  /*d380*/  LEA R194, P6, R24, R2, 0x1 ;  /* 0x0000000218c27211 */ /* 0x000fe200078c08ff */
[----:B------:R-:W-:Y:S01]  /*d390*/  IMAD R52, R9, 0x2, R24 ;  /* 0x0000000209347824 */ /* 0x000fe200078e0218 */
[----:B-1----:R-:W-:-:S02]  /*d3a0*/  MOV R154, R202 ;  /* 0x000000ca009a7202 */ /* 0x002fc40000000f00 */
[-C--:B0-----:R-:W-:Y:S02]  /*d3b0*/  LEA.HI.X.SX32 R5, R30, R3.reuse, 0x1, P0 ;  /* 0x000000031e057211 */ /* 0x081fe400000f0eff */
[C---:B------:R-:W-:Y:S02]  /*d3c0*/  LEA R6, P0, R32.reuse, R2, 0x1 ;  /* 0x0000000220067211 */ /* 0x040fe400078008ff */
[C---:B------:R-:W-:Y:S01]  /*d3d0*/  LEA R30, R9.reuse, R52, 0x1 ;  /* 0x00000034091e7211 */ /* 0x040fe200078e08ff */
[----:B------:R0:W-:Y:S01]  /*d3e0*/  STG.E.U16 [R4.64], R148 ;  /* 0x0000009404007986 */ /* 0x0001e2000c101504 */
[-C--:B------:R-:W-:Y:S02]  /*d3f0*/  LEA.HI.X.SX32 R7, R32, R3.reuse, 0x1, P0 ;  /* 0x0000000320077211 */ /* 0x080fe400000f0eff */
[C---:B------:R-:W-:Y:S02]  /*d400*/  LEA R32, R9.reuse, R30, 0x1 ;  /* 0x0000001e09207211 */ /* 0x040fe400078e08ff */
[----:B------:R-:W-:Y:S01]  /*d410*/  LEA R10, P0, R40, R2, 0x1 ;  /* 0x00000002280a7211 */ /* 0x000fe200078008ff */
[----:B------:R-:W-:Y:S01]  /*d420*/  STG.E.U16 [R6.64], R146 ;  /* 0x0000009206007986 */ /* 0x000fe2000c101504 */
[-C--:B------:R-:W-:Y:S01]  /*d430*/  LEA.HI.X.SX32 R195, R24, R3.reuse, 0x1, P6 ;  /* 0x0000000318c37211 */ /* 0x080fe200030f0eff */
[----:B------:R-:W-:Y:S01]  /*d440*/  IMAD R54, R9, 0x2, R32 ;  /* 0x0000000209367824 */ /* 0x000fe200078e0220 */
[----:B------:R-:W-:-:S02]  /*d450*/  LEA.HI.X.SX32 R11, R40, R3, 0x1, P0 ;  /* 0x00000003280b7211 */ /* 0x000fc400000f0eff */
[C---:B--2---:R-:W-:Y:S02]  /*d460*/  LEA R12, P0, R18.reuse, R2, 0x1 ;  /* 0x00000002120c7211 */ /* 0x044fe400078008ff */
[C---:B------:R-:W-:Y:S02]  /*d470*/  LEA R40, R9.reuse, R54, 0x1 ;  /* 0x0000003609287211 */ /* 0x040fe400078e08ff */
[-C--:B------:R-:W-:Y:S02]  /*d480*/  LEA.HI.X.SX32 R13, R18, R3.reuse, 0x1, P0 ;  /* 0x00000003120d7211 */ /* 0x080fe400000f0eff */
[C---:B------:R-:W-:Y:S02]  /*d490*/  LEA R18, R9.reuse, R40, 0x1 ;  /* 0x0000002809127211 */ /* 0x040fe400078e08ff */
[----:B0-----:R-:W-:Y:S02]  /*d4a0*/  PRMT R5, R144, 0x7632, R5 ;  /* 0x0000763290057816 */ /* 0x001fe40000000005 */
[-C--:B------:R-:W-:Y:S01]  /*d4b0*/  LEA R4, P0, R26, R2.reuse, 0x1 ;  /* 0x000000021a047211 */ /* 0x080fe200078008ff */
[----:B------:R-:W-:Y:S01]  /*d4c0*/  IMAD R56, R9, 0x2, R18 ;  /* 0x0000000209387824 */ /* 0x000fe200078e0212 */
[CC--:B------:R-:W-:Y:S01]  /*d4d0*/  LEA R188, P6, R32.reuse, R2.reuse, 0x1 ;  /* 0x0000000220bc7211 */ /* 0x0c0fe200078c08ff */
[----:B------:R0:W-:Y:S03]  /*d4e0*/  STG.E.U16 [R10.64], R5 ;  /* 0x000000050a007986 */ /* 0x0001e6000c101504 */
[----:B------:R-:W-:Y:S01]  /*d4f0*/  LEA.HI.X.SX32 R189, R32, R3, 0x1, P6 ;  /* 0x0000000320bd7211 */ /* 0x000fe200030f0eff */
[----:B------:R1:W-:Y:S01]  /*d500*/  STG.E.U16 [R12.64], R142 ;  /* 0x0000008e0c007986 */ /* 0x0003e2000c101504 */
[----:B------:R-:W-:-:S04]  /*d510*/  LEA R118, P6, R18, R2, 0x1 ;  /* 0x0000000212767211 */ /* 0x000fc800078c08ff */
[-C--:B------:R-:W-:Y:S02]  /*d520*/  LEA.HI.X.SX32 R119, R18, R3.reuse, 0x1, P6 ;  /* 0x0000000312777211 */ /* 0x080fe400030f0eff */
[-C--:B0-----:R-:W-:Y:S02]  /*d530*/  LEA.HI.X.SX32 R5, R26, R3.reuse, 0x1, P0 ;  /* 0x000000031a057211 */ /* 0x081fe400000f0eff */
[C---:B------:R-:W-:Y:S02]  /*d540*/  LEA R26, R9.reuse, R56, 0x1 ;  /* 0x00000038091a7211 */ /* 0x040fe400078e08ff */
[C---:B------:R-:W-:Y:S01]  /*d550*/  LEA R6, P0, R42.reuse, R2, 0x1 ;  /* 0x000000022a067211 */ /* 0x040fe200078008ff */
[----:B------:R0:W-:Y:S01]  /*d560*/  STG.E.U16 [R4.64], R140 ;  /* 0x0000008c04007986 */ /* 0x0001e2000c101504 */
[----:B------:R-:W-:Y:S02]  /*d570*/  LEA R58, R9, R26, 0x1 ;  /* 0x0000001a093a7211 */ /* 0x000fe400078e08ff */
[----:B------:R-:W-:-:S02]  /*d580*/  LEA.HI.X.SX32 R7, R42, R3, 0x1, P0 ;  /* 0x000000032a077211 */ /* 0x000fc400000f0eff */
[-C--:B------:R-:W-:Y:S01]  /*d590*/  LEA R10, P0, R34, R2.reuse, 0x1 ;  /* 0x00000002220a7211 */ /* 0x080fe200078008ff */
[C---:B------:R-:W-:Y:S01]  /*d5a0*/  IMAD R42, R9.reuse, 0x2, R58 ;  /* 0x00000002092a7824 */ /* 0x040fe200078e023a */
[----:B------:R-:W-:Y:S01]  /*d5b0*/  LEA R106, P6, R58, R2, 0x1 ;  /* 0x000000023a6a7211 */ /* 0x000fe200078c08ff */
[----:B------:R2:W-:Y:S01]  /*d5c0*/  STG.E.U16 [R6.64], R138 ;  /* 0x0000008a06007986 */ /* 0x0005e2000c101504 */
[----:B------:R-:W-:Y:S02]  /*d5d0*/  LEA.HI.X.SX32 R11, R34, R3, 0x1, P0 ;  /* 0x00000003220b7211 */ /* 0x000fe400000f0eff */
[C---:B------:R-:W-:Y:S02]  /*d5e0*/  LEA R60, R9.reuse, R42, 0x1 ;  /* 0x0000002a093c7211 */ /* 0x040fe400078e08ff */
[----:B-1----:R-:W-:Y:S02]  /*d5f0*/  LEA R12, P0, R44, R2, 0x1 ;  /* 0x000000022c0c7211 */ /* 0x002fe400078008ff */
[----:B------:R-:W-:-:S02]  /*d600*/  LEA R34, R9, R60, 0x1 ;  /* 0x0000003c09227211 */ /* 0x000fc400078e08ff */
[-C--:B------:R-:W-:Y:S02]  /*d610*/  LEA.HI.X.SX32 R13, R44, R3.reuse, 0x1, P0 ;  /* 0x000000032c0d7211 */ /* 0x080fe400000f0eff */
[----:B0-----:R-:W-:Y:S01]  /*d620*/  PRMT R5, R136, 0x7632, R5 ;  /* 0x0000763288057816 */ /* 0x001fe20000000005 */
[C---:B------:R-:W-:Y:S01]  /*d630*/  IMAD R44, R9.reuse, 0x2, R34 ;  /* 0x00000002092c7824 */ /* 0x040fe200078e0222 */
[-C--:B------:R-:W-:Y:S02]  /*d640*/  LEA R4, P0, R14, R2.reuse, 0x1 ;  /* 0x000000020e047211 */ /* 0x080fe400078008ff */
[C---:B--2---:R-:W-:Y:S01]  /*d650*/  LEA R6, P3, R22.reuse, R2, 0x1 ;  /* 0x0000000216067211 */ /* 0x044fe200078608ff */
[----:B------:R0:W-:Y:S01]  /*d660*/  STG.E.U16 [R10.64], R5 ;  /* 0x000000050a007986 */ /* 0x0001e2000c101504 */
[----:B------:R-:W-:Y:S02]  /*d670*/  LEA R62, R9, R44, 0x1 ;  /* 0x0000002c093e7211 */ /* 0x000fe400078e08ff */
[----:B------:R-:W-:Y:S01]  /*d680*/  LEA.HI.X.SX32 R7, R22, R3, 0x1, P3 ;  /* 0x0000000316077211 */ /* 0x000fe200018f0eff */
[----:B------:R1:W-:Y:S01]  /*d690*/  STG.E.U16 [R12.64], R134 ;  /* 0x000000860c007986 */ /* 0x0003e2000c101504 */
[----:B------:R-:W-:-:S02]  /*d6a0*/  LEA R222, P3, R16, R2, 0x1 ;  /* 0x0000000210de7211 */ /* 0x000fc400078608ff */
[-C--:B------:R-:W-:Y:S02]  /*d6b0*/  LEA.HI.X.SX32 R107, R58, R3.reuse, 0x1, P6 ;  /* 0x000000033a6b7211 */ /* 0x080fe400030f0eff */
[-C--:B------:R-:W-:Y:S02]  /*d6c0*/  LEA.HI.X.SX32 R223, R16, R3.reuse, 0x1, P3 ;  /* 0x0000000310df7211 */ /* 0x080fe400018f0eff */
[----:B------:R-:W-:Y:S02]  /*d6d0*/  LEA R210, P3, R20, R2, 0x1 ;  /* 0x0000000214d27211 */ /* 0x000fe400078608ff */
[-C--:B0-----:R-:W-:Y:S02]  /*d6e0*/  LEA.HI.X.SX32 R5, R14, R3.reuse, 0x1, P0 ;  /* 0x000000030e057211 */ /* 0x081fe400000f0eff */
[C---:B------:R-:W-:Y:S01]  /*d6f0*/  LEA R14, R9.reuse, R62, 0x1 ;  /* 0x0000003e090e7211 */ /* 0x040fe200078e08ff */
[----:B-1----:R0:W1:Y:S01]  /*d700*/  I2F R134, R8 ;  /* 0x0000000800867306 */ /* 0x0020620000201400 */
[-C--:B------:R-:W-:Y:S01]  /*d710*/  LEA R226, P0, R36, R2.reuse, 0x1 ;  /* 0x0000000224e27211 */ /* 0x080fe200078008ff */
[----:B------:R2:W-:Y:S01]  /*d720*/  STG.E.U16 [R4.64], R132 ;  /* 0x0000008404007986 */ /* 0x0005e2000c101504 */
[-C--:B------:R-:W-:Y:S01]  /*d730*/  LEA.HI.X.SX32 R211, R20, R3.reuse, 0x1, P3 ;  /* 0x0000000314d37211 */ /* 0x080fe200018f0eff */
[----:B------:R-:W-:Y:S01]  /*d740*/  IMAD R22, R9, 0x2, R14 ;  /* 0x0000000209167824 */ /* 0x000fe200078e020e */
[----:B------:R-:W-:Y:S01]  /*d750*/  LEA.HI.X.SX32 R227, R36, R3, 0x1, P0 ;  /* 0x0000000324e37211 */ /* 0x000fe200000f0eff */
[----:B------:R3:W-:Y:S01]  /*d760*/  STG.E.U16 [R6.64], R130 ;  /* 0x0000008206007986 */ /* 0x0007e2000c101504 */
[----:B------:R-:W-:-:S02]  /*d770*/  LEA R214, P0, R28, R2, 0x1 ;  /* 0x000000021cd67211 */ /* 0x000fc400078008ff */
[C---:B------:R-:W-:Y:S02]  /*d780*/  LEA R10, R9.reuse, R22, 0x1 ;  /* 0x00000016090a7211 */ /* 0x040fe400078e08ff */
[-C--:B------:R-:W-:Y:S02]  /*d790*/  LEA.HI.X.SX32 R215, R28, R3.reuse, 0x1, P0 ;  /* 0x000000031cd77211 */ /* 0x080fe400000f0eff */
[C---:B------:R-:W-:Y:S02]  /*d7a0*/  LEA R12, R9.reuse, R10, 0x1 ;  /* 0x0000000a090c7211 */ /* 0x040fe400078e08ff */
[-C--:B------:R-:W-:Y:S02]  /*d7b0*/  LEA R198, P3, R50, R2.reuse, 0x1 ;  /* 0x0000000232c67211 */ /* 0x080fe400078608ff */
[----:B------:R-:W-:Y:S01]  /*d7c0*/  LEA R202, P0, R38, R2, 0x1 ;  /* 0x0000000226ca7211 */ /* 0x000fe200078008ff */
[----:B------:R-:W-:Y:S01]  /*d7d0*/  IMAD R16, R9, 0x2, R12 ;  /* 0x0000000209107824 */ /* 0x000fe200078e020c */
[----:B------:R-:W-:-:S02]  /*d7e0*/  LEA.HI.X.SX32 R199, R50, R3, 0x1, P3 ;  /* 0x0000000332c77211 */ /* 0x000fc400018f0eff */
[C---:B------:R-:W-:Y:S02]  /*d7f0*/  LEA R192, P3, R30.reuse, R2, 0x1 ;  /* 0x000000021ec07211 */ /* 0x040fe400078608ff */
[C---:B--2---:R-:W-:Y:S02]  /*d800*/  LEA R4, R9.reuse, R16, 0x1 ;  /* 0x0000001009047211 */ /* 0x044fe400078e08ff */
[-C--:B------:R-:W-:Y:S02]  /*d810*/  LEA.HI.X.SX32 R193, R30, R3.reuse, 0x1, P3 ;  /* 0x000000031ec17211 */ /* 0x080fe400018f0eff */
[C---:B---3--:R-:W-:Y:S02]  /*d820*/  LEA R6, R9.reuse, R4, 0x1 ;  /* 0x0000000409067211 */ /* 0x048fe400078e08ff */
[----:B------:R-:W-:Y:S02]  /*d830*/  LEA.HI.X.SX32 R203, R38, R3, 0x1, P0 ;  /* 0x0000000326cb7211 */ /* 0x000fe400000f0eff */
[-C--:B------:R-:W-:Y:S01]  /*d840*/  LEA R186, P0, R52, R2.reuse, 0x1 ;  /* 0x0000000234ba7211 */ /* 0x080fe200078008ff */
[----:B------:R-:W-:Y:S01]  /*d850*/  IMAD R20, R9, 0x2, R6 ;  /* 0x0000000209147824 */ /* 0x000fe200078e0206 */
[----:B------:R-:W-:-:S02]  /*d860*/  LEA R122, P3, R40, R2, 0x1 ;  /* 0x00000002287a7211 */ /* 0x000fc400078608ff */
[-C--:B------:R-:W-:Y:S02]  /*d870*/  LEA.HI.X.SX32 R187, R52, R3.reuse, 0x1, P0 ;  /* 0x0000000334bb7211 */ /* 0x080fe400000f0eff */
[C---:B------:R-:W-:Y:S02]  /*d880*/  LEA R28, R9.reuse, R20, 0x1 ;  /* 0x00000014091c7211 */ /* 0x040fe400078e08ff */
[----:B------:R-:W-:Y:S02]  /*d890*/  LEA R126, P0, R54, R2, 0x1 ;  /* 0x00000002367e7211 */ /* 0x000fe400078008ff */
[C---:B------:R-:W-:Y:S02]  /*d8a0*/  LEA R24, R9.reuse, R28, 0x1 ;  /* 0x0000001c09187211 */ /* 0x040fe400078e08ff */
[-C--:B------:R-:W-:Y:S02]  /*d8b0*/  LEA.HI.X.SX32 R123, R40, R3.reuse, 0x1, P3 ;  /* 0x00000003287b7211 */ /* 0x080fe400018f0eff */
[----:B------:R-:W-:Y:S01]  /*d8c0*/  LEA.HI.X.SX32 R127, R54, R3, 0x1, P0 ;  /* 0x00000003367f7211 */ /* 0x000fe200000f0eff */
[----:B------:R-:W-:Y:S01]  /*d8d0*/  IMAD R30, R9, 0x2, R24 ;  /* 0x00000002091e7824 */ /* 0x000fe200078e0218 */
[----:B------:R-:W-:-:S02]  /*d8e0*/  LEA R114, P0, R56, R2, 0x1 ;  /* 0x0000000238727211 */ /* 0x000fc400078008ff */
[----:B------:R-:W-:Y:S02]  /*d8f0*/  LEA R110, P3, R26, R2, 0x1 ;  /* 0x000000021a6e7211 */ /* 0x000fe400078608ff */
[C---:B------:R-:W-:Y:S02]  /*d900*/  LEA R32, R9.reuse, R30, 0x1 ;  /* 0x0000001e09207211 */ /* 0x040fe400078e08ff */
[-C--:B------:R-:W-:Y:S02]  /*d910*/  LEA.HI.X.SX32 R115, R56, R3.reuse, 0x1, P0 ;  /* 0x0000000338737211 */ /* 0x080fe400000f0eff */
[C---:B------:R-:W-:Y:S02]  /*d920*/  LEA R36, R9.reuse, R32, 0x1 ;  /* 0x0000002009247211 */ /* 0x040fe400078e08ff */
[----:B------:R-:W-:Y:S02]  /*d930*/  LEA R102, P0, R42, R2, 0x1 ;  /* 0x000000022a667211 */ /* 0x000fe400078008ff */
[-C--:B------:R-:W-:Y:S01]  /*d940*/  LEA.HI.X.SX32 R111, R26, R3.reuse, 0x1, P3 ;  /* 0x000000031a6f7211 */ /* 0x080fe200018f0eff */
[----:B------:R-:W-:Y:S01]  /*d950*/  IMAD R18, R9, 0x2, R36 ;  /* 0x0000000209127824 */ /* 0x000fe200078e0224 */
[----:B------:R-:W-:-:S02]  /*d960*/  LEA.HI.X.SX32 R103, R42, R3, 0x1, P0 ;  /* 0x000000032a677211 */ /* 0x000fc400000f0eff */
[----:B------:R-:W-:Y:S02]  /*d970*/  LEA R90, P0, R44, R2, 0x1 ;  /* 0x000000022c5a7211 */ /* 0x000fe400078008ff */
[C---:B------:R-:W-:Y:S02]  /*d980*/  LEA R40, R9.reuse, R18, 0x1 ;  /* 0x0000001209287211 */ /* 0x040fe400078e08ff */
[----:B------:R-:W-:Y:S02]  /*d990*/  LEA R94, P6, R34, R2, 0x1 ;  /* 0x00000002225e7211 */ /* 0x000fe400078c08ff */
[C---:B------:R-:W-:Y:S02]  /*d9a0*/  LEA R48, R9.reuse, R40, 0x1 ;  /* 0x0000002809307211 */ /* 0x040fe400078e08ff */
[-C--:B------:R-:W-:Y:S02]  /*d9b0*/  LEA.HI.X.SX32 R91, R44, R3.reuse, 0x1, P0 ;  /* 0x000000032c5b7211 */ /* 0x080fe400000f0eff */
[----:B------:R-:W-:Y:S01]  /*d9c0*/  LEA R98, P3, R60, R2, 0x1 ;  /* 0x000000023c627211 */ /* 0x000fe200078608ff */
[----:B------:R-:W-:Y:S01]  /*d9d0*/  IMAD R52, R9, 0x2, R48 ;  /* 0x0000000209347824 */ /* 0x000fe200078e0230 */
[----:B------:R-:W-:-:S02]  /*d9e0*/  LEA.HI.X.SX32 R95, R34, R3, 0x1, P6 ;  /* 0x00000003225f7211 */ /* 0x000fc400030f0eff */
[-C--:B------:R-:W-:Y:S02]  /*d9f0*/  LEA.HI.X.SX32 R99, R60, R3.reuse, 0x1, P3 ;  /* 0x000000033c637211 */ /* 0x080fe400018f0eff */
[C---:B------:R-:W-:Y:S02]  /*da00*/  LEA R56, R9.reuse, R52, 0x1 ;  /* 0x0000003409387211 */ /* 0x040fe400078e08ff */
[C---:B------:R-:W-:Y:S02]  /*da10*/  LEA R82, P6, R14.reuse, R2, 0x1 ;  /* 0x000000020e527211 */ /* 0x040fe400078c08ff */
[C---:B------:R-:W-:Y:S02]  /*da20*/  LEA R44, R9.reuse, R56, 0x1 ;  /* 0x00000038092c7211 */ /* 0x040fe400078e08ff */
[----:B------:R-:W-:Y:S02]  /*da30*/  LEA.HI.X.SX32 R83, R14, R3, 0x1, P6 ;  /* 0x000000030e537211 */ /* 0x000fe400030f0eff */
[-C--:B------:R-:W-:Y:S01]  /*da40*/  LEA R78, P0, R22, R2.reuse, 0x1 ;  /* 0x00000002164e7211 */ /* 0x080fe200078008ff */
[----:B------:R-:W-:Y:S01]  /*da50*/  IMAD R60, R9, 0x2, R44 ;  /* 0x00000002093c7824 */ /* 0x000fe200078e022c */
[----:B------:R-:W-:-:S02]  /*da60*/  LEA R70, P6, R12, R2, 0x1 ;  /* 0x000000020c467211 */ /* 0x000fc400078c08ff */
[-C--:B------:R-:W-:Y:S02]  /*da70*/  LEA.HI.X.SX32 R79, R22, R3.reuse, 0x1, P0 ;  /* 0x00000003164f7211 */ /* 0x080fe400000f0eff */
[C---:B------:R-:W-:Y:S02]  /*da80*/  LEA R64, R9.reuse, R60, 0x1 ;  /* 0x0000003c09407211 */ /* 0x040fe400078e08ff */
[----:B------:R-:W-:Y:S02]  /*da90*/  LEA.HI.X.SX32 R71, R12, R3, 0x1, P6 ;  /* 0x000000030c477211 */ /* 0x000fe400030f0eff */
[----:B------:R-:W-:Y:S02]  /*daa0*/  LEA R66, P0, R16, R2, 0x1 ;  /* 0x0000000210427211 */ /* 0x000fe400078008ff */
[----:B------:R-:W-:Y:S02]  /*dab0*/  LEA R12, R9, R64, 0x1 ;  /* 0x00000040090c7211 */ /* 0x000fe400078e08ff */
[----:B------:R-:W-:-:S02]  /*dac0*/  LEA R86, P3, R62, R2, 0x1 ;  /* 0x000000023e567211 */ /* 0x000fc400078608ff */
[-C--:B------:R-:W-:Y:S01]  /*dad0*/  LEA.HI.X.SX32 R67, R16, R3.reuse, 0x1, P0 ;  /* 0x0000000310437211 */ /* 0x080fe200000f0eff */
[C---:B------:R-:W-:Y:S01]  /*dae0*/  IMAD R16, R9.reuse, 0x2, R12 ;  /* 0x0000000209107824 */ /* 0x040fe200078e020c */
[----:B------:R-:W-:Y:S02]  /*daf0*/  LEA.HI.X.SX32 R87, R62, R3, 0x1, P3 ;  /* 0x000000033e577211 */ /* 0x000fe400018f0eff */
[-C--:B------:R-:W-:Y:S02]  /*db00*/  LEA R74, P3, R10, R2.reuse, 0x1 ;  /* 0x000000020a4a7211 */ /* 0x080fe400078608ff */
[-C--:B------:R-:W-:Y:S02]  /*db10*/  LEA R58, P6, R6, R2.reuse, 0x1 ;  /* 0x00000002063a7211 */ /* 0x080fe400078c08ff */
[----:B------:R-:W-:Y:S02]  /*db20*/  LEA R54, P0, R20, R2, 0x1 ;  /* 0x0000000214367211 */ /* 0x000fe400078008ff */
[----:B------:R-:W-:-:S02]  /*db30*/  LEA R68, R9, R16, 0x1 ;  /* 0x0000001009447211 */ /* 0x000fc400078e08ff */
[-C--:B------:R-:W-:Y:S02]  /*db40*/  LEA.HI.X.SX32 R75, R10, R3.reuse, 0x1, P3 ;  /* 0x000000030a4b7211 */ /* 0x080fe400018f0eff */
[-C--:B------:R-:W-:Y:S02]  /*db50*/  LEA R62, P3, R4, R2.reuse, 0x1 ;  /* 0x00000002043e7211 */ /* 0x080fe400078608ff */
[-C--:B------:R-:W-:Y:S02]  /*db60*/  LEA.HI.X.SX32 R59, R6, R3.reuse, 0x1, P6 ;  /* 0x00000003063b7211 */ /* 0x080fe400030f0eff */
[----:B------:R-:W-:Y:S02]  /*db70*/  LEA.HI.X.SX32 R55, R20, R3, 0x1, P0 ;  /* 0x0000000314377211 */ /* 0x000fe400000f0eff */
[----:B------:R-:W-:Y:S02]  /*db80*/  LEA R46, P6, R24, R2, 0x1 ;  /* 0x00000002182e7211 */ /* 0x000fe400078c08ff */
[----:B------:R-:W-:-:S02]  /*db90*/  LEA R20, R9, R68, 0x1 ;  /* 0x0000004409147211 */ /* 0x000fc400078e08ff */
[-C--:B------:R-:W-:Y:S02]  /*dba0*/  LEA.HI.X.SX32 R63, R4, R3.reuse, 0x1, P3 ;  /* 0x00000003043f7211 */ /* 0x080fe400018f0eff */
[-C--:B------:R-:W-:Y:S02]  /*dbb0*/  LEA R50, P3, R28, R2.reuse, 0x1 ;  /* 0x000000021c327211 */ /* 0x080fe400078608ff */
[-C--:B------:R-:W-:Y:S01]  /*dbc0*/  LEA.HI.X.SX32 R47, R24, R3.reuse, 0x1, P6 ;  /* 0x00000003182f7211 */ /* 0x080fe200030f0eff */
[C---:B------:R-:W-:Y:S01]  /*dbd0*/  IMAD R24, R9.reuse, 0x2, R20 ;  /* 0x0000000209187824 */ /* 0x040fe200078e0214 */
[----:B------:R-:W-:Y:S02]  /*dbe0*/  LEA.HI.X.SX32 R51, R28, R3, 0x1, P3 ;  /* 0x000000031c337211 */ /* 0x000fe400018f0eff */
[----:B------:R-:W-:Y:S02]  /*dbf0*/  LEA R38, P3, R32, R2, 0x1 ;  /* 0x0000000220267211 */ /* 0x000fe400078608ff */
[----:B------:R-:W-:-:S02]  /*dc00*/  LEA R28, R9, R24, 0x1 ;  /* 0x00000018091c7211 */ /* 0x000fc400078e08ff */
[-C--:B------:R-:W-:Y:S02]  /*dc10*/  LEA.HI.X.SX32 R39, R32, R3.reuse, 0x1, P3 ;  /* 0x0000000320277211 */ /* 0x080fe400018f0eff */
[C---:B------:R-:W-:Y:S02]  /*dc20*/  LEA R34, P6, R36.reuse, R2, 0x1 ;  /* 0x0000000224227211 */ /* 0x040fe400078c08ff */
[C---:B------:R-:W-:Y:S02]  /*dc30*/  LEA R32, R9.reuse, R28, 0x1 ;  /* 0x0000001c09207211 */ /* 0x040fe400078e08ff */
[----:B------:R-:W-:Y:S02]  /*dc40*/  LEA.HI.X.SX32 R35, R36, R3, 0x1, P6 ;  /* 0x0000000324237211 */ /* 0x000fe400030f0eff */
[-C--:B------:R-:W-:Y:S01]  /*dc50*/  LEA R26, P3, R40, R2.reuse, 0x1 ;  /* 0x00000002281a7211 */ /* 0x080fe200078608ff */
[----:B------:R-:W-:Y:S01]  /*dc60*/  IMAD R36, R9, 0x2, R32 ;  /* 0x0000000209247824 */ /* 0x000fe200078e0220 */
[----:B------:R-:W-:-:S02]  /*dc70*/  LEA R42, P0, R30, R2, 0x1 ;  /* 0x000000021e2a7211 */ /* 0x000fc400078008ff */
[----:B------:R-:W-:Y:S02]  /*dc80*/  LEA R22, P6, R48, R2, 0x1 ;  /* 0x0000000230167211 */ /* 0x000fe400078c08ff */
[-C--:B------:R-:W-:Y:S02]  /*dc90*/  LEA.HI.X.SX32 R27, R40, R3.reuse, 0x1, P3 ;  /* 0x00000003281b7211 */ /* 0x080fe400018f0eff */
[----:B------:R-:W-:Y:S02]  /*dca0*/  LEA R40, R9, R36, 0x1 ;  /* 0x0000002409287211 */ /* 0x000fe400078e08ff */
[-C--:B------:R-:W-:Y:S02]  /*dcb0*/  LEA.HI.X.SX32 R43, R30, R3.reuse, 0x1, P0 ;  /* 0x000000031e2b7211 */ /* 0x080fe400000f0eff */
[----:B------:R-:W-:Y:S02]  /*dcc0*/  LEA R30, P0, R18, R2, 0x1 ;  /* 0x00000002121e7211 */ /* 0x000fe400078008ff */
[----:B------:R-:W-:-:S02]  /*dcd0*/  LEA.HI.X.SX32 R23, R48, R3, 0x1, P6 ;  /* 0x0000000330177211 */ /* 0x000fc400030f0eff */
[----:B------:R-:W-:Y:S02]  /*dce0*/  LEA R10, P6, R44, R2, 0x1 ;  /* 0x000000022c0a7211 */ /* 0x000fe400078c08ff */
[C---:B------:R-:W-:Y:S02]  /*dcf0*/  LEA R48, R9.reuse, R40, 0x1 ;  /* 0x0000002809307211 */ /* 0x040fe400078e08ff */
[-C--:B------:R-:W-:Y:S02]  /*dd00*/  LEA.HI.X.SX32 R31, R18, R3.reuse, 0x1, P0 ;  /* 0x00000003121f7211 */ /* 0x080fe400000f0eff */
[----:B------:R-:W-:Y:S02]  /*dd10*/  LEA R18, P0, R52, R2, 0x1 ;  /* 0x0000000234127211 */ /* 0x000fe400078008ff */
[-C--:B------:R-:W-:Y:S01]  /*dd20*/  LEA.HI.X.SX32 R11, R44, R3.reuse, 0x1, P6 ;  /* 0x000000032c0b7211 */ /* 0x080fe200030f0eff */
[----:B------:R-:W-:Y:S01]  /*dd30*/  IMAD R44, R9, 0x2, R48 ;  /* 0x00000002092c7824 */ /* 0x000fe200078e0230 */
[----:B------:R-:W-:-:S02]  /*dd40*/  LEA.HI.X.SX32 R19, R52, R3, 0x1, P0 ;  /* 0x0000000334137211 */ /* 0x000fc400000f0eff */
[-C--:B------:R-:W-:Y:S02]  /*dd50*/  LEA R6, P0, R60, R2.reuse, 0x1 ;  /* 0x000000023c067211 */ /* 0x080fe400078008ff */
[----:B------:R-:W-:Y:S02]  /*dd60*/  LEA R128, P6, R12, R2, 0x1 ;  /* 0x000000020c807211 */ /* 0x000fe400078c08ff */
[----:B------:R-:W-:Y:S02]  /*dd70*/  LEA R52, R9, R44, 0x1 ;  /* 0x0000002c09347211 */ /* 0x000fe400078e08ff */
[----:B------:R-:W-:Y:S02]  /*dd80*/  LEA R14, P3, R56, R2, 0x1 ;  /* 0x00000002380e7211 */ /* 0x000fe400078608ff */
[-C--:B------:R-:W-:Y:S02]  /*dd90*/  LEA.HI.X.SX32 R7, R60, R3.reuse, 0x1, P0 ;  /* 0x000000033c077211 */ /* 0x080fe400000f0eff */
[----:B------:R-:W-:-:S02]  /*dda0*/  LEA.HI.X.SX32 R129, R12, R3, 0x1, P6 ;  /* 0x000000030c817211 */ /* 0x000fc400030f0eff */
[----:B------:R-:W-:Y:S02]  /*ddb0*/  LEA R124, P0, R16, R2, 0x1 ;  /* 0x00000002107c7211 */ /* 0x000fe400078008ff */
[C---:B------:R-:W-:Y:S02]  /*ddc0*/  LEA R12, R9.reuse, R52, 0x1 ;  /* 0x00000034090c7211 */ /* 0x040fe400078e08ff */
[-C--:B------:R-:W-:Y:S02]  /*ddd0*/  LEA.HI.X.SX32 R15, R56, R3.reuse, 0x1, P3 ;  /* 0x00000003380f7211 */ /* 0x080fe400018f0eff */
[-C--:B------:R-:W-:Y:S02]  /*dde0*/  LEA R4, P3, R64, R2.reuse, 0x1 ;  /* 0x0000000240047211 */ /* 0x080fe400078608ff */
[----:B------:R-:W-:Y:S01]  /*ddf0*/  LEA.HI.X.SX32 R125, R16, R3, 0x1, P0 ;  /* 0x00000003107d7211 */ /* 0x000fe200000f0eff */
[----:B------:R-:W-:Y:S01]  /*de00*/  IMAD R16, R9, 0x2, R12 ;  /* 0x0000000209107824 */ /* 0x000fe200078e020c */
[----:B------:R-:W-:-:S02]  /*de10*/  LEA R116, P6, R20, R2, 0x1 ;  /* 0x0000000214747211 */ /* 0x000fc400078c08ff */
[-C--:B------:R-:W-:Y:S02]  /*de20*/  LEA.HI.X.SX32 R5, R64, R3.reuse, 0x1, P3 ;  /* 0x0000000340057211 */ /* 0x080fe400018f0eff */
[-C--:B------:R-:W-:Y:S02]  /*de30*/  LEA R120, P3, R68, R2.reuse, 0x1 ;  /* 0x0000000244787211 */ /* 0x080fe400078608ff */
[-C--:B------:R-:W-:Y:S02]  /*de40*/  LEA.HI.X.SX32 R117, R20, R3.reuse, 0x1, P6 ;  /* 0x0000000314757211 */ /* 0x080fe400030f0eff */
[----:B------:R-:W-:Y:S02]  /*de50*/  LEA R112, P0, R24, R2, 0x1 ;  /* 0x0000000218707211 */ /* 0x000fe400078008ff */
[----:B------:R-:W-:Y:S02]  /*de60*/  LEA R20, R9, R16, 0x1 ;  /* 0x0000001009147211 */ /* 0x000fe400078e08ff */
[----:B------:R-:W-:-:S02]  /*de70*/  LEA.HI.X.SX32 R121, R68, R3, 0x1, P3 ;  /* 0x0000000344797211 */ /* 0x000fc400018f0eff */
[-C--:B------:R-:W-:Y:S02]  /*de80*/  LEA.HI.X.SX32 R113, R24, R3.reuse, 0x1, P0 ;  /* 0x0000000318717211 */ /* 0x080fe400000f0eff */
        /* <DEDUP_REMOVED lines=9> */
[-C--:B------:R-:W-:Y:S02]  /*df20*/  LEA R96, P3, R40, R2.reuse, 0x1 ;  /* 0x0000000228607211 */ /* 0x080fe400078608ff */
[----:B------:R-:W-:Y:S02]  /*df30*/  LEA R92, P6, R48, R2, 0x1 ;  /* 0x00000002305c7211 */ /* 0x000fe400078c08ff */
[----:B------:R-:W-:-:S02]  /*df40*/  LEA R36, R9, R32, 0x1 ;  /* 0x0000002009247211 */ /* 0x000fc400078e08ff */
[-C--:B------:R-:W-:Y:S02]  /*df50*/  LEA.HI.X.SX32 R97, R40, R3.reuse, 0x1, P3 ;  /* 0x0000000328617211 */ /* 0x080fe400018f0eff */
[-C--:B------:R-:W-:Y:S01]  /*df60*/  LEA.HI.X.SX32 R93, R48, R3.reuse, 0x1, P6 ;  /* 0x00000003305d7211 */ /* 0x080fe200030f0eff */
[----:B------:R-:W-:Y:S01]  /*df70*/  IMAD R40, R9, 0x2, R36 ;  /* 0x0000000209287824 */ /* 0x000fe200078e0224 */
[-C--:B------:R-:W-:Y:S02]  /*df80*/  LEA R88, P0, R44, R2.reuse, 0x1 ;  /* 0x000000022c587211 */ /* 0x080fe400078008ff */
[-C--:B------:R-:W-:Y:S02]  /*df90*/  LEA R80, P6, R12, R2.reuse, 0x1 ;  /* 0x000000020c507211 */ /* 0x080fe400078c08ff */
[----:B------:R-:W-:Y:S02]  /*dfa0*/  LEA.HI.X.SX32 R89, R44, R3, 0x1, P0 ;  /* 0x000000032c597211 */ /* 0x000fe400000f0eff */
[----:B------:R-:W-:-:S02]  /*dfb0*/  LEA R84, P3, R52, R2, 0x1 ;  /* 0x0000000234547211 */ /* 0x000fc400078608ff */
[-C--:B------:R-:W-:Y:S02]  /*dfc0*/  LEA.HI.X.SX32 R81, R12, R3.reuse, 0x1, P6 ;  /* 0x000000030c517211 */ /* 0x080fe400030f0eff */
[----:B------:R-:W-:Y:S02]  /*dfd0*/  LEA R76, P0, R16, R2, 0x1 ;  /* 0x00000002104c7211 */ /* 0x000fe400078008ff */
[----:B------:R-:W-:Y:S02]  /*dfe0*/  LEA R12, R9, R40, 0x1 ;  /* 0x00000028090c7211 */ /* 0x000fe400078e08ff */
[-C--:B------:R-:W-:Y:S02]  /*dff0*/  LEA.HI.X.SX32 R85, R52, R3.reuse, 0x1, P3 ;  /* 0x0000000334557211 */ /* 0x080fe400018f0eff */
[----:B------:R-:W-:Y:S02]  /*e000*/  LEA.HI.X.SX32 R77, R16, R3, 0x1, P0 ;  /* 0x00000003104d7211 */ /* 0x000fe400000f0eff */
[----:B------:R-:W-:-:S02]  /*e010*/  LEA R72, P3, R20, R2, 0x1 ;  /* 0x0000000214487211 */ /* 0x000fc400078608ff */
[C---:B------:R-:W-:Y:S02]  /*e020*/  LEA R16, R9.reuse, R12, 0x1 ;  /* 0x0000000c09107211 */ /* 0x040fe400078e08ff */
[-C--:B------:R-:W-:Y:S02]  /*e030*/  LEA.HI.X.SX32 R73, R20, R3.reuse, 0x1, P3 ;  /* 0x0000000314497211 */ /* 0x080fe400018f0eff */
[-C--:B------:R-:W-:Y:S01]  /*e040*/  LEA R68, P6, R24, R2.reuse, 0x1 ;  /* 0x0000000218447211 */ /* 0x080fe200078c08ff */
[C---:B------:R-:W-:Y:S01]  /*e050*/  IMAD R20, R9.reuse, 0x2, R16 ;  /* 0x0000000209147824 */ /* 0x040fe200078e0210 */
[----:B------:R-:W-:Y:S02]  /*e060*/  LEA R60, P3, R32, R2, 0x1 ;  /* 0x00000002203c7211 */ /* 0x000fe400078608ff */
[----:B------:R-:W-:Y:S02]  /*e070*/  LEA.HI.X.SX32 R69, R24, R3, 0x1, P6 ;  /* 0x0000000318457211 */ /* 0x000fe400030f0eff */
[----:B------:R-:W-:-:S02]  /*e080*/  LEA R24, R9, R20, 0x1 ;  /* 0x0000001409187211 */ /* 0x000fc400078e08ff */
[-C--:B------:R-:W-:Y:S02]  /*e090*/  LEA.HI.X.SX32 R61, R32, R3.reuse, 0x1, P3 ;  /* 0x00000003203d7211 */ /* 0x080fe400018f0eff */
[-C--:B------:R-:W-:Y:S02]  /*e0a0*/  LEA R56, P6, R36, R2.reuse, 0x1 ;  /* 0x0000000224387211 */ /* 0x080fe400078c08ff */
[----:B------:R-:W-:Y:S02]  /*e0b0*/  LEA R48, P3, R12, R2, 0x1 ;  /* 0x000000020c307211 */ /* 0x000fe400078608ff */
[----:B------:R-:W-:Y:S02]  /*e0c0*/  LEA R130, R9, R24, 0x1 ;  /* 0x0000001809827211 */ /* 0x000fe400078e08ff */
[----:B------:R-:W-:Y:S02]  /*e0d0*/  LEA R64, P0, R28, R2, 0x1 ;  /* 0x000000021c407211 */ /* 0x000fe400078008ff */
[----:B------:R-:W-:-:S02]  /*e0e0*/  LEA.HI.X.SX32 R57, R36, R3, 0x1, P6 ;  /* 0x0000000324397211 */ /* 0x000fc400030f0eff */
[-C--:B------:R-:W-:Y:S01]  /*e0f0*/  LEA.HI.X.SX32 R49, R12, R3.reuse, 0x1, P3 ;  /* 0x000000030c317211 */ /* 0x080fe200018f0eff */
[C---:B------:R-:W-:Y:S01]  /*e100*/  IMAD R12, R9.reuse, 0x2, R130 ;  /* 0x00000002090c7824 */ /* 0x040fe200078e0282 */
[-C--:B------:R-:W-:Y:S02]  /*e110*/  LEA R44, P6, R16, R2.reuse, 0x1 ;  /* 0x00000002102c7211 */ /* 0x080fe400078c08ff */
[-C--:B------:R-:W-:Y:S02]  /*e120*/  LEA.HI.X.SX32 R65, R28, R3.reuse, 0x1, P0 ;  /* 0x000000031c417211 */ /* 0x080fe400000f0eff */
[----:B------:R-:W-:Y:S02]  /*e130*/  LEA R52, P0, R40, R2, 0x1 ;  /* 0x0000000228347211 */ /* 0x000fe400078008ff */
[----:B------:R-:W-:Y:S02]  /*e140*/  LEA.HI.X.SX32 R45, R16, R3, 0x1, P6 ;  /* 0x00000003102d7211 */ /* 0x000fe400030f0eff */
        /* <DEDUP_REMOVED lines=9> */
[-C--:B------:R-:W-:Y:S02]  /*e1e0*/  LEA.HI.X.SX32 R33, R130, R3.reuse, 0x1, P0 ;  /* 0x0000000382217211 */ /* 0x080fe400000f0eff */
[----:B------:R-:W-:Y:S02]  /*e1f0*/  LEA R24, P0, R16, R2, 0x1 ;  /* 0x0000000210187211 */ /* 0x000fe400078008ff */
[----:B------:R-:W-:Y:S02]  /*e200*/  LEA R138, R9, R136, 0x1 ;  /* 0x00000088098a7211 */ /* 0x000fe400078e08ff */
[----:B------:R-:W-:Y:S02]  /*e210*/  LEA R28, P3, R12, R2, 0x1 ;  /* 0x000000020c1c7211 */ /* 0x000fe400078608ff */
[----:B------:R-:W-:-:S02]  /*e220*/  LEA.HI.X.SX32 R25, R16, R3, 0x1, P0 ;  /* 0x0000000310197211 */ /* 0x000fc400000f0eff */
[----:B------:R-:W-:Y:S02]  /*e230*/  LEA R16, P0, R136, R2, 0x1 ;  /* 0x0000000288107211 */ /* 0x000fe400078008ff */
[----:B------:R-:W-:Y:S02]  /*e240*/  LEA R130, R9, R138, 0x1 ;  /* 0x0000008a09827211 */ /* 0x000fe400078e08ff */
[-C--:B------:R-:W-:Y:S02]  /*e250*/  LEA.HI.X.SX32 R29, R12, R3.reuse, 0x1, P3 ;  /* 0x000000030c1d7211 */ /* 0x080fe400018f0eff */
[-C--:B------:R-:W-:Y:S02]  /*e260*/  LEA R20, P3, R132, R2.reuse, 0x1 ;  /* 0x0000000284147211 */ /* 0x080fe400078608ff */
[----:B------:R-:W-:Y:S02]  /*e270*/  LEA.HI.X.SX32 R17, R136, R3, 0x1, P0 ;  /* 0x0000000388117211 */ /* 0x000fe400000f0eff */
[----:B0-----:R-:W-:-:S02]  /*e280*/  LEA R8, P0, R130, R2, 0x1 ;  /* 0x0000000282087211 */ /* 0x001fc400078008ff */
[-C--:B------:R-:W-:Y:S01]  /*e290*/  LEA.HI.X.SX32 R21, R132, R3.reuse, 0x1, P3 ;  /* 0x0000000384157211 */ /* 0x080fe200018f0eff */
[----:B------:R-:W-:Y:S01]  /*e2a0*/  IMAD R132, R9, 0x2, R130 ;  /* 0x0000000209847824 */ /* 0x000fe200078e0282 */
[-C--:B------:R-:W-:Y:S01]  /*e2b0*/  LEA.HI.X.SX32 R9, R130, R3.reuse, 0x1, P0 ;  /* 0x0000000382097211 */ /* 0x080fe200000f0eff */
[----:B------:R-:W-:Y:S01]  /*e2c0*/  FADD R130, R0, R160 ;  /* 0x000000a000827221 */ /* 0x000fe20000000000 */
[----:B------:R-:W-:Y:S01]  /*e2d0*/  LEA R12, P3, R138, R2, 0x1 ;  /* 0x000000028a0c7211 */ /* 0x000fe200078608ff */
[----:B------:R-:W2:Y:S01]  /*e2e0*/  LDL.LU R160, [R1+0xb8] ;  /* 0x0000b80001a07983 */ /* 0x000ea20000300800 */
[----:B------:R-:W-:Y:S02]  /*e2f0*/  ISETP.GE.U32.AND P0, PT, R234, 0x7f800000, PT ;  /* 0x7f800000ea00780c */ /* 0x000fe40003f06070 */
[----:B------:R-:W-:Y:S01]  /*e300*/  LEA.HI.X.SX32 R13, R138, R3, 0x1, P3 ;  /* 0x000000038a0d7211 */ /* 0x000fe200018f0eff */
[----:B------:R-:W3:Y:S01]  /*e310*/  LDL.LU R0, [R1+0xb4] ;  /* 0x0000b40001007983 */ /* 0x000ee20000300800 */
[----:B------:R-:W-:-:S02]  /*e320*/  ISETP.GE.U32.AND P3, PT, R183, 0x7f800000, PT ;  /* 0x7f800000b700780c */ /* 0x000fc40003f66070 */
[----:B------:R-:W-:-:S04]  /*e330*/  LEA R2, P6, R132, R2, 0x1 ;  /* 0x0000000284027211 */ /* 0x000fc800078c08ff */
[----:B------:R-:W-:Y:S02]  /*e340*/  LEA.HI.X.SX32 R3, R132, R3, 0x1, P6 ;  /* 0x0000000384037211 */ /* 0x000fe400030f0eff */
[----:B------:R-:W-:Y:S02]  /*e350*/  ISETP.GE.U32.AND P6, PT, R235, 0x7f800000, PT ;  /* 0x7f800000eb00780c */ /* 0x000fe40003fc6070 */
[----:B------:R-:W-:-:S03]  /*e360*/  FSEL R136, RZ, -23, P2 ;  /* 0xc1b80000ff887808 */ /* 0x000fc60001000000 */
[----:B------:R-:W-:Y:S02]  /*e370*/  @P3 MOV R132, 0x7f800000 ;  /* 0x7f80000000843802 */ /* 0x000fe40000000f00 */
[----:B------:R-:W-:Y:S02]  /*e380*/  ISETP.GE.U32.AND P2, PT, R236, 0x7f800000, PT ;  /* 0x7f800000ec00780c */ /* 0x000fe40003f46070 */
[----:B------:R-:W-:Y:S01]  /*e390*/  PRMT R232, R232, 0x7632, R232 ;  /* 0x00007632e8e87816 */ /* 0x000fe200000000e8 */
[----:B------:R-:W-:Y:S01]  /*e3a0*/  @P3 FFMA.FTZ R166, R183, R132, +INF ;  /* 0x7f800000b7a63423 */ /* 0x000fe20000010084 */
[----:B------:R-:W-:Y:S02]  /*e3b0*/  @P0 MOV R132, 0x7f800000 ;  /* 0x7f80000000840802 */ /* 0x000fe40000000f00 */
[----:B------:R-:W-:Y:S02]  /*e3c0*/  PRMT R230, R230, 0x7632, R230 ;  /* 0x00007632e6e67816 */ /* 0x000fe400000000e6 */
[----:B------:R-:W-:-:S02]  /*e3d0*/  PRMT R228, R228, 0x7632, R228 ;  /* 0x00007632e4e47816 */ /* 0x000fc400000000e4 */
[----:B------:R-:W-:Y:S01]  /*e3e0*/  PRMT R224, R224, 0x7632, R224 ;  /* 0x00007632e0e07816 */ /* 0x000fe200000000e0 */
[----:B------:R-:W-:Y:S01]  /*e3f0*/  STG.E.U16 [R226.64], R232 ;  /* 0x000000e8e2007986 */ /* 0x000fe2000c101504 */
[----:B------:R-:W-:Y:S01]  /*e400*/  PRMT R220, R220, 0x7632, R220 ;  /* 0x00007632dcdc7816 */ /* 0x000fe200000000dc */
[----:B------:R-:W-:Y:S01]  /*e410*/  @P0 FFMA.FTZ R176, R234, R132, +INF ;  /* 0x7f800000eab00423 */ /* 0x000fe20000010084 */
[----:B------:R-:W-:Y:S01]  /*e420*/  ISETP.GE.U32.AND P3, PT, R237, 0x7f800000, PT ;  /* 0x7f800000ed00780c */ /* 0x000fe20003f66070 */
[----:B------:R-:W-:Y:S01]  /*e430*/  STG.E.U16 [R222.64], R230 ;  /* 0x000000e6de007986 */ /* 0x000fe2000c101504 */
[----:B------:R-:W-:Y:S01]  /*e440*/  PRMT R216, R216, 0x7632, R216 ;  /* 0x00007632d8d87816 */ /* 0x000fe200000000d8 */
[----:B------:R-:W-:Y:S01]  /*e450*/  @P6 IMAD.MOV.U32 R132, RZ, RZ, 0x7f800000 ;  /* 0x7f800000ff846424 */ /* 0x000fe200078e00ff */
[----:B------:R-:W-:Y:S01]  /*e460*/  PRMT R212, R212, 0x7632, R212 ;  /* 0x00007632d4d47816 */ /* 0x000fe200000000d4 */
[----:B------:R-:W-:Y:S01]  /*e470*/  STG.E.U16 [R218.64], R228 ;  /* 0x000000e4da007986 */ /* 0x000fe2000c101504 */
[----:B------:R-:W-:-:S02]  /*e480*/  PRMT R208, R208, 0x7632, R208 ;  /* 0x00007632d0d07816 */ /* 0x000fc400000000d0 */
[----:B------:R-:W-:Y:S01]  /*e490*/  PRMT R204, R204, 0x7632, R204 ;  /* 0x00007632cccc7816 */ /* 0x000fe200000000cc */
[----:B------:R-:W-:Y:S01]  /*e4a0*/  STG.E.U16 [R214.64], R224 ;  /* 0x000000e0d6007986 */ /* 0x000fe2000c101504 */
[----:B------:R-:W-:Y:S01]  /*e4b0*/  PRMT R200, R200, 0x7632, R200 ;  /* 0x00007632c8c87816 */ /* 0x000fe200000000c8 */
[----:B------:R-:W-:Y:S01]  /*e4c0*/  @P6 FFMA.FTZ R178, R235, R132, +INF ;  /* 0x7f800000ebb26423 */ /* 0x000fe20000010084 */
[----:B------:R-:W-:Y:S01]  /*e4d0*/  PRMT R196, R196, 0x7632, R196 ;  /* 0x00007632c4c47816 */ /* 0x000fe200000000c4 */
[----:B------:R-:W-:Y:S01]  /*e4e0*/  STG.E.U16 [R210.64], R220 ;  /* 0x000000dcd2007986 */ /* 0x000fe2000c101504 */
[----:B------:R-:W-:-:S03]  /*e4f0*/  PRMT R190, R190, 0x7632, R190 ;  /* 0x00007632bebe7816 */ /* 0x000fc600000000be */
[----:B------:R-:W-:Y:S01]  /*e500*/  STG.E.U16 [R206.64], R216 ;  /* 0x000000d8ce007986 */ /* 0x000fe2000c101504 */
[----:B------:R-:W-:-:S03]  /*e510*/  @P2 MOV R132, 0x7f800000 ;  /* 0x7f80000000842802 */ /* 0x000fc60000000f00 */
[----:B------:R-:W-:Y:S01]  /*e520*/  STG.E.U16 [R202.64], R212 ;  /* 0x000000d4ca007986 */ /* 0x000fe2000c101504 */
[----:B------:R-:W-:-:S03]  /*e530*/  ISETP.GE.U32.AND P0, PT, R238, 0x7f800000, PT ;  /* 0x7f800000ee00780c */ /* 0x000fc60003f06070 */
[----:B------:R-:W-:Y:S04]  /*e540*/  STG.E.U16 [R198.64], R208 ;  /* 0x000000d0c6007986 */ /* 0x000fe8000c101504 */
[----:B------:R-:W-:Y:S01]  /*e550*/  STG.E.U16 [R194.64], R204 ;  /* 0x000000ccc2007986 */ /* 0x000fe2000c101504 */
[----:B------:R-:W-:-:S03]  /*e560*/  @P2 FFMA.FTZ R184, R236, R132, +INF ;  /* 0x7f800000ecb82423 */ /* 0x000fc60000010084 */
[----:B------:R-:W-:Y:S01]  /*e570*/  STG.E.U16 [R186.64], R200 ;  /* 0x000000c8ba007986 */ /* 0x000fe2000c101504 */
[----:B------:R-:W-:-:S03]  /*e580*/  ISETP.GE.U32.AND P2, PT, R239, 0x7f800000, PT ;  /* 0x7f800000ef00780c */ /* 0x000fc60003f46070 */
[----:B------:R-:W-:Y:S01]  /*e590*/  STG.E.U16 [R192.64], R196 ;  /* 0x000000c4c0007986 */ /* 0x000fe2000c101504 */
[----:B------:R-:W-:-:S03]  /*e5a0*/  @P3 MOV R132, 0x7f800000 ;  /* 0x7f80000000843802 */ /* 0x000fc60000000f00 */
[----:B------:R-:W-:Y:S04]  /*e5b0*/  STG.E.U16 [R188.64], R190 ;  /* 0x000000bebc007986 */ /* 0x000fe8000c101504 */
[----:B------:R0:W-:Y:S04]  /*e5c0*/  STG.E.U16 [R126.64], R185 ;  /* 0x000000b97e007986 */ /* 0x0001e8000c101504 */
[----:B------:R4:W-:Y:S04]  /*e5d0*/  STG.E.U16 [R122.64], R179 ;  /* 0x000000b37a007986 */ /* 0x0009e8000c101504 */
[----:B------:R5:W-:Y:S01]  /*e5e0*/  STG.E.U16 [R118.64], R177 ;  /* 0x000000b176007986 */ /* 0x000be2000c101504 */
[----:B------:R-:W-:-:S03]  /*e5f0*/  @P3 FFMA.FTZ R252, R237, R132, +INF ;  /* 0x7f800000edfc3423 */ /* 0x000fc60000010084 */
[----:B------:R0:W-:Y:S01]  /*e600*/  STG.E.U16 [R114.64], R167 ;  /* 0x000000a772007986 */ /* 0x0001e2000c101504 */
[----:B------:R-:W-:-:S03]  /*e610*/  ISETP.GE.U32.AND P3, PT, R240, 0x7f800000, PT ;  /* 0x7f800000f000780c */ /* 0x000fc60003f66070 */
[----:B------:R0:W-:Y:S04]  /*e620*/  STG.E.U16 [R110.64], R165 ;  /* 0x000000a56e007986 */ /* 0x0001e8000c101504 */
[----:B------:R0:W-:Y:S01]  /*e630*/  STG.E.U16 [R106.64], R159 ;  /* 0x0000009f6a007986 */ /* 0x0001e2000c101504 */
[----:B------:R-:W-:-:S03]  /*e640*/  @P0 IMAD.MOV.U32 R132, RZ, RZ, 0x7f800000 ;  /* 0x7f800000ff840424 */ /* 0x000fc600078e00ff */
[----:B------:R0:W-:Y:S04]  /*e650*/  STG.E.U16 [R102.64], R157 ;  /* 0x0000009d66007986 */ /* 0x0001e8000c101504 */
[----:B------:R0:W-:Y:S04]  /*e660*/  STG.E.U16 [R98.64], R155 ;  /* 0x0000009b62007986 */ /* 0x0001e8000c101504 */
[----:B------:R0:W-:Y:S04]  /*e670*/  STG.E.U16 [R94.64], R153 ;  /* 0x000000995e007986 */ /* 0x0001e8000c101504 */
[----:B------:R0:W-:Y:S01]  /*e680*/  STG.E.U16 [R90.64], R151 ;  /* 0x000000975a007986 */ /* 0x0001e2000c101504 */
[----:B------:R-:W-:-:S03]  /*e690*/  @P0 FFMA.FTZ R251, R238, R132, +INF ;  /* 0x7f800000eefb0423 */ /* 0x000fc60000010084 */
[----:B------:R0:W-:Y:S01]  /*e6a0*/  STG.E.U16 [R86.64], R149 ;  /* 0x0000009556007986 */ /* 0x0001e2000c101504 */
[----:B------:R-:W-:-:S03]  /*e6b0*/  ISETP.GE.U32.AND P0, PT, R242, 0x7f800000, PT ;  /* 0x7f800000f200780c */ /* 0x000fc60003f06070 */
[----:B------:R0:W-:Y:S01]  /*e6c0*/  STG.E.U16 [R82.64], R147 ;  /* 0x0000009352007986 */ /* 0x0001e2000c101504 */
[----:B------:R-:W-:-:S03]  /*e6d0*/  @P2 MOV R132, 0x7f800000 ;  /* 0x7f80000000842802 */ /* 0x000fc60000000f00 */
        /* <DEDUP_REMOVED lines=17> */
[----:B------:R-:W-:-:S03]  /*e7f0*/  @P0 IMAD.MOV.U32 R132, RZ, RZ, 0x7f800000 ;  /* 0x7f800000ff840424 */ /* 0x000fc600078e00ff */
[----:B------:R1:W-:Y:S01]  /*e800*/  STG.E.U16 [R30.64], R221 ;  /* 0x000000dd1e007986 */ /* 0x0003e2000c101504 */
[----:B------:R-:W-:-:S03]  /*e810*/  PRMT R144, R185, 0x7632, R144 ;  /* 0x00007632b9907816 */ /* 0x000fc60000000090 */
[----:B------:R-:W1:Y:S01]  /*e820*/  S2R R152, SR_TID.X ;  /* 0x0000000000987919 */ /* 0x000e620000002100 */
[----:B0-----:R-:W-:-:S03]  /*e830*/  PRMT R127, R179, 0x7632, R127 ;  /* 0x00007632b37f7816 */ /* 0x001fc6000000007f */
[----:B------:R0:W-:Y:S01]  /*e840*/  STG.E.U16 [R26.64], R217 ;  /* 0x000000d91a007986 */ /* 0x0001e2000c101504 */
[----:B----4-:R-:W-:-:S03]  /*e850*/  PRMT R123, R177, 0x7632, R123 ;  /* 0x00007632b17b7816 */ /* 0x010fc6000000007b */
[----:B------:R4:W-:Y:S01]  /*e860*/  STG.E.U16 [R22.64], R213 ;  /* 0x000000d516007986 */ /* 0x0009e2000c101504 */
[----:B-----5:R-:W-:-:S03]  /*e870*/  PRMT R119, R167, 0x7632, R119 ;  /* 0x00007632a7777816 */ /* 0x020fc60000000077 */
[----:B------:R5:W-:Y:S01]  /*e880*/  STG.E.U16 [R18.64], R209 ;  /* 0x000000d112007986 */ /* 0x000be2000c101504 */
[----:B------:R-:W-:-:S03]  /*e890*/  @P0 FFMA.FTZ R248, R242, R132, +INF ;  /* 0x7f800000f2f80423 */ /* 0x000fc60000010084 */
[----:B------:R0:W-:Y:S01]  /*e8a0*/  STG.E.U16 [R14.64], R205 ;  /* 0x000000cd0e007986 */ /* 0x0001e2000c101504 */
[----:B------:R-:W-:-:S03]  /*e8b0*/  PRMT R115, R165, 0x7632, R115 ;  /* 0x00007632a5737816 */ /* 0x000fc60000000073 */
[----:B------:R0:W-:Y:S01]  /*e8c0*/  STG.E.U16 [R10.64], R201 ;  /* 0x000000c90a007986 */ /* 0x0001e2000c101504 */
[----:B------:R-:W-:-:S03]  /*e8d0*/  ISETP.GE.U32.AND P0, PT, R243, 0x7f800000, PT ;  /* 0x7f800000f300780c */ /* 0x000fc60003f06070 */
[----:B------:R0:W-:Y:S01]  /*e8e0*/  STG.E.U16 [R6.64], R197 ;  /* 0x000000c506007986 */ /* 0x0001e2000c101504 */
[----:B------:R-:W-:-:S03]  /*e8f0*/  PRMT R111, R159, 0x7632, R111 ;  /* 0x000076329f6f7816 */ /* 0x000fc6000000006f */
[----:B------:R-:W-:Y:S01]  /*e900*/  STG.E.U16 [R4.64], R191 ;  /* 0x000000bf04007986 */ /* 0x000fe2000c101504 */
[----:B------:R-:W-:Y:S02]  /*e910*/  @P2 MOV R132, 0x7f800000 ;  /* 0x7f80000000842802 */ /* 0x000fe40000000f00 */
[----:B------:R-:W-:Y:S01]  /*e920*/  PRMT R107, R157, 0x7632, R107 ;  /* 0x000076329d6b7816 */ /* 0x000fe2000000006b */
[----:B------:R-:W-:Y:S01]  /*e930*/  STG.E.U16 [R128.64], R144 ;  /* 0x0000009080007986 */ /* 0x000fe2000c101504 */
[----:B------:R-:W-:-:S03]  /*e940*/  PRMT R103, R155, 0x7632, R103 ;  /* 0x000076329b677816 */ /* 0x000fc60000000067 */
[----:B------:R-:W-:Y:S01]  /*e950*/  STG.E.U16 [R124.64], R127 ;  /* 0x0000007f7c007986 */ /* 0x000fe2000c101504 */
[----:B------:R-:W-:-:S03]  /*e960*/  PRMT R99, R153, 0x7632, R99 ;  /* 0x0000763299637816 */ /* 0x000fc60000000063 */
[----:B------:R-:W-:Y:S01]  /*e970*/  STG.E.U16 [R120.64], R123 ;  /* 0x0000007b78007986 */ /* 0x000fe2000c101504 */
[----:B------:R-:W-:-:S03]  /*e980*/  PRMT R95, R151, 0x7632, R95 ;  /* 0x00007632975f7816 */ /* 0x000fc6000000005f */
[----:B------:R-:W-:Y:S01]  /*e990*/  STG.E.U16 [R116.64], R119 ;  /* 0x0000007774007986 */ /* 0x000fe2000c101504 */
[----:B------:R-:W-:Y:S01]  /*e9a0*/  PRMT R91, R149, 0x7632, R91 ;  /* 0x00007632955b7816 */ /* 0x000fe2000000005b */
[----:B------:R-:W-:Y:S02]  /*e9b0*/  @P2 FFMA.FTZ R249, R241, R132, +INF ;  /* 0x7f800000f1f92423 */ /* 0x000fe40000010084 */
[----:B------:R-:W-:Y:S01]  /*e9c0*/  STG.E.U16 [R112.64], R115 ;  /* 0x0000007370007986 */ /* 0x000fe2000c101504 */
        /* <DEDUP_REMOVED lines=14> */
[----:B------:R-:W-:Y:S01]  /*eab0*/  PRMT R63, R135, 0x7632, R63 ;  /* 0x00007632873f7816 */ /* 0x000fe2000000003f */
[----:B------:R-:W-:Y:S02]  /*eac0*/  @P0 IMAD.MOV.U32 R132, RZ, RZ, 0x7f800000 ;  /* 0x7f800000ff840424 */ /* 0x000fe400078e00ff */
[----:B------:R-:W-:Y:S01]  /*ead0*/  STG.E.U16 [R84.64], R87 ;  /* 0x0000005754007986 */ /* 0x000fe2000c101504 */
[----:B------:R-:W-:-:S03]  /*eae0*/  PRMT R59, R133, 0x7632, R59 ;  /* 0x00007632853b7816 */ /* 0x000fc6000000003b */
[----:B------:R-:W-:Y:S01]  /*eaf0*/  STG.E.U16 [R80.64], R83 ;  /* 0x0000005350007986 */ /* 0x000fe2000c101504 */
[----:B------:R-:W-:Y:S02]  /*eb00*/  ISETP.GE.U32.AND P2, PT, R245, 0x7f800000, PT ;  /* 0x7f800000f500780c */ /* 0x000fe40003f46070 */
[----:B------:R-:W-:Y:S01]  /*eb10*/  PRMT R55, R131, 0x7632, R55 ;  /* 0x0000763283377816 */ /* 0x000fe20000000037 */
[----:B------:R-:W-:Y:S01]  /*eb20*/  STG.E.U16 [R76.64], R79 ;  /* 0x0000004f4c007986 */ /* 0x000fe2000c101504 */
[----:B------:R-:W-:-:S03]  /*eb30*/  PRMT R51, R233, 0x7632, R51 ;  /* 0x00007632e9337816 */ /* 0x000fc60000000033 */
[----:B------:R-:W-:Y:S01]  /*eb40*/  STG.E.U16 [R72.64], R75 ;  /* 0x0000004b48007986 */ /* 0x000fe2000c101504 */
[----:B------:R-:W-:Y:S01]  /*eb50*/  PRMT R47, R231, 0x7632, R47 ;  /* 0x00007632e72f7816 */ /* 0x000fe2000000002f */
[----:B-1----:R-:W-:Y:S02]  /*eb60*/  FFMA.FTZ R136, R134, 1.1920928955078125e-07, R136 ;  /* 0x3400000086887823 */ /* 0x002fe40000010088 */
[----:B------:R-:W-:Y:S01]  /*eb70*/  STG.E.U16 [R68.64], R71 ;  /* 0x0000004744007986 */ /* 0x000fe2000c101504 */
[----:B------:R-:W-:Y:S01]  /*eb80*/  @P0 FFMA.FTZ R130, R243, R132, +INF ;  /* 0x7f800000f3820423 */ /* 0x000fe20000010084 */
[----:B------:R-:W-:Y:S02]  /*eb90*/  SHF.R.U32.HI R138, RZ, 0x1, R152 ;  /* 0x00000001ff8a7819 */ /* 0x000fe40000011698 */
[----:B------:R-:W-:Y:S01]  /*eba0*/  STG.E.U16 [R64.64], R67 ;  /* 0x0000004340007986 */ /* 0x000fe2000c101504 */
[----:B------:R-:W-:Y:S02]  /*ebb0*/  PRMT R43, R229, 0x7632, R43 ;  /* 0x00007632e52b7816 */ /* 0x000fe4000000002b */
[C---:B------:R-:W-:Y:S01]  /*ebc0*/  SHF.L.U32 R132, R152.reuse, 0x4, RZ ;  /* 0x0000000498847819 */ /* 0x040fe200000006ff */
[----:B------:R-:W-:Y:S01]  /*ebd0*/  STG.E.U16 [R60.64], R63 ;  /* 0x0000003f3c007986 */ /* 0x000fe2000c101504 */
[----:B------:R-:W-:-:S02]  /*ebe0*/  SHF.L.U32 R134, R152, 0x2, RZ ;  /* 0x0000000298867819 */ /* 0x000fc400000006ff */
[----:B------:R-:W-:Y:S01]  /*ebf0*/  PRMT R39, R225, 0x7632, R39 ;  /* 0x00007632e1277816 */ /* 0x000fe20000000027 */
[----:B------:R-:W-:Y:S01]  /*ec00*/  STG.E.U16 [R56.64], R59 ;  /* 0x0000003b38007986 */ /* 0x000fe2000c101504 */
[----:B------:R-:W-:Y:S02]  /*ec10*/  PRMT R35, R221, 0x7632, R35 ;  /* 0x00007632dd237816 */ /* 0x000fe40000000023 */
[----:B------:R-:W-:Y:S01]  /*ec20*/  PRMT R31, R217, 0x7632, R31 ;  /* 0x00007632d91f7816 */ /* 0x000fe2000000001f */
[----:B------:R-:W-:Y:S01]  /*ec30*/  STG.E.U16 [R52.64], R55 ;  /* 0x0000003734007986 */ /* 0x000fe2000c101504 */
[----:B------:R-:W-:Y:S02]  /*ec40*/  LOP3.LUT R140, R138, 0xc, RZ, 0xc0, !PT ;  /* 0x0000000c8a8c7812 */ /* 0x000fe400078ec0ff */
[----:B0-----:R-:W-:Y:S01]  /*ec50*/  PRMT R27, R213, 0x7632, R27 ;  /* 0x00007632d51b7816 */ /* 0x001fe2000000001b */
[----:B------:R-:W-:Y:S01]  /*ec60*/  STG.E.U16 [R48.64], R51 ;  /* 0x0000003330007986 */ /* 0x000fe2000c101504 */
[----:B------:R-:W-:-:S02]  /*ec70*/  LOP3.LUT R132, R132, 0x70, RZ, 0xc0, !PT ;  /* 0x0000007084847812 */ /* 0x000fc400078ec0ff */
[----:B------:R-:W-:Y:S01]  /*ec80*/  LOP3.LUT R138, R134, 0x180, RZ, 0xc0, !PT ;  /* 0x00000180868a7812 */ /* 0x000fe200078ec0ff */
[----:B------:R-:W-:Y:S01]  /*ec90*/  STG.E.U16 [R44.64], R47 ;  /* 0x0000002f2c007986 */ /* 0x000fe2000c101504 */
[----:B----4-:R-:W-:Y:S02]  /*eca0*/  PRMT R23, R209, 0x7632, R23 ;  /* 0x00007632d1177816 */ /* 0x010fe40000000017 */
[----:B-----5:R-:W-:Y:S01]  /*ecb0*/  PRMT R19, R205, 0x7632, R19 ;  /* 0x00007632cd137816 */ /* 0x020fe20000000013 */
[----:B------:R-:W-:Y:S01]  /*ecc0*/  STG.E.U16 [R40.64], R43 ;  /* 0x0000002b28007986 */ /* 0x000fe2000c101504 */
[----:B------:R-:W-:-:S03]  /*ecd0*/  PRMT R15, R201, 0x7632, R15 ;  /* 0x00007632c90f7816 */ /* 0x000fc6000000000f */
[----:B------:R-:W-:Y:S01]  /*ece0*/  STG.E.U16 [R36.64], R39 ;  /* 0x0000002724007986 */ /* 0x000fe2000c101504 */
[----:B------:R-:W-:-:S03]  /*ecf0*/  PRMT R11, R197, 0x7632, R11 ;  /* 0x00007632c50b7816 */ /* 0x000fc6000000000b */
[----:B------:R-:W-:Y:S01]  /*ed00*/  STG.E.U16 [R32.64], R35 ;  /* 0x0000002320007986 */ /* 0x000fe2000c101504 */
[----:B------:R-:W-:Y:S01]  /*ed10*/  IADD3 R132, R140, R132, R138 ;  /* 0x000000848c847210 */ /* 0x000fe20007ffe08a */
[----:B------:R-:W-:Y:S01]  /*ed20*/  @P2 IMAD.MOV.U32 R138, RZ, RZ, 0x7f800000 ;  /* 0x7f800000ff8a2424 */ /* 0x000fe200078e00ff */
[----:B------:R-:W-:Y:S01]  /*ed30*/  PRMT R7, R191, 0x7632, R7 ;  /* 0x00007632bf077816 */ /* 0x000fe20000000007 */
[----:B------:R-:W-:Y:S04]  /*ed40*/  STG.E.U16 [R28.64], R31 ;  /* 0x0000001f1c007986 */ /* 0x000fe8000c101504 */
[----:B------:R-:W-:Y:S01]  /*ed50*/  STG.E.U16 [R24.64], R27 ;  /* 0x0000001b18007986 */ /* 0x000fe2000c101504 */
[----:B------:R-:W-:-:S03]  /*ed60*/  FSETP.NEU.AND P3, PT, R183, RZ, PT ;  /* 0x000000ffb700720b */ /* 0x000fc60003f6d000 */
[----:B------:R-:W-:Y:S01]  /*ed70*/  STG.E.U16 [R20.64], R23 ;  /* 0x0000001714007986 */ /* 0x000fe2000c101504 */
[----:B------:R-:W-:-:S03]  /*ed80*/  FADD R136, R136, R154 ;  /* 0x0000009a88887221 */ /* 0x000fc60000000000 */
[----:B------:R-:W-:Y:S01]  /*ed90*/  STG.E.U16 [R16.64], R19 ;  /* 0x0000001310007986 */ /* 0x000fe2000c101504 */
[----:B------:R-:W-:Y:S01]  /*eda0*/  @P2 FFMA.FTZ R136, R245, R138, +INF ;  /* 0x7f800000f5882423 */ /* 0x000fe2000001008a */
[----:B------:R-:W-:Y:S02]  /*edb0*/  FSEL R183, R156, -INF , P1 ;  /* 0xff8000009cb77808 */ /* 0x000fe40000800000 */
[----:B------:R-:W-:Y:S01]  /*edc0*/  STG.E.U16 [R12.64], R15 ;  /* 0x0000000f0c007986 */ /* 0x000fe2000c101504 */
[----:B------:R-:W-:-:S03]  /*edd0*/  FSETP.NEU.AND P2, PT, R234, RZ, PT ;  /* 0x000000ffea00720b */ /* 0x000fc60003f4d000 */
[----:B------:R-:W-:Y:S01]  /*ede0*/  STG.E.U16 [R8.64], R11 ;  /* 0x0000000b08007986 */ /* 0x000fe2000c101504 */
[----:B------:R-:W-:-:S03]  /*edf0*/  FSETP.NEU.AND P1, PT, R235, RZ, PT ;  /* 0x000000ffeb00720b */ /* 0x000fc60003f2d000 */
[----:B------:R0:W-:Y:S01]  /*ee00*/  STG.E.U16 [R2.64], R7 ;  /* 0x0000000702007986 */ /* 0x0001e2000c101504 */
[----:B------:R-:W-:Y:S02]  /*ee10*/  FSEL R235, R164, -INF , P4 ;  /* 0xff800000a4eb7808 */ /* 0x000fe40002000000 */
[----:B------:R-:W-:Y:S02]  /*ee20*/  FSETP.NEU.AND P4, PT, R237, RZ, PT ;  /* 0x000000ffed00720b */ /* 0x000fe40003f8d000 */
[----:B------:R-:W-:Y:S02]  /*ee30*/  FSEL R138, R158, -INF , P5 ;  /* 0xff8000009e8a7808 */ /* 0x000fe40002800000 */
[----:B------:R-:W-:Y:S02]  /*ee40*/  FSEL R140, R166, -INF , P3 ;  /* 0xff800000a68c7808 */ /* 0x000fe40001800000 */
[----:B------:R-:W-:Y:S02]  /*ee50*/  FSEL R237, R176, -INF , P2 ;  /* 0xff800000b0ed7808 */ /* 0x000fe40001000000 */
[----:B------:R-:W-:-:S02]  /*ee60*/  FSEL R142, R178, -INF , P1 ;  /* 0xff800000b28e7808 */ /* 0x000fc40000800000 */
[----:B------:R-:W-:Y:S02]  /*ee70*/  FSETP.NEU.AND P5, PT, R236, RZ, PT ;  /* 0x000000ffec00720b */ /* 0x000fe40003fad000 */
[----:B------:R-:W-:Y:S02]  /*ee80*/  FSETP.NEU.AND P3, PT, R238, RZ, PT ;  /* 0x000000ffee00720b */ /* 0x000fe40003f6d000 */
[----:B------:R-:W-:Y:S02]  /*ee90*/  FSETP.NEU.AND P2, PT, R239, RZ, PT ;  /* 0x000000ffef00720b */ /* 0x000fe40003f4d000 */
[----:B------:R-:W-:Y:S02]  /*eea0*/  FSETP.NEU.AND P1, PT, R240, RZ, PT ;  /* 0x000000fff000720b */ /* 0x000fe40003f2d000 */
[----:B------:R-:W-:Y:S02]  /*eeb0*/  FSEL R239, R184, -INF , P5 ;  /* 0xff800000b8ef7808 */ /* 0x000fe40002800000 */
[----:B------:R-:W-:-:S02]  /*eec0*/  FSEL R252, R252, -INF , P4 ;  /* 0xff800000fcfc7808 */ /* 0x000fc40002000000 */
[----:B------:R-:W-:Y:S02]  /*eed0*/  FSEL R251, R251, -INF , P3 ;  /* 0xff800000fbfb7808 */ /* 0x000fe40001800000 */
[----:B------:R-:W-:Y:S02]  /*eee0*/  FSEL R246, R246, -INF , P2 ;  /* 0xff800000f6f67808 */ /* 0x000fe40001000000 */
[----:B------:R-:W-:Y:S02]  /*eef0*/  FSEL R247, R247, -INF , P1 ;  /* 0xff800000f7f77808 */ /* 0x000fe40000800000 */
[----:B------:R-:W-:Y:S02]  /*ef00*/  FSETP.NEU.AND P5, PT, R242, RZ, PT ;  /* 0x000000fff200720b */ /* 0x000fe40003fad000 */
[----:B------:R-:W-:Y:S02]  /*ef10*/  FSETP.NEU.AND P4, PT, R241, RZ, PT ;  /* 0x000000fff100720b */ /* 0x000fe40003f8d000 */
[----:B------:R-:W-:-:S02]  /*ef20*/  FSETP.NEU.AND P3, PT, R244, RZ, PT ;  /* 0x000000fff400720b */ /* 0x000fc40003f6d000 */
[----:B------:R-:W-:Y:S02]  /*ef30*/  FSETP.NEU.AND P2, PT, R243, RZ, PT ;  /* 0x000000fff300720b */ /* 0x000fe40003f4d000 */
[----:B------:R-:W-:Y:S02]  /*ef40*/  FSETP.NEU.AND P1, PT, R245, RZ, PT ;  /* 0x000000fff500720b */ /* 0x000fe40003f2d000 */
[----:B------:R-:W-:Y:S02]  /*ef50*/  FSEL R248, R248, -INF , P5 ;  /* 0xff800000f8f87808 */ /* 0x000fe40002800000 */
[----:B------:R-:W-:Y:S02]  /*ef60*/  FSEL R249, R249, -INF , P4 ;  /* 0xff800000f9f97808 */ /* 0x000fe40002000000 */
[----:B------:R-:W-:Y:S02]  /*ef70*/  FSEL R250, R250, -INF , P3 ;  /* 0xff800000fafa7808 */ /* 0x000fe40001800000 */
[----:B0-----:R-:W-:-:S02]  /*ef80*/  FSEL R3, R130, -INF , P2 ;  /* 0xff80000082037808 */ /* 0x001fc40001000000 */
[----:B------:R-:W-:Y:S01]  /*ef90*/  FSEL R5, R136, -INF , P1 ;  /* 0xff80000088057808 */ /* 0x000fe20000800000 */
[----:B------:R-:W-:Y:S01]  /*efa0*/  FFMA R44, R183, 0.69314718246459960938, R182 ;  /* 0x3f317218b72c7823 */ /* 0x000fe200000000b6 */
[----:B------:R-:W-:Y:S01]  /*efb0*/  LOP3.LUT R134, R134, 0x70, RZ, 0xc0, !PT ;  /* 0x0000007086867812 */ /* 0x000fe200078ec0ff */
[----:B------:R-:W-:Y:S02]  /*efc0*/  FFMA R45, R138, 0.69314718246459960938, R181 ;  /* 0x3f3172188a2d7823 */ /* 0x000fe400000000b5 */
[----:B------:R-:W-:Y:S02]  /*efd0*/  FFMA R46, R235, 0.69314718246459960938, R180 ;  /* 0x3f317218eb2e7823 */ /* 0x000fe400000000b4 */
[----:B------:R-:W-:Y:S01]  /*efe0*/  FFMA R47, R140, 0.69314718246459960938, R175 ;  /* 0x3f3172188c2f7823 */ /* 0x000fe200000000af */
[----:B------:R-:W-:Y:S01]  /*eff0*/  BAR.SYNC.DEFER_BLOCKING 0x0 ;  /* 0x0000000000007b1d */ /* 0x000fe20000010000 */
[----:B------:R-:W-:Y:S02]  /*f000*/  FFMA R28, R237, 0.69314718246459960938, R174 ;  /* 0x3f317218ed1c7823 */ /* 0x000fe400000000ae */
[----:B------:R-:W-:-:S02]  /*f010*/  FFMA R29, R142, 0.69314718246459960938, R173 ;  /* 0x3f3172188e1d7823 */ /* 0x000fc400000000ad */
[----:B------:R-:W-:Y:S02]  /*f020*/  FFMA R30, R239, 0.69314718246459960938, R172 ;  /* 0x3f317218ef1e7823 */ /* 0x000fe400000000ac */
[----:B------:R-:W-:Y:S02]  /*f030*/  FFMA R31, R252, 0.69314718246459960938, R171 ;  /* 0x3f317218fc1f7823 */ /* 0x000fe400000000ab */
[----:B------:R-:W-:Y:S02]  /*f040*/  FFMA R8, R251, 0.69314718246459960938, R170 ;  /* 0x3f317218fb087823 */ /* 0x000fe400000000aa */
[----:B------:R-:W-:Y:S02]  /*f050*/  FFMA R9, R246, 0.69314718246459960938, R169 ;  /* 0x3f317218f6097823 */ /* 0x000fe400000000a9 */
[----:B------:R-:W-:Y:S02]  /*f060*/  FFMA R10, R247, 0.69314718246459960938, R168 ;  /* 0x3f317218f70a7823 */ /* 0x000fe400000000a8 */
[----:B------:R-:W-:-:S02]  /*f070*/  FFMA R11, R248, 0.69314718246459960938, R163 ;  /* 0x3f317218f80b7823 */ /* 0x000fc400000000a3 */
[----:B------:R-:W-:Y:S02]  /*f080*/  FFMA R12, R249, 0.69314718246459960938, R162 ;  /* 0x3f317218f90c7823 */ /* 0x000fe400000000a2 */
[----:B------:R-:W-:Y:S02]  /*f090*/  FFMA R13, R250, 0.69314718246459960938, R161 ;  /* 0x3f317218fa0d7823 */ /* 0x000fe400000000a1 */
[----:B--2---:R-:W-:Y:S02]  /*f0a0*/  FFMA R14, R3, 0.69314718246459960938, R160 ;  /* 0x3f317218030e7823 */ /* 0x004fe400000000a0 */
[----:B---3--:R-:W-:Y:S01]  /*f0b0*/  FFMA R15, R5, 0.69314718246459960938, R0 ;  /* 0x3f317218050f7823 */ /* 0x008fe20000000000 */
[----:B------:R0:W-:Y:S04]  /*f0c0*/  STS.128 [R134], R44 ;  /* 0x0000002c86007388 */ /* 0x0001e80000000c00 */
[----:B------:R0:W-:Y:S04]  /*f0d0*/  STS.128 [R134+0x80], R28 ;  /* 0x0000801c86007388 */ /* 0x0001e80000000c00 */
[----:B------:R0:W-:Y:S04]  /*f0e0*/  STS.128 [R134+0x100], R8 ;  /* 0x0001000886007388 */ /* 0x0001e80000000c00 */
[----:B------:R0:W-:Y:S01]  /*f0f0*/  STS.128 [R134+0x180], R12 ;  /* 0x0001800c86007388 */ /* 0x0001e20000000c00 */
[----:B------:R-:W-:-:S03]  /*f100*/  LOP3.LUT R152, R152, 0xff, RZ, 0xc0, !PT ;  /* 0x000000ff98987812 */ /* 0x000fc600078ec0ff */
[----:B------:R-:W-:Y:S01]  /*f110*/  BAR.SYNC.DEFER_BLOCKING 0x0 ;  /* 0x0000000000007b1d */ /* 0x000fe20000010000 */
[----:B------:R-:W-:-:S13]  /*f120*/  ISETP.GE.U32.AND P0, PT, R152, 0x80, PT ;  /* 0x000000809800780c */ /* 0x000fda0003f06070 */
[----:B------:R-:W-:Y:S05]  /*f130*/  @P0 EXIT ;  /* 0x000000000000094d */ /* 0x000fea0003800000 */
[----:B0-----:R-:W2:Y:S04]  /*f140*/  LDL.LU R184, [R1+0xb0] ;  /* 0x0000b00001b87983 */ /* 0x001ea80000300800 */
[----:B------:R-:W0:Y:S04]  /*f150*/  S2R R178, SR_CTAID.Y ;  /* 0x0000000000b27919 */ /* 0x000e280000002600 */
[----:B------:R-:W1:Y:S01]  /*f160*/  LDS R7, [R132] ;  /* 0x0000000084077984 */ /* 0x000e620000000800 */
[----:B0-----:R-:W-:-:S05]  /*f170*/  IMAD R0, R178, c[0x0][0x1cc], RZ ;  /* 0x00007300b2007a24 */ /* 0x001fca00078e02ff */
[C---:B------:R-:W-:Y:S01]  /*f180*/  SHF.L.U32 R2, R0.reuse, 0x2, RZ ;  /* 0x0000000200027819 */ /* 0x040fe200000006ff */
[----:B------:R-:W-:Y:S01]  /*f190*/  IMAD.HI R0, R0, 0x4, RZ ;  /* 0x0000000400007827 */ /* 0x000fe200078e02ff */
[----:B--2---:R-:W-:-:S03]  /*f1a0*/  SHF.L.U32 R3, R184, 0x2, RZ ;  /* 0x00000002b8037819 */ /* 0x004fc600000006ff */
[----:B------:R-:W-:Y:S01]  /*f1b0*/  IMAD.HI R5, R184, 0x4, RZ ;  /* 0x00000004b8057827 */ /* 0x000fe200078e02ff */
[----:B------:R-:W-:-:S04]  /*f1c0*/  IADD3 R2, P0, P1, R3, c[0x0][0x180], R2 ;  /* 0x0000600003027a10 */ /* 0x000fc8000791e002 */
[----:B------:R-:W-:-:S05]  /*f1d0*/  IADD3.X R3, R5, c[0x0][0x184], R0, P0, P1 ;  /* 0x0000610005037a10 */ /* 0x000fca00007e2400 */
[----:B-1----:R-:W-:Y:S01]  /*f1e0*/  STG.E [R2.64], R7 ;  /* 0x0000000702007986 */ /* 0x002fe2000c101904 */
[----:B------:R-:W-:Y:S05]  /*f1f0*/  EXIT ;  /* 0x000000000000794d */ /* 0x000fea0003800000 */
.L_x_2:
[----:B------:R-:W-:-:S00]  /*f200*/  BRA `(.L_x_2) ;  /* 0xfffffff000007947 */ /* 0x000fc0000383ffff */
[----:B------:R-:W-:-:S00]  /*f210*/  NOP ;  /* 0x0000000000007918 */ /* 0x000fc00000000000 */
        /* <DEDUP_REMOVED lines=14> */
.L_x_3:


//--------------------- .nv.global.init           --------------------------
	.section	.nv.global.init,"aw",@progbits
.nv.global.init:
	.type		_$_str,@object
	.size		_$_str,(.L_0 - _$_str)
_$_str:
        /*0000*/ 	.byte	0x5f, 0x5f, 0x43, 0x55, 0x44, 0x41, 0x5f, 0x46, 0x54, 0x5a, 0x00
.L_0:


//--------------------- .nv.shared.attn_fwd       --------------------------
	.section	.nv.shared.attn_fwd,"aw",@nobits
	.sectionflags	@""
	.align	16
